	.target	sm_80

	.elftype	@"ET_EXEC"


//--------------------- .note.nv.tkinfo           --------------------------
	.section	.note.nv.tkinfo,"",@"SHT_NOTE"
	.sectionflags	@"SHF_NOTE_NV_TKINFO"
	.tkinfo
        /*0018*/ 	.word	0x00000002
        /*0030*/ 	.string	""
        /*0030*/ 	.string	"ptxas"
        /*0030*/ 	.string	"Cuda compilation tools, release 13.0, V13.0.88"
        /*0030*/ 	.string	"Build cuda_13.0.r13.0/compiler.36424714_0"
        /*0030*/ 	.string	"-v  -suppress-debug-info  -lineinfo  -arch sm_80 "



//--------------------- .note.nv.cuinfo           --------------------------
	.section	.note.nv.cuinfo,"",@"SHT_NOTE"
	.sectionflags	@"SHF_NOTE_NV_CUINFO"
        /*0018*/ 	.short	0x0002
        /*001a*/ 	.short	0x0050
        /*001c*/ 	.short	0x0082
	.zero		2


//--------------------- .nv.info                  --------------------------
	.section	.nv.info,"",@"SHT_CUDA_INFO"
	.align	4


	//----- nvinfo : EIATTR_REGCOUNT
	.align		4
        /*0000*/ 	.byte	0x04, 0x2f
        /*0002*/ 	.short	(.L_1 - .L_0)
	.align		4
.L_0:
        /*0004*/ 	.word	index@(matmul_kernel)
        /*0008*/ 	.word	0x00000020


	//----- nvinfo : EIATTR_FRAME_SIZE
	.align		4
.L_1:
        /*000c*/ 	.byte	0x04, 0x11
        /*000e*/ 	.short	(.L_3 - .L_2)
	.align		4
.L_2:
        /*0010*/ 	.word	index@(matmul_kernel)
        /*0014*/ 	.word	0x00001958


	//----- nvinfo : EIATTR_MIN_STACK_SIZE
	.align		4
.L_3:
        /*0018*/ 	.byte	0x04, 0x12
        /*001a*/ 	.short	(.L_5 - .L_4)
	.align		4
.L_4:
        /*001c*/ 	.word	index@(matmul_kernel)
        /*0020*/ 	.word	0x00001958
.L_5:


//--------------------- .nv.info.matmul_kernel    --------------------------
	.section	.nv.info.matmul_kernel,"",@"SHT_CUDA_INFO"
	.sectionflags	@""
	.align	4


	//----- nvinfo : EIATTR_CUDA_API_VERSION
	.align		4
        /*0000*/ 	.byte	0x04, 0x37
        /*0002*/ 	.short	(.L_7 - .L_6)
.L_6:
        /*0004*/ 	.word	0x00000082


	//----- nvinfo : EIATTR_SW2861232_WAR
	.align		4
.L_7:
        /*0008*/ 	.byte	0x01, 0x35
	.zero		2


	//----- nvinfo : EIATTR_PARAM_CBANK
	.align		4
        /*000c*/ 	.byte	0x04, 0x0a
        /*000e*/ 	.short	(.L_9 - .L_8)
	.align		4
.L_8:
        /*0010*/ 	.word	index@(.nv.constant0.matmul_kernel)
        /*0014*/ 	.short	0x0160
        /*0016*/ 	.short	0x0050


	//----- nvinfo : EIATTR_CBANK_PARAM_SIZE
	.align		4
.L_9:
        /*0018*/ 	.byte	0x03, 0x19
        /*001a*/ 	.short	0x0050


	//----- nvinfo : EIATTR_KPARAM_INFO
	.align		4
        /*001c*/ 	.byte	0x04, 0x17
        /*001e*/ 	.short	(.L_11 - .L_10)
.L_10:
        /*0020*/ 	.word	0x00000000
        /*0024*/ 	.short	0x000d
        /*0026*/ 	.short	0x0048
        /*0028*/ 	.byte	0x00, 0xf4, 0x21, 0x00


	//----- nvinfo : EIATTR_KPARAM_INFO
	.align		4
.L_11:
        /*002c*/ 	.byte	0x04, 0x17
        /*002e*/ 	.short	(.L_13 - .L_12)
.L_12:
        /*0030*/ 	.word	0x00000000
        /*0034*/ 	.short	0x000c
        /*0036*/ 	.short	0x0040
        /*0038*/ 	.byte	0x00, 0xf4, 0x21, 0x00


	//----- nvinfo : EIATTR_KPARAM_INFO
	.align		4
.L_13:
        /*003c*/ 	.byte	0x04, 0x17
        /*003e*/ 	.short	(.L_15 - .L_14)
.L_14:
        /*0040*/ 	.word	0x00000000
        /*0044*/ 	.short	0x000b
        /*0046*/ 	.short	0x0038
        /*0048*/ 	.byte	0x00, 0xf0, 0x11, 0x00


	//----- nvinfo : EIATTR_KPARAM_INFO
	.align		4
.L_15:
        /*004c*/ 	.byte	0x04, 0x17
        /*004e*/ 	.short	(.L_17 - .L_16)
.L_16:
        /*0050*/ 	.word	0x00000000
        /*0054*/ 	.short	0x000a
        /*0056*/ 	.short	0x0034
        /*0058*/ 	.byte	0x00, 0xf0, 0x11, 0x00


	//----- nvinfo : EIATTR_KPARAM_INFO
	.align		4
.L_17:
        /*005c*/ 	.byte	0x04, 0x17
        /*005e*/ 	.short	(.L_19 - .L_18)
.L_18:
        /*0060*/ 	.word	0x00000000
        /*0064*/ 	.short	0x0009
        /*0066*/ 	.short	0x0030
        /*0068*/ 	.byte	0x00, 0xf0, 0x11, 0x00


	//----- nvinfo : EIATTR_KPARAM_INFO
	.align		4
.L_19:
        /*006c*/ 	.byte	0x04, 0x17
        /*006e*/ 	.short	(.L_21 - .L_20)
.L_20:
        /*0070*/ 	.word	0x00000000
        /*0074*/ 	.short	0x0008
        /*0076*/ 	.short	0x002c
        /*0078*/ 	.byte	0x00, 0xf0, 0x11, 0x00


	//----- nvinfo : EIATTR_KPARAM_INFO
	.align		4
.L_21:
        /*007c*/ 	.byte	0x04, 0x17
        /*007e*/ 	.short	(.L_23 - .L_22)
.L_22:
        /*0080*/ 	.word	0x00000000
        /*0084*/ 	.short	0x0007
        /*0086*/ 	.short	0x0028
        /*0088*/ 	.byte	0x00, 0xf0, 0x11, 0x00


	//----- nvinfo : EIATTR_KPARAM_INFO
	.align		4
.L_23:
        /*008c*/ 	.byte	0x04, 0x17
        /*008e*/ 	.short	(.L_25 - .L_24)
.L_24:
        /*0090*/ 	.word	0x00000000
        /*0094*/ 	.short	0x0006
        /*0096*/ 	.short	0x0024
        /*0098*/ 	.byte	0x00, 0xf0, 0x11, 0x00


	//----- nvinfo : EIATTR_KPARAM_INFO
	.align		4
.L_25:
        /*009c*/ 	.byte	0x04, 0x17
        /*009e*/ 	.short	(.L_27 - .L_26)
.L_26:
        /*00a0*/ 	.word	0x00000000
        /*00a4*/ 	.short	0x0005
        /*00a6*/ 	.short	0x0020
        /*00a8*/ 	.byte	0x00, 0xf0, 0x11, 0x00


	//----- nvinfo : EIATTR_KPARAM_INFO
	.align		4
.L_27:
        /*00ac*/ 	.byte	0x04, 0x17
        /*00ae*/ 	.short	(.L_29 - .L_28)
.L_28:
        /*00b0*/ 	.word	0x00000000
        /*00b4*/ 	.short	0x0004
        /*00b6*/ 	.short	0x001c
        /*00b8*/ 	.byte	0x00, 0xf0, 0x11, 0x00


	//----- nvinfo : EIATTR_KPARAM_INFO
	.align		4
.L_29:
        /*00bc*/ 	.byte	0x04, 0x17
        /*00be*/ 	.short	(.L_31 - .L_30)
.L_30:
        /*00c0*/ 	.word	0x00000000
        /*00c4*/ 	.short	0x0003
        /*00c6*/ 	.short	0x0018
        /*00c8*/ 	.byte	0x00, 0xf0, 0x11, 0x00


	//----- nvinfo : EIATTR_KPARAM_INFO
	.align		4
.L_31:
        /*00cc*/ 	.byte	0x04, 0x17
        /*00ce*/ 	.short	(.L_33 - .L_32)
.L_32:
        /*00d0*/ 	.word	0x00000000
        /*00d4*/ 	.short	0x0002
        /*00d6*/ 	.short	0x0010
        /*00d8*/ 	.byte	0x00, 0xf4, 0x21, 0x00


	//----- nvinfo : EIATTR_KPARAM_INFO
	.align		4
.L_33:
        /*00dc*/ 	.byte	0x04, 0x17
        /*00de*/ 	.short	(.L_35 - .L_34)
.L_34:
        /*00e0*/ 	.word	0x00000000
        /*00e4*/ 	.short	0x0001
        /*00e6*/ 	.short	0x0008
        /*00e8*/ 	.byte	0x00, 0xf4, 0x21, 0x00


	//----- nvinfo : EIATTR_KPARAM_INFO
	.align		4
.L_35:
        /*00ec*/ 	.byte	0x04, 0x17
        /*00ee*/ 	.short	(.L_37 - .L_36)
.L_36:
        /*00f0*/ 	.word	0x00000000
        /*00f4*/ 	.short	0x0000
        /*00f6*/ 	.short	0x0000
        /*00f8*/ 	.byte	0x00, 0xf4, 0x21, 0x00


	//----- nvinfo : EIATTR_MAXREG_COUNT
	.align		4
.L_37:
        /*00fc*/ 	.byte	0x03, 0x1b
        /*00fe*/ 	.short	0x00ff


	//----- nvinfo : EIATTR_NUM_BARRIERS
	.align		4
        /*0100*/ 	.byte	0x02, 0x4c
        /*0102*/ 	.byte	0x01
	.zero		1


	//----- nvinfo : EIATTR_ANNOTATIONS
	.align		4
        /*0104*/ 	.byte	0x04, 0x55
        /*0106*/ 	.short	(.L_39 - .L_38)


	//   ....[0]....
.L_38:
        /*0108*/ 	.word	0x00000001
        /*010c*/ 	.byte	0x90, 0x05, 0x00, 0x00, 0x01, 0x00, 0x00, 0x00, 0x20, 0x06, 0x00, 0x00, 0x01, 0x00, 0x00, 0x00
        /* <DEDUP_REMOVED lines=3208> */
        /*c99c*/ 	.byte	0x10, 0x68, 0x03, 0x00, 0x01, 0x00, 0x00, 0x00, 0x30, 0x68, 0x03, 0x00


	//----- nvinfo : EIATTR_MERCURY_ISA_VERSION
	.align		4
.L_39:
        /*c9a8*/ 	.byte	0x03, 0x5f
        /*c9aa*/ 	.short	0x0000


	//----- nvinfo : EIATTR_EXIT_INSTR_OFFSETS
	.align		4
        /*c9ac*/ 	.byte	0x04, 0x1c
        /*c9ae*/ 	.short	(.L_41 - .L_40)


	//   ....[0]....
.L_40:
        /*c9b0*/ 	.word	0x00036b40


	//   ....[1]....
        /*c9b4*/ 	.word	0x00036b70


	//----- nvinfo : EIATTR_REQNTID
	.align		4
.L_41:
        /*c9b8*/ 	.byte	0x04, 0x10
        /*c9ba*/ 	.short	(.L_43 - .L_42)
.L_42:
        /*c9bc*/ 	.word	0x00000100
        /*c9c0*/ 	.word	0x00000001
        /*c9c4*/ 	.word	0x00000001
.L_43:


//--------------------- .nv.callgraph             --------------------------
	.section	.nv.callgraph,"",@"SHT_CUDA_CALLGRAPH"
	.align	4
	.sectionentsize	8
	.align		4
        /*0000*/ 	.word	0x00000000
	.align		4
        /*0004*/ 	.word	0xffffffff
	.align		4
        /*0008*/ 	.word	0x00000000
	.align		4
        /*000c*/ 	.word	0xfffffffe
	.align		4
        /*0010*/ 	.word	0x00000000
	.align		4
        /*0014*/ 	.word	0xfffffffd
	.align		4
        /*0018*/ 	.word	0x00000000
	.align		4
        /*001c*/ 	.word	0xfffffffc


//--------------------- .nv.rel.action            --------------------------
	.section	.nv.rel.action,"",@"SHT_CUDA_RELOCINFO"
	.align	8
	.sectionentsize	8
        /*0000*/ 	.byte	0x73, 0x00, 0x00, 0x00, 0x00, 0x00, 0x00, 0x00, 0x00, 0x00, 0x00, 0x11, 0x25, 0x00, 0x05, 0x36


//--------------------- .nv.constant0.matmul_kernel --------------------------
	.section	.nv.constant0.matmul_kernel,"a",@progbits
	.sectionflags	@""
	.align	4
.nv.constant0.matmul_kernel:
	.zero		432


//--------------------- .text.matmul_kernel       --------------------------
	.section	.text.matmul_kernel,"ax",@progbits
	.sectioninfo	@"SHI_REGISTERS=32"
	.align	128
        .global         matmul_kernel
        .type           matmul_kernel,@function
        .size           matmul_kernel,(.L_x_5 - matmul_kernel)
        .other          matmul_kernel,@"STO_CUDA_ENTRY STV_DEFAULT"
matmul_kernel:
.text.matmul_kernel:
[----:B------:R-:W-:-:S03]  /*0000*/  IMAD.MOV.U32 R1, RZ, RZ, c[0x0][0x28] ;  /* 0x00000a00ff017624 */ /* 0x000fc600078e00ff */
[----:B------:R-:W-:Y:S01]  /*0010*/  IMAD.MOV.U32 R0, RZ, RZ, c[0x0][0x17c] ;  /* 0x00005f00ff007624 */ /* 0x000fe200078e00ff */
[----:B------:R-:W0:Y:S01]  /*0020*/  S2R R28, SR_TID.X ;  /* 0x00000000001c7919 */ /* 0x000e220000002100 */
[----:B------:R-:W-:Y:S01]  /*0030*/  IADD3 R1, R1, -0x1958, RZ ;  /* 0xffffe6a801017810 */ /* 0x000fe20007ffe0ff */
[----:B------:R-:W-:Y:S02]  /*0040*/  ULDC.64 UR10, c[0x0][0x118] ;  /* 0x00004600000a7ab9 */ /* 0x000fe40000000a00 */
[----:B------:R-:W-:-:S04]  /*0050*/  IADD3 R0, R0, 0x1ff, RZ ;  /* 0x000001ff00007810 */ /* 0x000fc80007ffe0ff */
[----:B------:R-:W-:-:S04]  /*0060*/  SHF.R.S32.HI R3, RZ, 0x1f, R0 ;  /* 0x0000001fff037819 */ /* 0x000fc80000011400 */
[----:B------:R-:W-:-:S04]  /*0070*/  LEA.HI R3, R3, R0, RZ, 0x9 ;  /* 0x0000000003037211 */ /* 0x000fc800078f48ff */
[----:B------:R-:W-:Y:S02]  /*0080*/  SHF.R.S32.HI R0, RZ, 0x9, R3 ;  /* 0x00000009ff007819 */ /* 0x000fe40000011403 */
[----:B------:R-:W1:Y:S03]  /*0090*/  S2R R3, SR_CTAID.X ;  /* 0x0000000000037919 */ /* 0x000e660000002500 */
[----:B------:R-:W-:-:S05]  /*00a0*/  IMAD.SHL.U32 R0, R0, 0x8, RZ ;  /* 0x0000000800007824 */ /* 0x000fca00078e00ff */
[-C--:B------:R-:W-:Y:S02]  /*00b0*/  IABS R7, R0.reuse ;  /* 0x0000000000077213 */ /* 0x080fe40000000000 */
[----:B------:R-:W-:Y:S02]  /*00c0*/  IABS R10, R0 ;  /* 0x00000000000a7213 */ /* 0x000fe40000000000 */
[----:B------:R-:W2:Y:S01]  /*00d0*/  I2F.RP R2, R7 ;  /* 0x0000000700027306 */ /* 0x000ea20000209400 */
[----:B-1----:R-:W-:-:S07]  /*00e0*/  IABS R8, R3 ;  /* 0x0000000300087213 */ /* 0x002fce0000000000 */
[----:B--2---:R-:W1:Y:S02]  /*00f0*/  MUFU.RCP R2, R2 ;  /* 0x0000000200027308 */ /* 0x004e640000001000 */
[----:B-1----:R-:W-:Y:S01]  /*0100*/  IADD3 R4, R2, 0xffffffe, RZ ;  /* 0x0ffffffe02047810 */ /* 0x002fe20007ffe0ff */
[----:B------:R-:W-:-:S05]  /*0110*/  IMAD.MOV R2, RZ, RZ, -R10 ;  /* 0x000000ffff027224 */ /* 0x000fca00078e0a0a */
[----:B------:R1:W2:Y:S02]  /*0120*/  F2I.FTZ.U32.TRUNC.NTZ R5, R4 ;  /* 0x0000000400057305 */ /* 0x0002a4000021f000 */
[----:B-1----:R-:W-:Y:S02]  /*0130*/  IMAD.MOV.U32 R4, RZ, RZ, RZ ;  /* 0x000000ffff047224 */ /* 0x002fe400078e00ff */
[----:B--2---:R-:W-:-:S04]  /*0140*/  IMAD.MOV R6, RZ, RZ, -R5 ;  /* 0x000000ffff067224 */ /* 0x004fc800078e0a05 */
[----:B------:R-:W-:Y:S02]  /*0150*/  IMAD R9, R6, R7, RZ ;  /* 0x0000000706097224 */ /* 0x000fe400078e02ff */
[----:B------:R-:W-:Y:S02]  /*0160*/  IMAD.MOV.U32 R6, RZ, RZ, R8 ;  /* 0x000000ffff067224 */ /* 0x000fe400078e0008 */
[----:B------:R-:W-:-:S06]  /*0170*/  IMAD.HI.U32 R5, R5, R9, R4 ;  /* 0x0000000905057227 */ /* 0x000fcc00078e0004 */
[----:B------:R-:W-:-:S04]  /*0180*/  IMAD.HI.U32 R5, R5, R6, RZ ;  /* 0x0000000605057227 */ /* 0x000fc800078e00ff */
[----:B------:R-:W-:-:S05]  /*0190*/  IMAD R2, R5, R2, R6 ;  /* 0x0000000205027224 */ /* 0x000fca00078e0206 */
[----:B------:R-:W-:-:S13]  /*01a0*/  ISETP.GT.U32.AND P1, PT, R7, R2, PT ;  /* 0x000000020700720c */ /* 0x000fda0003f24070 */
[----:B------:R-:W-:Y:S01]  /*01b0*/  @!P1 IMAD.IADD R2, R2, 0x1, -R7 ;  /* 0x0000000102029824 */ /* 0x000fe200078e0a07 */
[----:B------:R-:W-:Y:S02]  /*01c0*/  @!P1 IADD3 R5, R5, 0x1, RZ ;  /* 0x0000000105059810 */ /* 0x000fe40007ffe0ff */
[----:B------:R-:W-:Y:S02]  /*01d0*/  ISETP.NE.AND P1, PT, R0, RZ, PT ;  /* 0x000000ff0000720c */ /* 0x000fe40003f25270 */
[----:B------:R-:W-:Y:S02]  /*01e0*/  ISETP.GE.U32.AND P0, PT, R2, R7, PT ;  /* 0x000000070200720c */ /* 0x000fe40003f06070 */
[----:B------:R-:W-:-:S04]  /*01f0*/  LOP3.LUT R2, R3, R0, RZ, 0x3c, !PT ;  /* 0x0000000003027212 */ /* 0x000fc800078e3cff */
[----:B------:R-:W-:Y:S01]  /*0200*/  ISETP.GE.AND P2, PT, R2, RZ, PT ;  /* 0x000000ff0200720c */ /* 0x000fe20003f46270 */
[----:B------:R-:W-:-:S05]  /*0210*/  IMAD.MOV.U32 R2, RZ, RZ, 0x1f ;  /* 0x0000001fff027424 */ /* 0x000fca00078e00ff */
[----:B------:R-:W-:Y:S02]  /*0220*/  IADD3 R2, R2, c[0x0][0x178], RZ ;  /* 0x00005e0002027a10 */ /* 0x000fe40007ffe0ff */
[----:B------:R-:W-:-:S05]  /*0230*/  @P0 IADD3 R5, R5, 0x1, RZ ;  /* 0x0000000105050810 */ /* 0x000fca0007ffe0ff */
[----:B------:R-:W-:Y:S01]  /*0240*/  IMAD.MOV.U32 R4, RZ, RZ, R5 ;  /* 0x000000ffff047224 */ /* 0x000fe200078e0005 */
[----:B------:R-:W-:-:S03]  /*0250*/  SHF.R.S32.HI R5, RZ, 0x1f, R2 ;  /* 0x0000001fff057819 */ /* 0x000fc60000011402 */
[----:B------:R-:W-:Y:S01]  /*0260*/  @!P2 IMAD.MOV R4, RZ, RZ, -R4 ;  /* 0x000000ffff04a224 */ /* 0x000fe200078e0a04 */
[----:B------:R-:W-:Y:S02]  /*0270*/  @!P1 LOP3.LUT R4, RZ, R0, RZ, 0x33, !PT ;  /* 0x00000000ff049212 */ /* 0x000fe400078e33ff */
[----:B------:R-:W-:-:S03]  /*0280*/  LEA.HI R5, R5, R2, RZ, 0x5 ;  /* 0x0000000205057211 */ /* 0x000fc600078f28ff */
[----:B------:R-:W-:Y:S02]  /*0290*/  IMAD.SHL.U32 R2, R4, 0x8, RZ ;  /* 0x0000000804027824 */ /* 0x000fe400078e00ff */
[----:B------:R-:W-:-:S03]  /*02a0*/  IMAD.MOV R4, RZ, RZ, -R4 ;  /* 0x000000ffff047224 */ /* 0x000fc600078e0a04 */
[----:B------:R-:W-:Y:S01]  /*02b0*/  LEA.HI.SX32 R5, R5, -R2, 0x1b ;  /* 0x8000000205057211 */ /* 0x000fe200078fdaff */
[----:B------:R-:W-:Y:S02]  /*02c0*/  IMAD R13, R0, R4, R3 ;  /* 0x00000004000d7224 */ /* 0x000fe400078e0203 */
[----:B------:R-:W-:Y:S01]  /*02d0*/  IMAD.MOV.U32 R4, RZ, RZ, RZ ;  /* 0x000000ffff047224 */ /* 0x000fe200078e00ff */
[----:B------:R-:W-:Y:S02]  /*02e0*/  IMNMX R6, R5, 0x8, PT ;  /* 0x0000000805067817 */ /* 0x000fe40003800200 */
[----:B------:R-:W-:Y:S02]  /*02f0*/  IABS R11, R13 ;  /* 0x0000000d000b7213 */ /* 0x000fe40000000000 */
[----:B------:R-:W-:-:S04]  /*0300*/  IABS R9, R6 ;  /* 0x0000000600097213 */ /* 0x000fc80000000000 */
[----:B------:R-:W1:Y:S08]  /*0310*/  I2F.RP R7, R9 ;  /* 0x0000000900077306 */ /* 0x000e700000209400 */
[----:B-1----:R-:W1:Y:S02]  /*0320*/  MUFU.RCP R7, R7 ;  /* 0x0000000700077308 */ /* 0x002e640000001000 */
[----:B-1----:R-:W-:-:S06]  /*0330*/  IADD3 R5, R7, 0xffffffe, RZ ;  /* 0x0ffffffe07057810 */ /* 0x002fcc0007ffe0ff */
[----:B------:R-:W1:Y:S02]  /*0340*/  F2I.FTZ.U32.TRUNC.NTZ R5, R5 ;  /* 0x0000000500057305 */ /* 0x000e64000021f000 */
[----:B-1----:R-:W-:-:S04]  /*0350*/  IMAD.MOV R8, RZ, RZ, -R5 ;  /* 0x000000ffff087224 */ /* 0x002fc800078e0a05 */
[----:B------:R-:W-:-:S04]  /*0360*/  IMAD.MOV.U32 R0, RZ, RZ, R8 ;  /* 0x000000ffff007224 */ /* 0x000fc800078e0008 */
[----:B------:R-:W-:Y:S01]  /*0370*/  IMAD R3, R0, R9, RZ ;  /* 0x0000000900037224 */ /* 0x000fe200078e02ff */
[----:B------:R-:W-:-:S03]  /*0380*/  IABS R0, R6 ;  /* 0x0000000600007213 */ /* 0x000fc60000000000 */
[----:B------:R-:W-:Y:S01]  /*0390*/  IMAD.HI.U32 R4, R5, R3, R4 ;  /* 0x0000000305047227 */ /* 0x000fe200078e0004 */
[----:B0-----:R-:W-:-:S03]  /*03a0*/  SHF.R.U32.HI R5, RZ, 0x5, R28 ;  /* 0x00000005ff057819 */ /* 0x001fc6000001161c */
[----:B------:R-:W-:Y:S01]  /*03b0*/  IMAD.MOV R0, RZ, RZ, -R0 ;  /* 0x000000ffff007224 */ /* 0x000fe200078e0a00 */
[----:B------:R-:W-:Y:S01]  /*03c0*/  SGXT.U32 R12, R5, 0x3 ;  /* 0x00000003050c781a */ /* 0x000fe20000000000 */
[----:B------:R-:W-:-:S03]  /*03d0*/  IMAD.HI.U32 R4, R4, R11, RZ ;  /* 0x0000000b04047227 */ /* 0x000fc600078e00ff */
[----:B------:R-:W-:Y:S01]  /*03e0*/  LOP3.LUT R5, R12, 0x10, RZ, 0xfc, !PT ;  /* 0x000000100c057812 */ /* 0x000fe200078efcff */
[----:B------:R-:W-:Y:S01]  /*03f0*/  IMAD R0, R4, R0, R11 ;  /* 0x0000000004007224 */ /* 0x000fe200078e020b */
[C---:B------:R-:W-:Y:S02]  /*0400*/  LOP3.LUT R5, R12.reuse, 0x28, RZ, 0xfc, !PT ;  /* 0x000000280c057812 */ /* 0x040fe400078efcff */
[C---:B------:R-:W-:Y:S02]  /*0410*/  LOP3.LUT R5, R12.reuse, 0x40, RZ, 0xfc, !PT ;  /* 0x000000400c057812 */ /* 0x040fe400078efcff */
[----:B------:R-:W-:Y:S02]  /*0420*/  ISETP.GT.U32.AND P1, PT, R9, R0, PT ;  /* 0x000000000900720c */ /* 0x000fe40003f24070 */
[C---:B------:R-:W-:Y:S02]  /*0430*/  LOP3.LUT R5, R12.reuse, 0x58, RZ, 0xfc, !PT ;  /* 0x000000580c057812 */ /* 0x040fe400078efcff */
[----:B------:R-:W-:-:S09]  /*0440*/  LOP3.LUT R5, R12, 0x70, RZ, 0xfc, !PT ;  /* 0x000000700c057812 */ /* 0x000fd200078efcff */
        /* <DEDUP_REMOVED lines=8> */
[----:B------:R-:W-:Y:S02]  /*04d0*/  @P0 IADD3 R4, R4, 0x1, RZ ;  /* 0x0000000104040810 */ /* 0x000fe40007ffe0ff */
[----:B------:R-:W-:-:S03]  /*04e0*/  ISETP.GT.AND P0, PT, R0, 0x7f, PT ;  /* 0x0000007f0000780c */ /* 0x000fc60003f04270 */
[----:B------:R-:W-:Y:S01]  /*04f0*/  @!P2 IMAD.MOV R4, RZ, RZ, -R4 ;  /* 0x000000ffff04a224 */ /* 0x000fe200078e0a04 */
[----:B------:R-:W-:-:S05]  /*0500*/  @!P1 LOP3.LUT R4, RZ, R6, RZ, 0x33, !PT ;  /* 0x00000006ff049212 */ /* 0x000fca00078e33ff */
[----:B------:R-:W-:-:S04]  /*0510*/  IMAD.MOV R3, RZ, RZ, -R4 ;  /* 0x000000ffff037224 */ /* 0x000fc800078e0a04 */
[----:B------:R-:W-:Y:S01]  /*0520*/  IMAD R3, R6, R3, R13 ;  /* 0x0000000306037224 */ /* 0x000fe200078e020d */
[----:B------:R-:W-:-:S03]  /*0530*/  LOP3.LUT R6, R12, 0x8, RZ, 0xfc, !PT ;  /* 0x000000080c067812 */ /* 0x000fc600078efcff */
[----:B------:R-:W-:Y:S01]  /*0540*/  IMAD.IADD R3, R2, 0x1, R3 ;  /* 0x0000000102037824 */ /* 0x000fe200078e0203 */
[----:B------:R-:W-:-:S05]  /*0550*/  LOP3.LUT R2, R28, 0x1f, RZ, 0xc0, !PT ;  /* 0x0000001f1c027812 */ /* 0x000fca00078ec0ff */
[----:B------:R-:W-:Y:S01]  /*0560*/  IMAD R2, R3, 0x20, R2 ;  /* 0x0000002003027824 */ /* 0x000fe200078e0202 */
[C---:B------:R-:W-:Y:S02]  /*0570*/  LOP3.LUT R3, R12.reuse, 0x18, RZ, 0xfc, !PT ;  /* 0x000000180c037812 */ /* 0x040fe400078efcff */
[C---:B------:R-:W-:Y:S02]  /*0580*/  LOP3.LUT R3, R12.reuse, 0x30, RZ, 0xfc, !PT ;  /* 0x000000300c037812 */ /* 0x040fe400078efcff */
[----:B------:R0:W-:Y:S01]  /*0590*/  STL [R1+0xb5c], R2 ;  /* 0x000b5c0201007387 */ /* 0x0001e20000100800 */
[C---:B------:R-:W-:Y:S02]  /*05a0*/  LOP3.LUT R3, R12.reuse, 0x48, RZ, 0xfc, !PT ;  /* 0x000000480c037812 */ /* 0x040fe400078efcff */
[C---:B------:R-:W-:Y:S02]  /*05b0*/  LOP3.LUT R3, R12.reuse, 0x60, RZ, 0xfc, !PT ;  /* 0x000000600c037812 */ /* 0x040fe400078efcff */
[----:B------:R-:W-:-:S02]  /*05c0*/  LOP3.LUT R3, R12, 0x78, RZ, 0xfc, !PT ;  /* 0x000000780c037812 */ /* 0x000fc400078efcff */
[C---:B0-----:R-:W-:Y:S02]  /*05d0*/  LOP3.LUT R2, R12.reuse, 0x20, RZ, 0xfc, !PT ;  /* 0x000000200c027812 */ /* 0x041fe400078efcff */
[C---:B------:R-:W-:Y:S02]  /*05e0*/  LOP3.LUT R2, R12.reuse, 0x38, RZ, 0xfc, !PT ;  /* 0x000000380c027812 */ /* 0x040fe400078efcff */
[C---:B------:R-:W-:Y:S02]  /*05f0*/  LOP3.LUT R2, R12.reuse, 0x50, RZ, 0xfc, !PT ;  /* 0x000000500c027812 */ /* 0x040fe400078efcff */
[----:B------:R-:W-:Y:S01]  /*0600*/  LOP3.LUT R2, R12, 0x68, RZ, 0xfc, !PT ;  /* 0x000000680c027812 */ /* 0x000fe200078efcff */
[----:B------:R-:W-:-:S05]  /*0610*/  IMAD.SHL.U32 R2, R4, 0x200, RZ ;  /* 0x0000020004027824 */ /* 0x000fca00078e00ff */
[----:B------:R0:W-:Y:S01]  /*0620*/  STL [R1+0x2a0], R2 ;  /* 0x0002a00201007387 */ /* 0x0001e20000100800 */
[----:B------:R-:W-:Y:S05]  /*0630*/  @P0 BRA `(.L_x_0) ;  /* 0x0000017000000947 */ /* 0x000fea0003800000 */
[----:B------:R-:W-:Y:S01]  /*0640*/  IMAD.SHL.U32 R0, R28, 0x20, RZ ;  /* 0x000000201c007824 */ /* 0x000fe200078e00ff */
[----:B------:R-:W-:Y:S01]  /*0650*/  CS2R R24, SRZ ;  /* 0x0000000000187805 */ /* 0x000fe2000001ff00 */
[----:B------:R-:W-:Y:S01]  /*0660*/  CS2R R26, SRZ ;  /* 0x00000000001a7805 */ /* 0x000fe2000001ff00 */
[----:B------:R-:W-:Y:S01]  /*0670*/  CS2R R20, SRZ ;  /* 0x0000000000147805 */ /* 0x000fe2000001ff00 */
[----:B------:R-:W-:Y:S01]  /*0680*/  CS2R R22, SRZ ;  /* 0x0000000000167805 */ /* 0x000fe2000001ff00 */
[----:B------:R1:W-:Y:S01]  /*0690*/  STL [R1+0xb3c], R0 ;  /* 0x000b3c0001007387 */ /* 0x0003e20000100800 */
[----:B------:R-:W-:Y:S01]  /*06a0*/  CS2R R16, SRZ ;  /* 0x0000000000107805 */ /* 0x000fe2000001ff00 */
[----:B------:R-:W-:Y:S01]  /*06b0*/  CS2R R18, SRZ ;  /* 0x0000000000127805 */ /* 0x000fe2000001ff00 */
[----:B------:R-:W-:Y:S01]  /*06c0*/  CS2R R12, SRZ ;  /* 0x00000000000c7805 */ /* 0x000fe2000001ff00 */
[----:B------:R1:W-:Y:S01]  /*06d0*/  STL [R1], RZ ;  /* 0x000000ff01007387 */ /* 0x0003e20000100800 */
[----:B------:R-:W-:Y:S01]  /*06e0*/  CS2R R14, SRZ ;  /* 0x00000000000e7805 */ /* 0x000fe2000001ff00 */
[----:B------:R-:W-:Y:S01]  /*06f0*/  CS2R R8, SRZ ;  /* 0x0000000000087805 */ /* 0x000fe2000001ff00 */
[----:B------:R-:W-:Y:S01]  /*0700*/  CS2R R10, SRZ ;  /* 0x00000000000a7805 */ /* 0x000fe2000001ff00 */
[----:B------:R1:W-:Y:S01]  /*0710*/  STL [R1+0x4], RZ ;  /* 0x000004ff01007387 */ /* 0x0003e20000100800 */
[----:B------:R-:W-:Y:S01]  /*0720*/  CS2R R4, SRZ ;  /* 0x0000000000047805 */ /* 0x000fe2000001ff00 */
[----:B------:R-:W-:-:S02]  /*0730*/  CS2R R6, SRZ ;  /* 0x0000000000067805 */ /* 0x000fc4000001ff00 */
[----:B------:R1:W-:Y:S04]  /*0740*/  STL [R1+0x8], RZ ;  /* 0x000008ff01007387 */ /* 0x0003e80000100800 */
[----:B------:R1:W-:Y:S04]  /*0750*/  STL [R1+0xc], RZ ;  /* 0x00000cff01007387 */ /* 0x0003e80000100800 */
[----:B------:R1:W-:Y:S04]  /*0760*/  STL [R1+0x10], RZ ;  /* 0x000010ff01007387 */ /* 0x0003e80000100800 */
[----:B------:R1:W-:Y:S04]  /*0770*/  STL [R1+0x14], RZ ;  /* 0x000014ff01007387 */ /* 0x0003e80000100800 */
[----:B------:R1:W-:Y:S04]  /*0780*/  STL [R1+0x18], RZ ;  /* 0x000018ff01007387 */ /* 0x0003e80000100800 */
[----:B------:R1:W-:Y:S01]  /*0790*/  STL [R1+0x1c], RZ ;  /* 0x00001cff01007387 */ /* 0x0003e20000100800 */
[----:B------:R-:W-:Y:S05]  /*07a0*/  BRA `(.L_x_1) ;  /* 0x00033d1000007947 */ /* 0x000fea0003800000 */
.L_x_0:
[----:B------:R-:W-:Y:S01]  /*07b0*/  IABS R24, c[0x0][0x17c] ;  /* 0x00005f0000187a13 */ /* 0x000fe20000000000 */
[----:B------:R-:W-:Y:S01]  /*07c0*/  IMAD.MOV.U32 R22, RZ, RZ, RZ ;  /* 0x000000ffff167224 */ /* 0x000fe200078e00ff */
[----:B------:R-:W-:Y:S01]  /*07d0*/  SHF.R.U32.HI R21, RZ, 0x7, R28 ;  /* 0x00000007ff157819 */ /* 0x000fe2000001161c */
[C---:B------:R-:W-:Y:S01]  /*07e0*/  IMAD.SHL.U32 R14, R28.reuse, 0x2, RZ ;  /* 0x000000021c0e7824 */ /* 0x040fe200078e00ff */
[----:B------:R-:W1:Y:S01]  /*07f0*/  I2F.RP R3, R24 ;  /* 0x0000001800037306 */ /* 0x000e620000209400 */
[----:B------:R-:W-:Y:S01]  /*0800*/  SHF.R.S32.HI R6, RZ, 0x1f, R0 ;  /* 0x0000001fff067819 */ /* 0x000fe20000011400 */
[----:B------:R-:W-:Y:S01]  /*0810*/  IMAD.SHL.U32 R13, R28, 0x8, RZ ;  /* 0x000000081c0d7824 */ /* 0x000fe200078e00ff */
[----:B------:R-:W-:Y:S01]  /*0820*/  SGXT.U32 R21, R21, 0x1 ;  /* 0x000000011515781a */ /* 0x000fe20000000000 */
[----:B------:R-:W-:Y:S01]  /*0830*/  ULDC.64 UR6, c[0x0][0x188] ;  /* 0x0000620000067ab9 */ /* 0x000fe20000000a00 */
[----:B------:R-:W-:-:S02]  /*0840*/  SHF.R.U32.HI R4, RZ, 0x2, R28 ;  /* 0x00000002ff047819 */ /* 0x000fc4000001161c */
[----:B------:R-:W-:Y:S02]  /*0850*/  LOP3.LUT R21, R2, R21, RZ, 0xfc, !PT ;  /* 0x0000001502157212 */ /* 0x000fe400078efcff */
[----:B------:R-:W-:Y:S02]  /*0860*/  LEA.HI R6, R6, R0, RZ, 0x7 ;  /* 0x0000000006067211 */ /* 0x000fe400078f38ff */
[----:B0-----:R-:W-:Y:S02]  /*0870*/  LOP3.LUT R2, R21, 0x1fe, RZ, 0xfc, !PT ;  /* 0x000001fe15027812 */ /* 0x001fe400078efcff */
[----:B------:R-:W-:Y:S01]  /*0880*/  LOP3.LUT R11, R28, 0xe0, RZ, 0xc0, !PT ;  /* 0x000000e01c0b7812 */ /* 0x000fe200078ec0ff */
[----:B------:R0:W-:Y:S01]  /*0890*/  STL [R1+0xb64], R6 ;  /* 0x000b640601007387 */ /* 0x0001e20000100800 */
[----:B------:R-:W-:Y:S01]  /*08a0*/  IABS R7, R2 ;  /* 0x0000000200077213 */ /* 0x000fe20000000000 */
[----:B-1----:R-:W1:Y:S01]  /*08b0*/  MUFU.RCP R3, R3 ;  /* 0x0000000300037308 */ /* 0x002e620000001000 */
[----:B------:R-:W-:-:S02]  /*08c0*/  ISETP.GE.AND P3, PT, R2, RZ, PT ;  /* 0x000000ff0200720c */ /* 0x000fc40003f66270 */
[----:B------:R-:W-:Y:S02]  /*08d0*/  LOP3.LUT R12, R28, 0x7, RZ, 0xc0, !PT ;  /* 0x000000071c0c7812 */ /* 0x000fe400078ec0ff */
[----:B------:R-:W-:Y:S02]  /*08e0*/  LOP3.LUT R13, R13, 0x30, RZ, 0xc0, !PT ;  /* 0x000000300d0d7812 */ /* 0x000fe400078ec0ff */
[C---:B------:R-:W-:Y:S01]  /*08f0*/  LOP3.LUT R16, R21.reuse, 0x1da, RZ, 0xfc, !PT ;  /* 0x000001da15107812 */ /* 0x040fe200078efcff */
[----:B------:R-:W-:Y:S01]  /*0900*/  IMAD R11, R12, 0x4, R11 ;  /* 0x000000040c0b7824 */ /* 0x000fe200078e020b */
[----:B0-----:R-:W-:Y:S01]  /*0910*/  LOP3.LUT R6, R28, 0x7f, RZ, 0xc0, !PT ;  /* 0x0000007f1c067812 */ /* 0x001fe200078ec0ff */
[C---:B------:R-:W-:Y:S01]  /*0920*/  IMAD R13, R12.reuse, 0x40, R13 ;  /* 0x000000400c0d7824 */ /* 0x040fe200078e020d */
[----:B------:R-:W-:Y:S01]  /*0930*/  LOP3.LUT R17, R21, 0x1d8, RZ, 0xfc, !PT ;  /* 0x000001d815117812 */ /* 0x000fe200078efcff */
[----:B------:R-:W-:Y:S02]  /*0940*/  IMAD.SHL.U32 R12, R12, 0x10, RZ ;  /* 0x000000100c0c7824 */ /* 0x000fe400078e00ff */
[----:B------:R-:W-:Y:S01]  /*0950*/  IMAD.SHL.U32 R6, R6, 0x2, RZ ;  /* 0x0000000206067824 */ /* 0x000fe200078e00ff */
[----:B------:R-:W-:-:S02]  /*0960*/  LOP3.LUT R13, R13, 0x10, R14, 0x78, !PT ;  /* 0x000000100d0d7812 */ /* 0x000fc400078e780e */
[----:B-1----:R-:W-:Y:S02]  /*0970*/  IADD3 R23, R3, 0xffffffe, RZ ;  /* 0x0ffffffe03177810 */ /* 0x002fe40007ffe0ff */
[----:B------:R-:W-:-:S04]  /*0980*/  LOP3.LUT R12, R12, 0x30, R14, 0x78, !PT ;  /* 0x000000300c0c7812 */ /* 0x000fc800078e780e */
[----:B------:R-:W0:Y:S02]  /*0990*/  F2I.FTZ.U32.TRUNC.NTZ R23, R23 ;  /* 0x0000001700177305 */ /* 0x000e24000021f000 */
[----:B0-----:R-:W-:-:S04]  /*09a0*/  IMAD.MOV R5, RZ, RZ, -R23 ;  /* 0x000000ffff057224 */ /* 0x001fc800078e0a17 */
[----:B------:R-:W-:-:S04]  /*09b0*/  IMAD R5, R5, R24, RZ ;  /* 0x0000001805057224 */ /* 0x000fc800078e02ff */
[----:B------:R-:W-:Y:S01]  /*09c0*/  IMAD.HI.U32 R22, R23, R5, R22 ;  /* 0x0000000517167227 */ /* 0x000fe200078e0016 */
[----:B------:R-:W-:-:S04]  /*09d0*/  LOP3.LUT R5, R14, 0x1fe, RZ, 0xc0, !PT ;  /* 0x000001fe0e057812 */ /* 0x000fc800078ec0ff */
[----:B------:R-:W-:Y:S01]  /*09e0*/  LOP3.LUT R0, R5, 0x30, R4, 0x78, !PT ;  /* 0x0000003005007812 */ /* 0x000fe200078e7804 */
[----:B------:R-:W-:Y:S01]  /*09f0*/  IMAD.HI.U32 R3, R22, R7, RZ ;  /* 0x0000000716037227 */ /* 0x000fe200078e00ff */
[C---:B------:R-:W-:Y:S02]  /*0a00*/  LOP3.LUT R4, R21.reuse, 0x1fc, RZ, 0xfc, !PT ;  /* 0x000001fc15047812 */ /* 0x040fe400078efcff */
[C---:B------:R-:W-:Y:S01]  /*0a10*/  LOP3.LUT R5, R21.reuse, 0x1fa, RZ, 0xfc, !PT ;  /* 0x000001fa15057812 */ /* 0x040fe200078efcff */
[----:B------:R-:W-:Y:S01]  /*0a20*/  IMAD.MOV R3, RZ, RZ, -R3 ;  /* 0x000000ffff037224 */ /* 0x000fe200078e0a03 */
[----:B------:R-:W-:Y:S01]  /*0a30*/  IABS R10, R4 ;  /* 0x00000004000a7213 */ /* 0x000fe20000000000 */
[----:B------:R0:W-:Y:S01]  /*0a40*/  STL [R1+0x234], R0 ;  /* 0x0002340001007387 */ /* 0x0001e20000100800 */
[----:B------:R-:W-:Y:S01]  /*0a50*/  IABS R8, R5 ;  /* 0x0000000500087213 */ /* 0x000fe20000000000 */
[----:B------:R-:W-:Y:S01]  /*0a60*/  IMAD R7, R24, R3, R7 ;  /* 0x0000000318077224 */ /* 0x000fe200078e0207 */
[----:B------:R-:W-:Y:S01]  /*0a70*/  LOP3.LUT R3, R21, 0x1f8, RZ, 0xfc, !PT ;  /* 0x000001f815037812 */ /* 0x000fe200078efcff */
[----:B------:R-:W-:Y:S01]  /*0a80*/  IMAD.HI.U32 R9, R22, R10, RZ ;  /* 0x0000000a16097227 */ /* 0x000fe200078e00ff */
[----:B------:R-:W-:-:S02]  /*0a90*/  ISETP.GE.AND P2, PT, R4, RZ, PT ;  /* 0x000000ff0400720c */ /* 0x000fc40003f46270 */
[C---:B------:R-:W-:Y:S01]  /*0aa0*/  ISETP.GT.U32.AND P0, PT, R24.reuse, R7, PT ;  /* 0x000000071800720c */ /* 0x040fe20003f04070 */
[----:B------:R-:W-:Y:S01]  /*0ab0*/  IMAD.MOV R9, RZ, RZ, -R9 ;  /* 0x000000ffff097224 */ /* 0x000fe200078e0a09 */
[----:B------:R-:W-:Y:S02]  /*0ac0*/  ISETP.GE.AND P1, PT, R3, RZ, PT ;  /* 0x000000ff0300720c */ /* 0x000fe40003f26270 */
[----:B0-----:R-:W-:Y:S01]  /*0ad0*/  SHF.R.S32.HI R0, RZ, 0x7, R28 ;  /* 0x00000007ff007819 */ /* 0x001fe2000001141c */
[----:B------:R-:W-:Y:S02]  /*0ae0*/  IMAD R10, R24, R9, R10 ;  /* 0x00000009180a7224 */ /* 0x000fe400078e020a */
[----:B------:R-:W-:Y:S01]  /*0af0*/  IMAD.HI.U32 R9, R22, R8, RZ ;  /* 0x0000000816097227 */ /* 0x000fe200078e00ff */
[----:B------:R-:W-:Y:S02]  /*0b00*/  SGXT R0, R0, 0x1 ;  /* 0x000000010000781a */ /* 0x000fe40000000200 */
[----:B------:R-:W-:Y:S01]  /*0b10*/  ISETP.GT.U32.AND P6, PT, R24, R10, PT ;  /* 0x0000000a1800720c */ /* 0x000fe20003fc4070 */
[----:B------:R-:W-:Y:S01]  /*0b20*/  IMAD.MOV R9, RZ, RZ, -R9 ;  /* 0x000000ffff097224 */ /* 0x000fe200078e0a09 */
[----:B------:R-:W-:Y:S01]  /*0b30*/  LOP3.LUT R0, R6, 0x110, R0, 0x78, !PT ;  /* 0x0000011006007812 */ /* 0x000fe200078e7800 */
[----:B------:R-:W-:Y:S01]  /*0b40*/  @!P0 IMAD.IADD R7, R7, 0x1, -R24 ;  /* 0x0000000107078824 */ /* 0x000fe200078e0a18 */
[----:B------:R-:W-:-:S02]  /*0b50*/  IABS R6, R3 ;  /* 0x0000000300067213 */ /* 0x000fc40000000000 */
[----:B------:R-:W-:Y:S01]  /*0b60*/  ISETP.GE.AND P0, PT, R5, RZ, PT ;  /* 0x000000ff0500720c */ /* 0x000fe20003f06270 */
[----:B------:R0:W-:Y:S01]  /*0b70*/  STL [R1+0xba8], R0 ;  /* 0x000ba80001007387 */ /* 0x0001e20000100800 */
[----:B------:R-:W-:Y:S01]  /*0b80*/  ISETP.GT.U32.AND P4, PT, R24, R7, PT ;  /* 0x000000071800720c */ /* 0x000fe20003f84070 */
[----:B------:R-:W-:Y:S01]  /*0b90*/  IMAD.HI.U32 R2, R22, R6, RZ ;  /* 0x0000000616027227 */ /* 0x000fe200078e00ff */
[C---:B------:R-:W-:Y:S01]  /*0ba0*/  LOP3.LUT R3, R21.reuse, 0x1f2, RZ, 0xfc, !PT ;  /* 0x000001f215037812 */ /* 0x040fe200078efcff */
[----:B------:R1:W-:Y:S02]  /*0bb0*/  STL [R1+0xb68], R13 ;  /* 0x000b680d01007387 */ /* 0x0003e40000100800 */
[----:B------:R-:W-:Y:S02]  /*0bc0*/  IMAD.MOV R4, RZ, RZ, -R2 ;  /* 0x000000ffff047224 */ /* 0x000fe400078e0a02 */
[----:B------:R-:W-:Y:S01]  /*0bd0*/  IMAD R2, R24, R9, R8 ;  /* 0x0000000918027224 */ /* 0x000fe200078e0208 */
[----:B------:R-:W-:Y:S01]  /*0be0*/  LOP3.LUT R8, R21, 0x1f6, RZ, 0xfc, !PT ;  /* 0x000001f615087812 */ /* 0x000fe200078efcff */
[----:B------:R-:W-:-:S02]  /*0bf0*/  @!P6 IMAD.IADD R10, R10, 0x1, -R24 ;  /* 0x000000010a0ae824 */ /* 0x000fc400078e0a18 */
[C---:B------:R-:W-:Y:S01]  /*0c00*/  IMAD R6, R24.reuse, R4, R6 ;  /* 0x0000000418067224 */ /* 0x040fe200078e0206 */
[C---:B------:R-:W-:Y:S01]  /*0c10*/  ISETP.GT.U32.AND P5, PT, R24.reuse, R2, PT ;  /* 0x000000021800720c */ /* 0x040fe20003fa4070 */
[----:B------:R-:W-:Y:S01]  /*0c20*/  @!P4 IMAD.IADD R7, R7, 0x1, -R24 ;  /* 0x000000010707c824 */ /* 0x000fe200078e0a18 */
[C---:B------:R-:W-:Y:S01]  /*0c30*/  ISETP.GT.U32.AND P4, PT, R24.reuse, R10, PT ;  /* 0x0000000a1800720c */ /* 0x040fe20003f84070 */
[----:B0-----:R-:W-:Y:S01]  /*0c40*/  IMAD.U32 R0, R11, 0x40, R12 ;  /* 0x000000400b007824 */ /* 0x001fe200078e000c */
[----:B------:R-:W-:Y:S02]  /*0c50*/  ISETP.GT.U32.AND P6, PT, R24, R6, PT ;  /* 0x000000061800720c */ /* 0x000fe40003fc4070 */
[----:B------:R-:W-:Y:S02]  /*0c60*/  LOP3.LUT R4, R21, 0x1f4, RZ, 0xfc, !PT ;  /* 0x000001f415047812 */ /* 0x000fe400078efcff */
[----:B------:R0:W-:Y:S01]  /*0c70*/  STL [R1+0x230], R0 ;  /* 0x0002300001007387 */ /* 0x0001e20000100800 */
[----:B------:R-:W-:-:S02]  /*0c80*/  IABS R5, R8 ;  /* 0x0000000800057213 */ /* 0x000fc40000000000 */
[----:B------:R-:W-:Y:S02]  /*0c90*/  IABS R9, R4 ;  /* 0x0000000400097213 */ /* 0x000fe40000000000 */
[--C-:B------:R-:W-:Y:S01]  /*0ca0*/  @!P5 IMAD.IADD R2, R2, 0x1, -R24.reuse ;  /* 0x000000010202d824 */ /* 0x100fe200078e0a18 */
[----:B-1----:R-:W-:Y:S01]  /*0cb0*/  LOP3.LUT R13, R21, 0x1f0, RZ, 0xfc, !PT ;  /* 0x000001f0150d7812 */ /* 0x002fe200078efcff */
[--C-:B------:R-:W-:Y:S01]  /*0cc0*/  @!P4 IMAD.IADD R10, R10, 0x1, -R24.reuse ;  /* 0x000000010a0ac824 */ /* 0x100fe200078e0a18 */
[----:B------:R-:W-:Y:S01]  /*0cd0*/  ISETP.GE.AND P4, PT, R4, RZ, PT ;  /* 0x000000ff0400720c */ /* 0x000fe20003f86270 */
[----:B------:R-:W-:Y:S01]  /*0ce0*/  @!P6 IMAD.IADD R6, R6, 0x1, -R24 ;  /* 0x000000010606e824 */ /* 0x000fe200078e0a18 */
[----:B------:R-:W-:Y:S01]  /*0cf0*/  ISETP.GT.U32.AND P5, PT, R24, R2, PT ;  /* 0x000000021800720c */ /* 0x000fe20003fa4070 */
[----:B0-----:R-:W-:Y:S01]  /*0d00*/  IMAD.MOV.U32 R0, RZ, RZ, R7 ;  /* 0x000000ffff007224 */ /* 0x001fe200078e0007 */
[----:B------:R-:W-:Y:S01]  /*0d10*/  IABS R7, R3 ;  /* 0x0000000300077213 */ /* 0x000fe20000000000 */
[----:B------:R-:W-:Y:S01]  /*0d20*/  IMAD.HI.U32 R11, R22, R5, RZ ;  /* 0x00000005160b7227 */ /* 0x000fe200078e00ff */
[----:B------:R-:W-:-:S03]  /*0d30*/  ISETP.GT.U32.AND P6, PT, R24, R6, PT ;  /* 0x000000061800720c */ /* 0x000fc60003fc4070 */
[----:B------:R-:W-:Y:S01]  /*0d40*/  @!P3 IMAD.MOV R0, RZ, RZ, -R0 ;  /* 0x000000ffff00b224 */ /* 0x000fe200078e0a00 */
[----:B------:R-:W-:Y:S01]  /*0d50*/  ISETP.GE.AND P3, PT, R8, RZ, PT ;  /* 0x000000ff0800720c */ /* 0x000fe20003f66270 */
[----:B------:R-:W-:Y:S02]  /*0d60*/  IMAD.MOV.U32 R8, RZ, RZ, R9 ;  /* 0x000000ffff087224 */ /* 0x000fe400078e0009 */
[----:B------:R-:W-:Y:S01]  /*0d70*/  IMAD.MOV R11, RZ, RZ, -R11 ;  /* 0x000000ffff0b7224 */ /* 0x000fe200078e0a0b */
[----:B------:R0:W-:Y:S01]  /*0d80*/  STL [R1+0x98], R0 ;  /* 0x0000980001007387 */ /* 0x0001e20000100800 */
[----:B------:R-:W-:-:S04]  /*0d90*/  IMAD.HI.U32 R4, R22, R8, RZ ;  /* 0x0000000816047227 */ /* 0x000fc800078e00ff */
[----:B------:R-:W-:Y:S02]  /*0da0*/  IMAD.MOV R4, RZ, RZ, -R4 ;  /* 0x000000ffff047224 */ /* 0x000fe400078e0a04 */
[----:B------:R-:W-:Y:S02]  /*0db0*/  @!P5 IMAD.IADD R2, R2, 0x1, -R24 ;  /* 0x000000010202d824 */ /* 0x000fe400078e0a18 */
[C---:B------:R-:W-:Y:S01]  /*0dc0*/  IMAD R5, R24.reuse, R11, R5 ;  /* 0x0000000b18057224 */ /* 0x040fe200078e0205 */
[----:B------:R-:W-:Y:S01]  /*0dd0*/  LOP3.LUT R11, R21, 0x1ee, RZ, 0xfc, !PT ;  /* 0x000001ee150b7812 */ /* 0x000fe200078efcff */
[----:B0-----:R-:W-:Y:S02]  /*0de0*/  IMAD.MOV.U32 R0, RZ, RZ, R10 ;  /* 0x000000ffff007224 */ /* 0x001fe400078e000a */
[C---:B------:R-:W-:Y:S01]  /*0df0*/  IMAD R8, R24.reuse, R4, R8 ;  /* 0x0000000418087224 */ /* 0x040fe200078e0208 */
[----:B------:R-:W-:Y:S01]  /*0e00*/  ISETP.GT.U32.AND P5, PT, R24, R5, PT ;  /* 0x000000051800720c */ /* 0x000fe20003fa4070 */
[----:B------:R-:W-:Y:S01]  /*0e10*/  @!P2 IMAD.MOV R0, RZ, RZ, -R0 ;  /* 0x000000ffff00a224 */ /* 0x000fe200078e0a00 */
[----:B------:R-:W-:Y:S01]  /*0e20*/  IABS R12, R11 ;  /* 0x0000000b000c7213 */ /* 0x000fe20000000000 */
[----:B------:R-:W-:Y:S01]  /*0e30*/  IMAD.HI.U32 R9, R22, R7, RZ ;  /* 0x0000000716097227 */ /* 0x000fe200078e00ff */
[----:B------:R-:W-:-:S02]  /*0e40*/  ISETP.GE.AND P2, PT, R3, RZ, PT ;  /* 0x000000ff0300720c */ /* 0x000fc40003f46270 */
[----:B------:R0:W-:Y:S01]  /*0e50*/  STL [R1+0x54], R0 ;  /* 0x0000540001007387 */ /* 0x0001e20000100800 */
[----:B------:R-:W-:Y:S01]  /*0e60*/  IMAD.MOV R9, RZ, RZ, -R9 ;  /* 0x000000ffff097224 */ /* 0x000fe200078e0a09 */
[----:B------:R-:W-:Y:S01]  /*0e70*/  LOP3.LUT R4, R21, 0x1ec, RZ, 0xfc, !PT ;  /* 0x000001ec15047812 */ /* 0x000fe200078efcff */
[--C-:B------:R-:W-:Y:S01]  /*0e80*/  @!P6 IMAD.IADD R6, R6, 0x1, -R24.reuse ;  /* 0x000000010606e824 */ /* 0x100fe200078e0a18 */
[----:B------:R-:W-:Y:S01]  /*0e90*/  ISETP.GE.AND P6, PT, R13, RZ, PT ;  /* 0x000000ff0d00720c */ /* 0x000fe20003fc6270 */
[----:B------:R-:W-:Y:S01]  /*0ea0*/  IMAD R7, R24, R9, R7 ;  /* 0x0000000918077224 */ /* 0x000fe200078e0207 */
[----:B------:R-:W-:Y:S01]  /*0eb0*/  IABS R13, R13 ;  /* 0x0000000d000d7213 */ /* 0x000fe20000000000 */
[----:B------:R-:W-:Y:S01]  /*0ec0*/  @!P5 IMAD.IADD R5, R5, 0x1, -R24 ;  /* 0x000000010505d824 */ /* 0x000fe200078e0a18 */
[----:B------:R-:W-:Y:S01]  /*0ed0*/  LOP3.LUT R9, R21, 0x1ea, RZ, 0xfc, !PT ;  /* 0x000001ea15097812 */ /* 0x000fe200078efcff */
[----:B------:R-:W-:Y:S01]  /*0ee0*/  IMAD.HI.U32 R10, R22, R12, RZ ;  /* 0x0000000c160a7227 */ /* 0x000fe200078e00ff */
[----:B------:R-:W-:-:S02]  /*0ef0*/  IABS R3, R4 ;  /* 0x0000000400037213 */ /* 0x000fc40000000000 */
[----:B------:R-:W-:Y:S01]  /*0f00*/  ISETP.GT.U32.AND P5, PT, R24, R5, PT ;  /* 0x000000051800720c */ /* 0x000fe20003fa4070 */
[----:B0-----:R-:W-:Y:S01]  /*0f10*/  IMAD.MOV.U32 R0, RZ, RZ, R2 ;  /* 0x000000ffff007224 */ /* 0x001fe200078e0002 */
[----:B------:R-:W-:Y:S01]  /*0f20*/  IABS R2, R9 ;  /* 0x0000000900027213 */ /* 0x000fe20000000000 */
[----:B------:R-:W-:-:S04]  /*0f30*/  IMAD.HI.U32 R14, R22, R13, RZ ;  /* 0x0000000d160e7227 */ /* 0x000fc800078e00ff */
[----:B------:R-:W-:Y:S01]  /*0f40*/  @!P0 IMAD.MOV R0, RZ, RZ, -R0 ;  /* 0x000000ffff008224 */ /* 0x000fe200078e0a00 */
[C---:B------:R-:W-:Y:S01]  /*0f50*/  ISETP.GT.U32.AND P0, PT, R24.reuse, R8, PT ;  /* 0x000000081800720c */ /* 0x040fe20003f04070 */
[----:B------:R-:W-:Y:S02]  /*0f60*/  IMAD.MOV R14, RZ, RZ, -R14 ;  /* 0x000000ffff0e7224 */ /* 0x000fe400078e0a0e */
[----:B------:R-:W-:Y:S01]  /*0f70*/  IMAD.MOV R10, RZ, RZ, -R10 ;  /* 0x000000ffff0a7224 */ /* 0x000fe200078e0a0a */
[----:B------:R0:W-:Y:S01]  /*0f80*/  STL [R1+0x3a8], R0 ;  /* 0x0003a80001007387 */ /* 0x0001e20000100800 */
[----:B------:R-:W-:Y:S01]  /*0f90*/  @!P5 IMAD.IADD R5, R5, 0x1, -R24 ;  /* 0x000000010505d824 */ /* 0x000fe200078e0a18 */
[----:B------:R-:W-:Y:S01]  /*0fa0*/  ISETP.GE.AND P5, PT, R11, RZ, PT ;  /* 0x000000ff0b00720c */ /* 0x000fe20003fa6270 */
[----:B------:R-:W-:Y:S02]  /*0fb0*/  IMAD R11, R24, R14, R13 ;  /* 0x0000000e180b7224 */ /* 0x000fe400078e020d */
[----:B------:R-:W-:-:S02]  /*0fc0*/  IMAD.MOV.U32 R15, RZ, RZ, R5 ;  /* 0x000000ffff0f7224 */ /* 0x000fc400078e0005 */
[----:B------:R-:W-:Y:S02]  /*0fd0*/  IMAD R12, R24, R10, R12 ;  /* 0x0000000a180c7224 */ /* 0x000fe400078e020c */
[----:B------:R-:W-:Y:S02]  /*0fe0*/  @!P0 IMAD.IADD R8, R8, 0x1, -R24 ;  /* 0x0000000108088824 */ /* 0x000fe400078e0a18 */
[----:B0-----:R-:W-:Y:S02]  /*0ff0*/  IMAD.MOV.U32 R0, RZ, RZ, R6 ;  /* 0x000000ffff007224 */ /* 0x001fe400078e0006 */
[----:B------:R-:W-:Y:S01]  /*1000*/  IMAD.HI.U32 R10, R22, R2, RZ ;  /* 0x00000002160a7227 */ /* 0x000fe200078e00ff */
[----:B------:R-:W-:-:S03]  /*1010*/  ISETP.GT.U32.AND P0, PT, R24, R8, PT ;  /* 0x000000081800720c */ /* 0x000fc60003f04070 */
[----:B------:R-:W-:Y:S01]  /*1020*/  @!P1 IMAD.MOV R0, RZ, RZ, -R0 ;  /* 0x000000ffff009224 */ /* 0x000fe200078e0a00 */
[C---:B------:R-:W-:Y:S01]  /*1030*/  ISETP.GT.U32.AND P1, PT, R24.reuse, R7, PT ;  /* 0x000000071800720c */ /* 0x040fe20003f24070 */
[----:B------:R-:W-:Y:S01]  /*1040*/  @!P3 IMAD.MOV R15, RZ, RZ, -R15 ;  /* 0x000000ffff0fb224 */ /* 0x000fe200078e0a0f */
[----:B------:R-:W-:Y:S01]  /*1050*/  ISETP.GT.U32.AND P3, PT, R24, R12, PT ;  /* 0x0000000c1800720c */ /* 0x000fe20003f64070 */
[----:B------:R-:W-:Y:S01]  /*1060*/  IMAD.MOV R5, RZ, RZ, -R10 ;  /* 0x000000ffff057224 */ /* 0x000fe200078e0a0a */
[----:B------:R0:W-:Y:S01]  /*1070*/  STL [R1+0x3ac], R0 ;  /* 0x0003ac0001007387 */ /* 0x0001e20000100800 */
[----:B------:R-:W-:-:S03]  /*1080*/  IMAD.HI.U32 R6, R22, R3, RZ ;  /* 0x0000000316067227 */ /* 0x000fc600078e00ff */
[----:B------:R1:W-:Y:S01]  /*1090*/  STL [R1+0x3b0], R15 ;  /* 0x0003b00f01007387 */ /* 0x0003e20000100800 */
[----:B------:R-:W-:Y:S01]  /*10a0*/  @!P0 IMAD.IADD R8, R8, 0x1, -R24 ;  /* 0x0000000108088824 */ /* 0x000fe200078e0a18 */
[C---:B------:R-:W-:Y:S01]  /*10b0*/  ISETP.GT.U32.AND P0, PT, R24.reuse, R11, PT ;  /* 0x0000000b1800720c */ /* 0x040fe20003f04070 */
[C---:B------:R-:W-:Y:S01]  /*10c0*/  IMAD R2, R24.reuse, R5, R2 ;  /* 0x0000000518027224 */ /* 0x040fe200078e0202 */
[----:B------:R-:W-:Y:S01]  /*10d0*/  LOP3.LUT R5, R21, 0x1e6, RZ, 0xfc, !PT ;  /* 0x000001e615057812 */ /* 0x000fe200078efcff */
[----:B------:R-:W-:Y:S02]  /*10e0*/  @!P1 IMAD.IADD R7, R7, 0x1, -R24 ;  /* 0x0000000107079824 */ /* 0x000fe400078e0a18 */
[----:B0-----:R-:W-:Y:S02]  /*10f0*/  IMAD.MOV.U32 R0, RZ, RZ, R8 ;  /* 0x000000ffff007224 */ /* 0x001fe400078e0008 */
[----:B------:R-:W-:Y:S01]  /*1100*/  IMAD.MOV R6, RZ, RZ, -R6 ;  /* 0x000000ffff067224 */ /* 0x000fe200078e0a06 */
[----:B------:R-:W-:Y:S01]  /*1110*/  ISETP.GT.U32.AND P1, PT, R24, R7, PT ;  /* 0x000000071800720c */ /* 0x000fe20003f24070 */
[----:B------:R-:W-:Y:S01]  /*1120*/  @!P4 IMAD.MOV R0, RZ, RZ, -R0 ;  /* 0x000000ffff00c224 */ /* 0x000fe200078e0a00 */
[----:B------:R-:W-:Y:S01]  /*1130*/  ISETP.GE.AND P4, PT, R4, RZ, PT ;  /* 0x000000ff0400720c */ /* 0x000fe20003f86270 */
[----:B------:R-:W-:Y:S01]  /*1140*/  IMAD R3, R24, R6, R3 ;  /* 0x0000000618037224 */ /* 0x000fe200078e0203 */
[----:B------:R-:W-:Y:S01]  /*1150*/  LOP3.LUT R4, R21, 0x1e8, RZ, 0xfc, !PT ;  /* 0x000001e815047812 */ /* 0x000fe200078efcff */
[--C-:B------:R-:W-:Y:S01]  /*1160*/  @!P0 IMAD.IADD R11, R11, 0x1, -R24.reuse ;  /* 0x000000010b0b8824 */ /* 0x100fe200078e0a18 */
[----:B------:R0:W-:Y:S01]  /*1170*/  STL [R1+0x3b4], R0 ;  /* 0x0003b40001007387 */ /* 0x0001e20000100800 */
[----:B------:R-:W-:Y:S01]  /*1180*/  @!P3 IMAD.IADD R12, R12, 0x1, -R24 ;  /* 0x000000010c0cb824 */ /* 0x000fe200078e0a18 */
[----:B------:R-:W-:-:S02]  /*1190*/  IABS R10, R4 ;  /* 0x00000004000a7213 */ /* 0x000fc40000000000 */
[C---:B------:R-:W-:Y:S02]  /*11a0*/  ISETP.GT.U32.AND P0, PT, R24.reuse, R11, PT ;  /* 0x0000000b1800720c */ /* 0x040fe40003f04070 */
[C---:B------:R-:W-:Y:S01]  /*11b0*/  ISETP.GT.U32.AND P3, PT, R24.reuse, R12, PT ;  /* 0x0000000c1800720c */ /* 0x040fe20003f64070 */
[----:B------:R-:W-:Y:S01]  /*11c0*/  @!P1 IMAD.IADD R7, R7, 0x1, -R24 ;  /* 0x0000000107079824 */ /* 0x000fe200078e0a18 */
[----:B------:R-:W-:Y:S01]  /*11d0*/  ISETP.GT.U32.AND P1, PT, R24, R3, PT ;  /* 0x000000031800720c */ /* 0x000fe20003f24070 */
[----:B------:R-:W-:Y:S01]  /*11e0*/  IMAD.HI.U32 R13, R22, R10, RZ ;  /* 0x0000000a160d7227 */ /* 0x000fe200078e00ff */
[C---:B------:R-:W-:Y:S02]  /*11f0*/  LOP3.LUT R6, R21.reuse, 0x1e4, RZ, 0xfc, !PT ;  /* 0x000001e415067812 */ /* 0x040fe400078efcff */
[----:B-1----:R-:W-:Y:S01]  /*1200*/  LOP3.LUT R15, R21, 0x1d4, RZ, 0xfc, !PT ;  /* 0x000001d4150f7812 */ /* 0x002fe200078efcff */
[----:B0-----:R-:W-:Y:S01]  /*1210*/  IMAD.MOV.U32 R0, RZ, RZ, R7 ;  /* 0x000000ffff007224 */ /* 0x001fe200078e0007 */
[----:B------:R-:W-:Y:S01]  /*1220*/  IABS R7, R5 ;  /* 0x0000000500077213 */ /* 0x000fe20000000000 */
[----:B------:R-:W-:Y:S01]  /*1230*/  IMAD.MOV R13, RZ, RZ, -R13 ;  /* 0x000000ffff0d7224 */ /* 0x000fe200078e0a0d */
[----:B------:R-:W-:Y:S01]  /*1240*/  IABS R8, R6 ;  /* 0x0000000600087213 */ /* 0x000fe20000000000 */
[----:B------:R-:W-:Y:S01]  /*1250*/  @!P2 IMAD.MOV R0, RZ, RZ, -R0 ;  /* 0x000000ffff00a224 */ /* 0x000fe200078e0a00 */
[----:B------:R-:W-:Y:S01]  /*1260*/  ISETP.GT.U32.AND P2, PT, R24, R2, PT ;  /* 0x000000021800720c */ /* 0x000fe20003f44070 */
[----:B------:R-:W-:Y:S01]  /*1270*/  @!P0 IMAD.IADD R11, R11, 0x1, -R24 ;  /* 0x000000010b0b8824 */ /* 0x000fe200078e0a18 */
[----:B------:R-:W-:Y:S01]  /*1280*/  ISETP.GE.AND P0, PT, R9, RZ, PT ;  /* 0x000000ff0900720c */ /* 0x000fe20003f06270 */
[----:B------:R-:W-:Y:S01]  /*1290*/  IMAD.HI.U32 R9, R22, R7, RZ ;  /* 0x0000000716097227 */ /* 0x000fe200078e00ff */
[----:B------:R0:W-:Y:S03]  /*12a0*/  STL [R1+0x3b8], R0 ;  /* 0x0003b80001007387 */ /* 0x0001e60000100800 */
[----:B------:R-:W-:-:S02]  /*12b0*/  IMAD R10, R24, R13, R10 ;  /* 0x0000000d180a7224 */ /* 0x000fc400078e020a */
[----:B------:R-:W-:Y:S02]  /*12c0*/  IMAD.MOV R9, RZ, RZ, -R9 ;  /* 0x000000ffff097224 */ /* 0x000fe400078e0a09 */
[--C-:B------:R-:W-:Y:S02]  /*12d0*/  @!P1 IMAD.IADD R3, R3, 0x1, -R24.reuse ;  /* 0x0000000103039824 */ /* 0x100fe400078e0a18 */
[--C-:B------:R-:W-:Y:S02]  /*12e0*/  @!P2 IMAD.IADD R2, R2, 0x1, -R24.reuse ;  /* 0x000000010202a824 */ /* 0x100fe400078e0a18 */
[----:B------:R-:W-:Y:S01]  /*12f0*/  @!P3 IMAD.IADD R12, R12, 0x1, -R24 ;  /* 0x000000010c0cb824 */ /* 0x000fe200078e0a18 */
[C---:B------:R-:W-:Y:S01]  /*1300*/  ISETP.GT.U32.AND P3, PT, R24.reuse, R10, PT ;  /* 0x0000000a1800720c */ /* 0x040fe20003f64070 */
[C---:B------:R-:W-:Y:S01]  /*1310*/  IMAD R7, R24.reuse, R9, R7 ;  /* 0x0000000918077224 */ /* 0x040fe200078e0207 */
[C---:B------:R-:W-:Y:S01]  /*1320*/  ISETP.GT.U32.AND P2, PT, R24.reuse, R2, PT ;  /* 0x000000021800720c */ /* 0x040fe20003f44070 */
[----:B------:R-:W-:Y:S01]  /*1330*/  IMAD.MOV.U32 R14, RZ, RZ, R11 ;  /* 0x000000ffff0e7224 */ /* 0x000fe200078e000b */
[----:B------:R-:W-:Y:S01]  /*1340*/  ISETP.GT.U32.AND P1, PT, R24, R3, PT ;  /* 0x000000031800720c */ /* 0x000fe20003f24070 */
[----:B0-----:R-:W-:-:S02]  /*1350*/  IMAD.MOV.U32 R0, RZ, RZ, R12 ;  /* 0x000000ffff007224 */ /* 0x001fc400078e000c */
[----:B------:R-:W-:Y:S01]  /*1360*/  @!P6 IMAD.MOV R14, RZ, RZ, -R14 ;  /* 0x000000ffff0ee224 */ /* 0x000fe200078e0a0e */
[----:B------:R-:W-:Y:S01]  /*1370*/  ISETP.GE.AND P6, PT, R4, RZ, PT ;  /* 0x000000ff0400720c */ /* 0x000fe20003fc6270 */
[----:B------:R-:W-:Y:S01]  /*1380*/  IMAD.HI.U32 R11, R22, R8, RZ ;  /* 0x00000008160b7227 */ /* 0x000fe200078e00ff */
[----:B------:R-:W-:Y:S02]  /*1390*/  LOP3.LUT R4, R21, 0x1e2, RZ, 0xfc, !PT ;  /* 0x000001e215047812 */ /* 0x000fe400078efcff */
[----:B------:R-:W-:Y:S01]  /*13a0*/  STL [R1+0x3bc], R14 ;  /* 0x0003bc0e01007387 */ /* 0x000fe20000100800 */
[--C-:B------:R-:W-:Y:S02]  /*13b0*/  @!P3 IMAD.IADD R10, R10, 0x1, -R24.reuse ;  /* 0x000000010a0ab824 */ /* 0x100fe400078e0a18 */
[--C-:B------:R-:W-:Y:S01]  /*13c0*/  @!P2 IMAD.IADD R2, R2, 0x1, -R24.reuse ;  /* 0x000000010202a824 */ /* 0x100fe200078e0a18 */
[----:B------:R-:W-:Y:S01]  /*13d0*/  ISETP.GT.U32.AND P2, PT, R24, R7, PT ;  /* 0x000000071800720c */ /* 0x000fe20003f44070 */
[----:B------:R-:W-:Y:S01]  /*13e0*/  @!P1 IMAD.IADD R3, R3, 0x1, -R24 ;  /* 0x0000000103039824 */ /* 0x000fe200078e0a18 */
[----:B------:R-:W-:Y:S01]  /*13f0*/  ISETP.GE.AND P1, PT, R6, RZ, PT ;  /* 0x000000ff0600720c */ /* 0x000fe20003f26270 */
[----:B------:R-:W-:Y:S01]  /*1400*/  @!P5 IMAD.MOV R0, RZ, RZ, -R0 ;  /* 0x000000ffff00d224 */ /* 0x000fe200078e0a00 */
[C---:B------:R-:W-:Y:S01]  /*1410*/  ISETP.GT.U32.AND P3, PT, R24.reuse, R10, PT ;  /* 0x0000000a1800720c */ /* 0x040fe20003f64070 */
[----:B------:R-:W-:Y:S01]  /*1420*/  IMAD.MOV R11, RZ, RZ, -R11 ;  /* 0x000000ffff0b7224 */ /* 0x000fe200078e0a0b */
[----:B------:R-:W-:Y:S01]  /*1430*/  IABS R6, R4 ;  /* 0x0000000400067213 */ /* 0x000fe20000000000 */
[----:B------:R-:W-:Y:S01]  /*1440*/  IMAD.MOV.U32 R12, RZ, RZ, R3 ;  /* 0x000000ffff0c7224 */ /* 0x000fe200078e0003 */
[----:B------:R-:W-:Y:S01]  /*1450*/  ISETP.GE.AND P5, PT, R5, RZ, PT ;  /* 0x000000ff0500720c */ /* 0x000fe20003fa6270 */
[----:B------:R-:W-:Y:S01]  /*1460*/  IMAD R8, R24, R11, R8 ;  /* 0x0000000b18087224 */ /* 0x000fe200078e0208 */
[----:B------:R-:W-:Y:S01]  /*1470*/  LOP3.LUT R3, R21, 0x1e0, RZ, 0xfc, !PT ;  /* 0x000001e015037812 */ /* 0x000fe200078efcff */
[----:B------:R-:W-:Y:S01]  /*1480*/  IMAD.HI.U32 R5, R22, R6, RZ ;  /* 0x0000000616057227 */ /* 0x000fe200078e00ff */
[----:B------:R0:W-:Y:S02]  /*1490*/  STL [R1+0x3c0], R0 ;  /* 0x0003c00001007387 */ /* 0x0001e40000100800 */
[----:B------:R-:W-:Y:S01]  /*14a0*/  IABS R18, R3 ;  /* 0x0000000300127213 */ /* 0x000fe20000000000 */
[----:B------:R-:W-:-:S02]  /*14b0*/  @!P2 IMAD.IADD R7, R7, 0x1, -R24 ;  /* 0x000000010707a824 */ /* 0x000fc400078e0a18 */
[----:B------:R-:W-:Y:S02]  /*14c0*/  IMAD.MOV R5, RZ, RZ, -R5 ;  /* 0x000000ffff057224 */ /* 0x000fe400078e0a05 */
[----:B------:R-:W-:Y:S01]  /*14d0*/  @!P3 IMAD.IADD R10, R10, 0x1, -R24 ;  /* 0x000000010a0ab824 */ /* 0x000fe200078e0a18 */
[C---:B------:R-:W-:Y:S01]  /*14e0*/  ISETP.GT.U32.AND P2, PT, R24.reuse, R7, PT ;  /* 0x000000071800720c */ /* 0x040fe20003f44070 */
[C---:B------:R-:W-:Y:S01]  /*14f0*/  IMAD R6, R24.reuse, R5, R6 ;  /* 0x0000000518067224 */ /* 0x040fe200078e0206 */
[----:B------:R-:W-:Y:S01]  /*1500*/  ISETP.GT.U32.AND P3, PT, R24, R8, PT ;  /* 0x000000081800720c */ /* 0x000fe20003f64070 */
[----:B0-----:R-:W-:Y:S02]  /*1510*/  IMAD.MOV.U32 R0, RZ, RZ, R2 ;  /* 0x000000ffff007224 */ /* 0x001fe400078e0002 */
[----:B------:R-:W-:-:S04]  /*1520*/  IMAD.HI.U32 R2, R22, R18, RZ ;  /* 0x0000001216027227 */ /* 0x000fc800078e00ff */
[----:B------:R-:W-:Y:S02]  /*1530*/  IMAD.MOV R2, RZ, RZ, -R2 ;  /* 0x000000ffff027224 */ /* 0x000fe400078e0a02 */
[----:B------:R-:W-:Y:S01]  /*1540*/  IMAD.MOV.U32 R11, RZ, RZ, R10 ;  /* 0x000000ffff0b7224 */ /* 0x000fe200078e000a */
[----:B------:R-:W-:Y:S01]  /*1550*/  LOP3.LUT R10, R21, 0x1d2, RZ, 0xfc, !PT ;  /* 0x000001d2150a7812 */ /* 0x000fe200078efcff */
[----:B------:R-:W-:Y:S01]  /*1560*/  @!P2 IMAD.IADD R7, R7, 0x1, -R24 ;  /* 0x000000010707a824 */ /* 0x000fe200078e0a18 */
[C---:B------:R-:W-:Y:S01]  /*1570*/  ISETP.GT.U32.AND P2, PT, R24.reuse, R6, PT ;  /* 0x000000061800720c */ /* 0x040fe20003f44070 */
[----:B------:R-:W-:Y:S02]  /*1580*/  IMAD R18, R24, R2, R18 ;  /* 0x0000000218127224 */ /* 0x000fe400078e0212 */
[----:B------:R-:W-:Y:S01]  /*1590*/  @!P0 IMAD.MOV R0, RZ, RZ, -R0 ;  /* 0x000000ffff008224 */ /* 0x000fe200078e0a00 */
[----:B------:R-:W-:Y:S01]  /*15a0*/  ISETP.GE.AND P0, PT, R3, RZ, PT ;  /* 0x000000ff0300720c */ /* 0x000fe20003f06270 */
[----:B------:R-:W-:Y:S01]  /*15b0*/  @!P3 IMAD.IADD R8, R8, 0x1, -R24 ;  /* 0x000000010808b824 */ /* 0x000fe200078e0a18 */
[----:B------:R-:W-:Y:S01]  /*15c0*/  LOP3.LUT R3, R21, 0x1de, RZ, 0xfc, !PT ;  /* 0x000001de15037812 */ /* 0x000fe200078efcff */
[----:B------:R-:W-:Y:S01]  /*15d0*/  @!P6 IMAD.MOV R11, RZ, RZ, -R11 ;  /* 0x000000ffff0be224 */ /* 0x000fe200078e0a0b */
[C---:B------:R-:W-:Y:S01]  /*15e0*/  ISETP.GT.U32.AND P6, PT, R24.reuse, R18, PT ;  /* 0x000000121800720c */ /* 0x040fe20003fc4070 */
[----:B------:R-:W-:Y:S01]  /*15f0*/  @!P4 IMAD.MOV R12, RZ, RZ, -R12 ;  /* 0x000000ffff0cc224 */ /* 0x000fe200078e0a0c */
[----:B------:R-:W-:-:S02]  /*1600*/  ISETP.GT.U32.AND P3, PT, R24, R8, PT ;  /* 0x000000081800720c */ /* 0x000fc40003f64070 */
[----:B------:R-:W-:Y:S01]  /*1610*/  IABS R9, R3 ;  /* 0x0000000300097213 */ /* 0x000fe20000000000 */
[--C-:B------:R-:W-:Y:S01]  /*1620*/  @!P2 IMAD.IADD R6, R6, 0x1, -R24.reuse ;  /* 0x000000010606a824 */ /* 0x100fe200078e0a18 */
[----:B------:R-:W-:Y:S01]  /*1630*/  ISETP.GE.AND P4, PT, R4, RZ, PT ;  /* 0x000000ff0400720c */ /* 0x000fe20003f86270 */
[----:B------:R0:W-:Y:S01]  /*1640*/  STL [R1+0x3c4], R12 ;  /* 0x0003c40c01007387 */ /* 0x0001e20000100800 */
[----:B------:R-:W-:Y:S01]  /*1650*/  LOP3.LUT R4, R21, 0x1dc, RZ, 0xfc, !PT ;  /* 0x000001dc15047812 */ /* 0x000fe200078efcff */
[----:B------:R-:W-:Y:S01]  /*1660*/  IMAD.HI.U32 R5, R22, R9, RZ ;  /* 0x0000000916057227 */ /* 0x000fe200078e00ff */
[----:B------:R-:W-:Y:S01]  /*1670*/  ISETP.GT.U32.AND P2, PT, R24, R6, PT ;  /* 0x000000061800720c */ /* 0x000fe20003f44070 */
[----:B------:R1:W-:Y:S01]  /*1680*/  STL [R1+0x3d0], R0 ;  /* 0x0003d00001007387 */ /* 0x0003e20000100800 */
[----:B------:R-:W-:Y:S01]  /*1690*/  IABS R13, R4 ;  /* 0x00000004000d7213 */ /* 0x000fe20000000000 */
[----:B------:R-:W-:Y:S02]  /*16a0*/  IMAD.MOV R5, RZ, RZ, -R5 ;  /* 0x000000ffff057224 */ /* 0x000fe400078e0a05 */
[--C-:B------:R-:W-:Y:S01]  /*16b0*/  @!P6 IMAD.IADD R18, R18, 0x1, -R24.reuse ;  /* 0x000000011212e824 */ /* 0x100fe200078e0a18 */
[----:B------:R-:W-:Y:S01]  /*16c0*/  STL [R1+0x3c8], R11 ;  /* 0x0003c80b01007387 */ /* 0x000fe20000100800 */
[----:B------:R-:W-:Y:S01]  /*16d0*/  @!P3 IMAD.IADD R8, R8, 0x1, -R24 ;  /* 0x000000010808b824 */ /* 0x000fe200078e0a18 */
[----:B------:R-:W-:Y:S01]  /*16e0*/  ISETP.GE.AND P3, PT, R4, RZ, PT ;  /* 0x000000ff0400720c */ /* 0x000fe20003f66270 */
[----:B------:R-:W-:Y:S01]  /*16f0*/  IMAD R9, R24, R5, R9 ;  /* 0x0000000518097224 */ /* 0x000fe200078e0209 */
[----:B------:R-:W-:Y:S01]  /*1700*/  IABS R4, R16 ;  /* 0x0000001000047213 */ /* 0x000fe20000000000 */
[----:B------:R-:W-:Y:S01]  /*1710*/  IMAD.HI.U32 R2, R22, R13, RZ ;  /* 0x0000000d16027227 */ /* 0x000fe200078e00ff */
[----:B------:R-:W-:-:S02]  /*1720*/  ISETP.GT.U32.AND P6, PT, R24, R18, PT ;  /* 0x000000121800720c */ /* 0x000fc40003fc4070 */
[----:B0-----:R-:W-:Y:S01]  /*1730*/  IABS R12, R17 ;  /* 0x00000011000c7213 */ /* 0x001fe20000000000 */
[----:B------:R-:W-:Y:S01]  /*1740*/  @!P2 IMAD.IADD R6, R6, 0x1, -R24 ;  /* 0x000000010606a824 */ /* 0x000fe200078e0a18 */
[----:B------:R-:W-:Y:S01]  /*1750*/  ISETP.GT.U32.AND P2, PT, R24, R9, PT ;  /* 0x000000091800720c */ /* 0x000fe20003f44070 */
[----:B-1----:R-:W-:Y:S01]  /*1760*/  IMAD.MOV.U32 R0, RZ, RZ, R7 ;  /* 0x000000ffff007224 */ /* 0x002fe200078e0007 */
[----:B------:R-:W-:Y:S01]  /*1770*/  IABS R5, R15 ;  /* 0x0000000f00057213 */ /* 0x000fe20000000000 */
[----:B------:R-:W-:Y:S02]  /*1780*/  IMAD.MOV R2, RZ, RZ, -R2 ;  /* 0x000000ffff027224 */ /* 0x000fe400078e0a02 */
[----:B------:R-:W-:-:S04]  /*1790*/  IMAD.HI.U32 R7, R22, R4, RZ ;  /* 0x0000000416077227 */ /* 0x000fc800078e00ff */
[----:B------:R-:W-:Y:S01]  /*17a0*/  IMAD R13, R24, R2, R13 ;  /* 0x00000002180d7224 */ /* 0x000fe200078e020d */
[----:B------:R-:W-:Y:S01]  /*17b0*/  IABS R2, R10 ;  /* 0x0000000a00027213 */ /* 0x000fe20000000000 */
[----:B------:R-:W-:Y:S02]  /*17c0*/  IMAD.MOV R7, RZ, RZ, -R7 ;  /* 0x000000ffff077224 */ /* 0x000fe400078e0a07 */
[----:B------:R-:W-:Y:S01]  /*17d0*/  @!P5 IMAD.MOV R0, RZ, RZ, -R0 ;  /* 0x000000ffff00d224 */ /* 0x000fe200078e0a00 */
[----:B------:R-:W-:Y:S01]  /*17e0*/  ISETP.GE.AND P5, PT, R3, RZ, PT ;  /* 0x000000ff0300720c */ /* 0x000fe20003fa6270 */
[----:B------:R-:W-:Y:S01]  /*17f0*/  @!P6 IMAD.IADD R18, R18, 0x1, -R24 ;  /* 0x000000011212e824 */ /* 0x000fe200078e0a18 */
[C---:B------:R-:W-:Y:S01]  /*1800*/  ISETP.GT.U32.AND P6, PT, R24.reuse, R13, PT ;  /* 0x0000000d1800720c */ /* 0x040fe20003fc4070 */
[----:B------:R-:W-:Y:S01]  /*1810*/  IMAD R4, R24, R7, R4 ;  /* 0x0000000718047224 */ /* 0x000fe200078e0204 */
[----:B------:R0:W-:Y:S01]  /*1820*/  STL [R1+0x3cc], R0 ;  /* 0x0003cc0001007387 */ /* 0x0001e20000100800 */
[----:B------:R-:W-:Y:S01]  /*1830*/  IMAD.HI.U32 R20, R22, R12, RZ ;  /* 0x0000000c16147227 */ /* 0x000fe200078e00ff */
[----:B------:R-:W-:-:S03]  /*1840*/  LOP3.LUT R3, R21, 0x1d6, RZ, 0xfc, !PT ;  /* 0x000001d615037812 */ /* 0x000fc600078efcff */
[----:B------:R-:W-:Y:S01]  /*1850*/  @!P2 IMAD.IADD R9, R9, 0x1, -R24 ;  /* 0x000000010909a824 */ /* 0x000fe200078e0a18 */
[----:B------:R-:W-:Y:S01]  /*1860*/  ISETP.GT.U32.AND P2, PT, R24, R4, PT ;  /* 0x000000041800720c */ /* 0x000fe20003f44070 */
[----:B------:R-:W-:Y:S01]  /*1870*/  IMAD.MOV R20, RZ, RZ, -R20 ;  /* 0x000000ffff147224 */ /* 0x000fe200078e0a14 */
[----:B------:R-:W-:Y:S01]  /*1880*/  IABS R14, R3 ;  /* 0x00000003000e7213 */ /* 0x000fe20000000000 */
[----:B------:R-:W-:-:S04]  /*1890*/  IMAD.HI.U32 R7, R22, R5, RZ ;  /* 0x0000000516077227 */ /* 0x000fc800078e00ff */
[----:B0-----:R-:W-:Y:S01]  /*18a0*/  IMAD.MOV.U32 R0, RZ, RZ, R8 ;  /* 0x000000ffff007224 */ /* 0x001fe200078e0008 */
[----:B------:R-:W-:Y:S01]  /*18b0*/  LOP3.LUT R8, R21, 0x1ce, RZ, 0xfc, !PT ;  /* 0x000001ce15087812 */ /* 0x000fe200078efcff */
[C---:B------:R-:W-:Y:S02]  /*18c0*/  IMAD R12, R24.reuse, R20, R12 ;  /* 0x00000014180c7224 */ /* 0x040fe400078e020c */
[----:B------:R-:W-:Y:S02]  /*18d0*/  @!P1 IMAD.MOV R0, RZ, RZ, -R0 ;  /* 0x000000ffff009224 */ /* 0x000fe400078e0a00 */
[--C-:B------:R-:W-:Y:S01]  /*18e0*/  @!P6 IMAD.IADD R13, R13, 0x1, -R24.reuse ;  /* 0x000000010d0de824 */ /* 0x100fe200078e0a18 */
[----:B------:R-:W-:Y:S01]  /*18f0*/  ISETP.GT.U32.AND P6, PT, R24, R12, PT ;  /* 0x0000000c1800720c */ /* 0x000fe20003fc4070 */
[----:B------:R-:W-:Y:S01]  /*1900*/  IMAD.HI.U32 R19, R22, R14, RZ ;  /* 0x0000000e16137227 */ /* 0x000fe200078e00ff */
[----:B------:R0:W-:Y:S02]  /*1910*/  STL [R1+0x4c], R0 ;  /* 0x00004c0001007387 */ /* 0x0001e40000100800 */
[----:B------:R-:W-:Y:S01]  /*1920*/  ISETP.GT.U32.AND P1, PT, R24, R13, PT ;  /* 0x0000000d1800720c */ /* 0x000fe20003f24070 */
[----:B------:R-:W-:Y:S01]  /*1930*/  @!P2 IMAD.IADD R4, R4, 0x1, -R24 ;  /* 0x000000010404a824 */ /* 0x000fe200078e0a18 */
[----:B------:R-:W-:Y:S01]  /*1940*/  ISETP.GT.U32.AND P2, PT, R24, R9, PT ;  /* 0x000000091800720c */ /* 0x000fe20003f44070 */
[----:B------:R-:W-:-:S02]  /*1950*/  IMAD.MOV R19, RZ, RZ, -R19 ;  /* 0x000000ffff137224 */ /* 0x000fc400078e0a13 */
[----:B------:R-:W-:Y:S02]  /*1960*/  IMAD.MOV R20, RZ, RZ, -R7 ;  /* 0x000000ffff147224 */ /* 0x000fe400078e0a07 */
[C---:B------:R-:W-:Y:S02]  /*1970*/  IMAD R7, R24.reuse, R19, R14 ;  /* 0x0000001318077224 */ /* 0x040fe400078e020e */
[----:B0-----:R-:W-:Y:S01]  /*1980*/  IMAD.MOV.U32 R0, RZ, RZ, R6 ;  /* 0x000000ffff007224 */ /* 0x001fe200078e0006 */
[----:B------:R-:W-:Y:S01]  /*1990*/  IABS R6, R8 ;  /* 0x0000000800067213 */ /* 0x000fe20000000000 */
[----:B------:R-:W-:Y:S02]  /*19a0*/  IMAD R5, R24, R20, R5 ;  /* 0x0000001418057224 */ /* 0x000fe400078e0205 */
[----:B------:R-:W-:Y:S02]  /*19b0*/  @!P4 IMAD.MOV R0, RZ, RZ, -R0 ;  /* 0x000000ffff00c224 */ /* 0x000fe400078e0a00 */
[--C-:B------:R-:W-:Y:S01]  /*19c0*/  @!P6 IMAD.IADD R12, R12, 0x1, -R24.reuse ;  /* 0x000000010c0ce824 */ /* 0x100fe200078e0a18 */
[----:B------:R-:W-:Y:S01]  /*19d0*/  ISETP.GT.U32.AND P6, PT, R24, R4, PT ;  /* 0x000000041800720c */ /* 0x000fe20003fc4070 */
[----:B------:R-:W-:Y:S01]  /*19e0*/  IMAD.HI.U32 R11, R22, R2, RZ ;  /* 0x00000002160b7227 */ /* 0x000fe200078e00ff */
[----:B------:R0:W-:Y:S02]  /*19f0*/  STL [R1+0x1c], R0 ;  /* 0x00001c0001007387 */ /* 0x0001e40000100800 */
[C---:B------:R-:W-:Y:S01]  /*1a00*/  ISETP.GT.U32.AND P4, PT, R24.reuse, R12, PT ;  /* 0x0000000c1800720c */ /* 0x040fe20003f84070 */
[--C-:B------:R-:W-:Y:S01]  /*1a10*/  @!P2 IMAD.IADD R9, R9, 0x1, -R24.reuse ;  /* 0x000000010909a824 */ /* 0x100fe200078e0a18 */
[----:B------:R-:W-:Y:S01]  /*1a20*/  ISETP.GT.U32.AND P2, PT, R24, R5, PT ;  /* 0x000000051800720c */ /* 0x000fe20003f44070 */
[----:B------:R-:W-:Y:S01]  /*1a30*/  IMAD.MOV R14, RZ, RZ, -R11 ;  /* 0x000000ffff0e7224 */ /* 0x000fe200078e0a0b */
[----:B------:R-:W-:Y:S01]  /*1a40*/  LOP3.LUT R11, R21, 0x1d0, RZ, 0xfc, !PT ;  /* 0x000001d0150b7812 */ /* 0x000fe200078efcff */
[----:B------:R-:W-:Y:S01]  /*1a50*/  @!P1 IMAD.IADD R13, R13, 0x1, -R24 ;  /* 0x000000010d0d9824 */ /* 0x000fe200078e0a18 */
[----:B------:R-:W-:Y:S01]  /*1a60*/  ISETP.GE.AND P1, PT, R16, RZ, PT ;  /* 0x000000ff1000720c */ /* 0x000fe20003f26270 */
[----:B------:R-:W-:Y:S01]  /*1a70*/  IMAD R2, R24, R14, R2 ;  /* 0x0000000e18027224 */ /* 0x000fe200078e0202 */
[----:B------:R-:W-:Y:S01]  /*1a80*/  IABS R14, R11 ;  /* 0x0000000b000e7213 */ /* 0x000fe20000000000 */
[----:B0-----:R-:W-:-:S02]  /*1a90*/  IMAD.MOV.U32 R0, RZ, RZ, R18 ;  /* 0x000000ffff007224 */ /* 0x001fc400078e0012 */
[----:B------:R-:W-:Y:S01]  /*1aa0*/  @!P6 IMAD.IADD R4, R4, 0x1, -R24 ;  /* 0x000000010404e824 */ /* 0x000fe200078e0a18 */
[C---:B------:R-:W-:Y:S01]  /*1ab0*/  ISETP.GT.U32.AND P6, PT, R24.reuse, R2, PT ;  /* 0x000000021800720c */ /* 0x040fe20003fc4070 */
[----:B------:R-:W-:Y:S01]  /*1ac0*/  @!P0 IMAD.MOV R0, RZ, RZ, -R0 ;  /* 0x000000ffff008224 */ /* 0x000fe200078e0a00 */
[----:B------:R-:W-:Y:S01]  /*1ad0*/  ISETP.GT.U32.AND P0, PT, R24, R7, PT ;  /* 0x000000071800720c */ /* 0x000fe20003f04070 */
[----:B------:R-:W-:Y:S01]  /*1ae0*/  IMAD.MOV.U32 R19, RZ, RZ, R9 ;  /* 0x000000ffff137224 */ /* 0x000fe200078e0009 */
[----:B------:R-:W-:Y:S01]  /*1af0*/  LOP3.LUT R9, R21, 0x1cc, RZ, 0xfc, !PT ;  /* 0x000001cc15097812 */ /* 0x000fe200078efcff */
[----:B------:R-:W-:Y:S01]  /*1b00*/  @!P2 IMAD.IADD R5, R5, 0x1, -R24 ;  /* 0x000000010505a824 */ /* 0x000fe200078e0a18 */
[----:B------:R0:W-:Y:S01]  /*1b10*/  STL [R1+0x3a4], R0 ;  /* 0x0003a40001007387 */ /* 0x0001e20000100800 */
[----:B------:R-:W-:Y:S01]  /*1b20*/  IMAD.HI.U32 R18, R22, R14, RZ ;  /* 0x0000000e16127227 */ /* 0x000fe200078e00ff */
[----:B------:R-:W-:-:S03]  /*1b30*/  ISETP.GE.AND P2, PT, R15, RZ, PT ;  /* 0x000000ff0f00720c */ /* 0x000fc60003f46270 */
[--C-:B------:R-:W-:Y:S01]  /*1b40*/  @!P4 IMAD.IADD R12, R12, 0x1, -R24.reuse ;  /* 0x000000010c0cc824 */ /* 0x100fe200078e0a18 */
[----:B------:R-:W-:Y:S01]  /*1b50*/  ISETP.GE.AND P4, PT, R17, RZ, PT ;  /* 0x000000ff1100720c */ /* 0x000fe20003f86270 */
[----:B------:R-:W-:Y:S02]  /*1b60*/  @!P5 IMAD.MOV R19, RZ, RZ, -R19 ;  /* 0x000000ffff13d224 */ /* 0x000fe400078e0a13 */
[----:B------:R-:W-:Y:S01]  /*1b70*/  @!P0 IMAD.IADD R7, R7, 0x1, -R24 ;  /* 0x0000000107078824 */ /* 0x000fe200078e0a18 */
[----:B------:R-:W-:Y:S01]  /*1b80*/  ISETP.GE.AND P0, PT, R3, RZ, PT ;  /* 0x000000ff0300720c */ /* 0x000fe20003f06270 */
[----:B0-----:R-:W-:Y:S01]  /*1b90*/  IMAD.MOV.U32 R0, RZ, RZ, R13 ;  /* 0x000000ffff007224 */ /* 0x001fe200078e000d */
[----:B------:R-:W-:Y:S01]  /*1ba0*/  STL [R1+0x18], R19 ;  /* 0x0000181301007387 */ /* 0x000fe20000100800 */
[----:B------:R-:W-:Y:S01]  /*1bb0*/  IMAD.HI.U32 R16, R22, R6, RZ ;  /* 0x0000000616107227 */ /* 0x000fe200078e00ff */
[----:B------:R-:W-:-:S03]  /*1bc0*/  ISETP.GT.U32.AND P5, PT, R24, R7, PT ;  /* 0x000000071800720c */ /* 0x000fc60003fa4070 */
[----:B------:R-:W-:Y:S01]  /*1bd0*/  @!P3 IMAD.MOV R0, RZ, RZ, -R0 ;  /* 0x000000ffff00b224 */ /* 0x000fe200078e0a00 */
[C---:B------:R-:W-:Y:S01]  /*1be0*/  ISETP.GT.U32.AND P3, PT, R24.reuse, R5, PT ;  /* 0x000000051800720c */ /* 0x040fe20003f64070 */
[----:B------:R-:W-:Y:S02]  /*1bf0*/  IMAD.MOV R18, RZ, RZ, -R18 ;  /* 0x000000ffff127224 */ /* 0x000fe400078e0a12 */
[----:B------:R-:W-:Y:S01]  /*1c00*/  IMAD.MOV R16, RZ, RZ, -R16 ;  /* 0x000000ffff107224 */ /* 0x000fe200078e0a10 */
[----:B------:R0:W-:Y:S01]  /*1c10*/  STL [R1+0x14], R0 ;  /* 0x0000140001007387 */ /* 0x0001e20000100800 */
[----:B------:R-:W-:Y:S01]  /*1c20*/  IMAD.MOV.U32 R13, RZ, RZ, R4 ;  /* 0x000000ffff0d7224 */ /* 0x000fe200078e0004 */
[----:B------:R-:W-:Y:S01]  /*1c30*/  LOP3.LUT R4, R21, 0x1ca, RZ, 0xfc, !PT ;  /* 0x000001ca15047812 */ /* 0x000fe200078efcff */
[----:B------:R-:W-:Y:S02]  /*1c40*/  IMAD R3, R24, R18, R14 ;  /* 0x0000001218037224 */ /* 0x000fe400078e020e */
[----:B------:R-:W-:-:S02]  /*1c50*/  @!P6 IMAD.IADD R2, R2, 0x1, -R24 ;  /* 0x000000010202e824 */ /* 0x000fc400078e0a18 */
[C---:B------:R-:W-:Y:S02]  /*1c60*/  IMAD R6, R24.reuse, R16, R6 ;  /* 0x0000001018067224 */ /* 0x040fe400078e0206 */
[----:B------:R-:W-:Y:S01]  /*1c70*/  @!P1 IMAD.MOV R13, RZ, RZ, -R13 ;  /* 0x000000ffff0d9224 */ /* 0x000fe200078e0a0d */
[C---:B------:R-:W-:Y:S01]  /*1c80*/  ISETP.GT.U32.AND P6, PT, R24.reuse, R2, PT ;  /* 0x000000021800720c */ /* 0x040fe20003fc4070 */
[----:B0-----:R-:W-:Y:S01]  /*1c90*/  IMAD.MOV.U32 R0, RZ, RZ, R12 ;  /* 0x000000ffff007224 */ /* 0x001fe200078e000c */
[C---:B------:R-:W-:Y:S01]  /*1ca0*/  ISETP.GT.U32.AND P1, PT, R24.reuse, R3, PT ;  /* 0x000000031800720c */ /* 0x040fe20003f24070 */
[----:B------:R-:W-:Y:S01]  /*1cb0*/  @!P5 IMAD.IADD R7, R7, 0x1, -R24 ;  /* 0x000000010707d824 */ /* 0x000fe200078e0a18 */
[----:B------:R-:W-:Y:S01]  /*1cc0*/  ISETP.GT.U32.AND P5, PT, R24, R6, PT ;  /* 0x000000061800720c */ /* 0x000fe20003fa4070 */
[----:B------:R-:W-:Y:S01]  /*1cd0*/  @!P4 IMAD.MOV R0, RZ, RZ, -R0 ;  /* 0x000000ffff00c224 */ /* 0x000fe200078e0a00 */
[----:B------:R0:W-:Y:S01]  /*1ce0*/  STL [R1+0x328], R13 ;  /* 0x0003280d01007387 */ /* 0x0001e20000100800 */
[----:B------:R-:W-:Y:S01]  /*1cf0*/  @!P3 IMAD.IADD R5, R5, 0x1, -R24 ;  /* 0x000000010505b824 */ /* 0x000fe200078e0a18 */
[----:B------:R-:W-:Y:S01]  /*1d00*/  ISETP.GE.AND P4, PT, R10, RZ, PT ;  /* 0x000000ff0a00720c */ /* 0x000fe20003f86270 */
[----:B------:R-:W-:Y:S01]  /*1d10*/  IMAD.MOV.U32 R12, RZ, RZ, R7 ;  /* 0x000000ffff0c7224 */ /* 0x000fe200078e0007 */
[----:B------:R1:W-:Y:S01]  /*1d20*/  STL [R1+0x334], R0 ;  /* 0x0003340001007387 */ /* 0x0003e20000100800 */
[----:B------:R-:W-:-:S02]  /*1d30*/  ISETP.GE.AND P3, PT, R11, RZ, PT ;  /* 0x000000ff0b00720c */ /* 0x000fc40003f66270 */
[----:B------:R-:W-:Y:S01]  /*1d40*/  @!P0 IMAD.MOV R12, RZ, RZ, -R12 ;  /* 0x000000ffff0c8224 */ /* 0x000fe200078e0a0c */
[----:B------:R-:W-:Y:S01]  /*1d50*/  IABS R10, R4 ;  /* 0x00000004000a7213 */ /* 0x000fe20000000000 */
[--C-:B------:R-:W-:Y:S01]  /*1d60*/  @!P6 IMAD.IADD R2, R2, 0x1, -R24.reuse ;  /* 0x000000010202e824 */ /* 0x100fe200078e0a18 */
[----:B0-----:R-:W-:Y:S01]  /*1d70*/  IABS R13, R9 ;  /* 0x00000009000d7213 */ /* 0x001fe20000000000 */
[--C-:B------:R-:W-:Y:S01]  /*1d80*/  @!P1 IMAD.IADD R3, R3, 0x1, -R24.reuse ;  /* 0x0000000103039824 */ /* 0x100fe200078e0a18 */
[----:B------:R0:W-:Y:S01]  /*1d90*/  STL [R1+0x388], R12 ;  /* 0x0003880c01007387 */ /* 0x0001e20000100800 */
[----:B------:R-:W-:Y:S01]  /*1da0*/  @!P5 IMAD.IADD R6, R6, 0x1, -R24 ;  /* 0x000000010606d824 */ /* 0x000fe200078e0a18 */
[----:B------:R-:W-:Y:S01]  /*1db0*/  ISETP.GE.AND P6, PT, R8, RZ, PT ;  /* 0x000000ff0800720c */ /* 0x000fe20003fc6270 */
[----:B-1----:R-:W-:Y:S01]  /*1dc0*/  IMAD.MOV.U32 R0, RZ, RZ, R5 ;  /* 0x000000ffff007224 */ /* 0x002fe200078e0005 */
[----:B------:R-:W-:Y:S01]  /*1dd0*/  ISETP.GT.U32.AND P0, PT, R24, R3, PT ;  /* 0x000000031800720c */ /* 0x000fe20003f04070 */
[----:B------:R-:W-:Y:S01]  /*1de0*/  IMAD.HI.U32 R11, R22, R13, RZ ;  /* 0x0000000d160b7227 */ /* 0x000fe200078e00ff */
[----:B------:R-:W-:-:S02]  /*1df0*/  ISETP.GT.U32.AND P5, PT, R24, R6, PT ;  /* 0x000000061800720c */ /* 0x000fc40003fa4070 */
[----:B------:R-:W-:Y:S01]  /*1e00*/  ISETP.GE.AND P1, PT, R9, RZ, PT ;  /* 0x000000ff0900720c */ /* 0x000fe20003f26270 */
[----:B------:R-:W-:Y:S01]  /*1e10*/  @!P2 IMAD.MOV R0, RZ, RZ, -R0 ;  /* 0x000000ffff00a224 */ /* 0x000fe200078e0a00 */
[C---:B0-----:R-:W-:Y:S01]  /*1e20*/  LOP3.LUT R12, R21.reuse, 0x1c8, RZ, 0xfc, !PT ;  /* 0x000001c8150c7812 */ /* 0x041fe200078efcff */
[----:B------:R-:W-:Y:S01]  /*1e30*/  IMAD.MOV R11, RZ, RZ, -R11 ;  /* 0x000000ffff0b7224 */ /* 0x000fe200078e0a0b */
[----:B------:R-:W-:Y:S01]  /*1e40*/  ISETP.GE.AND P2, PT, R4, RZ, PT ;  /* 0x000000ff0400720c */ /* 0x000fe20003f46270 */
[----:B------:R-:W-:Y:S01]  /*1e50*/  IMAD.HI.U32 R8, R22, R10, RZ ;  /* 0x0000000a16087227 */ /* 0x000fe200078e00ff */
[----:B------:R0:W-:Y:S01]  /*1e60*/  STL [R1+0x38c], R0 ;  /* 0x00038c0001007387 */ /* 0x0001e20000100800 */
[----:B------:R-:W-:Y:S02]  /*1e70*/  LOP3.LUT R4, R21, 0x1c4, RZ, 0xfc, !PT ;  /* 0x000001c415047812 */ /* 0x000fe400078efcff */
[----:B------:R-:W-:Y:S02]  /*1e80*/  IMAD R13, R24, R11, R13 ;  /* 0x0000000b180d7224 */ /* 0x000fe400078e020d */
[----:B------:R-:W-:Y:S01]  /*1e90*/  IMAD.MOV R8, RZ, RZ, -R8 ;  /* 0x000000ffff087224 */ /* 0x000fe200078e0a08 */
[----:B------:R-:W-:Y:S01]  /*1ea0*/  IABS R7, R4 ;  /* 0x0000000400077213 */ /* 0x000fe20000000000 */
[----:B------:R-:W-:Y:S01]  /*1eb0*/  @!P0 IMAD.IADD R3, R3, 0x1, -R24 ;  /* 0x0000000103038824 */ /* 0x000fe200078e0a18 */
[----:B------:R-:W-:Y:S01]  /*1ec0*/  ISETP.GE.AND P0, PT, R12, RZ, PT ;  /* 0x000000ff0c00720c */ /* 0x000fe20003f06270 */
[----:B------:R-:W-:Y:S01]  /*1ed0*/  IMAD R10, R24, R8, R10 ;  /* 0x00000008180a7224 */ /* 0x000fe200078e020a */
[----:B------:R-:W-:Y:S01]  /*1ee0*/  IABS R12, R12 ;  /* 0x0000000c000c7213 */ /* 0x000fe20000000000 */
[----:B0-----:R-:W-:Y:S01]  /*1ef0*/  IMAD.MOV.U32 R0, RZ, RZ, R2 ;  /* 0x000000ffff007224 */ /* 0x001fe200078e0002 */
[----:B------:R-:W-:Y:S01]  /*1f00*/  LOP3.LUT R2, R21, 0x1c6, RZ, 0xfc, !PT ;  /* 0x000001c615027812 */ /* 0x000fe200078efcff */
[----:B------:R-:W-:Y:S01]  /*1f10*/  @!P5 IMAD.IADD R6, R6, 0x1, -R24 ;  /* 0x000000010606d824 */ /* 0x000fe200078e0a18 */
[C---:B------:R-:W-:Y:S01]  /*1f20*/  ISETP.GT.U32.AND P5, PT, R24.reuse, R10, PT ;  /* 0x0000000a1800720c */ /* 0x040fe20003fa4070 */
[----:B------:R-:W-:Y:S01]  /*1f30*/  @!P4 IMAD.MOV R0, RZ, RZ, -R0 ;  /* 0x000000ffff00c224 */ /* 0x000fe200078e0a00 */
[----:B------:R-:W-:Y:S01]  /*1f40*/  ISETP.GT.U32.AND P4, PT, R24, R13, PT ;  /* 0x0000000d1800720c */ /* 0x000fe20003f84070 */
[----:B------:R-:W-:Y:S01]  /*1f50*/  IMAD.HI.U32 R5, R22, R12, RZ ;  /* 0x0000000c16057227 */ /* 0x000fe200078e00ff */
[----:B------:R-:W-:-:S02]  /*1f60*/  IABS R9, R2 ;  /* 0x0000000200097213 */ /* 0x000fc40000000000 */
[----:B------:R0:W-:Y:S01]  /*1f70*/  STL [R1+0x394], R0 ;  /* 0x0003940001007387 */ /* 0x0001e20000100800 */
[----:B------:R-:W-:Y:S01]  /*1f80*/  IMAD.MOV R5, RZ, RZ, -R5 ;  /* 0x000000ffff057224 */ /* 0x000fe200078e0a05 */
[----:B------:R-:W-:-:S03]  /*1f90*/  LOP3.LUT R8, R21, 0x1c0, RZ, 0xfc, !PT ;  /* 0x000001c015087812 */ /* 0x000fc600078efcff */
[----:B------:R-:W-:Y:S01]  /*1fa0*/  IMAD R12, R24, R5, R12 ;  /* 0x00000005180c7224 */ /* 0x000fe200078e020c */
[----:B------:R-:W-:Y:S01]  /*1fb0*/  IABS R14, R8 ;  /* 0x00000008000e7213 */ /* 0x000fe20000000000 */
[--C-:B------:R-:W-:Y:S01]  /*1fc0*/  @!P5 IMAD.IADD R10, R10, 0x1, -R24.reuse ;  /* 0x000000010a0ad824 */ /* 0x100fe200078e0a18 */
[----:B------:R-:W-:Y:S01]  /*1fd0*/  LOP3.LUT R5, R21, 0x1be, RZ, 0xfc, !PT ;  /* 0x000001be15057812 */ /* 0x000fe200078efcff */
[----:B------:R-:W-:Y:S01]  /*1fe0*/  @!P4 IMAD.IADD R13, R13, 0x1, -R24 ;  /* 0x000000010d0dc824 */ /* 0x000fe200078e0a18 */
[----:B------:R-:W-:Y:S01]  /*1ff0*/  ISETP.GE.AND P4, PT, R2, RZ, PT ;  /* 0x000000ff0200720c */ /* 0x000fe20003f86270 */
[----:B0-----:R-:W-:Y:S01]  /*2000*/  IMAD.MOV.U32 R0, RZ, RZ, R3 ;  /* 0x000000ffff007224 */ /* 0x001fe200078e0003 */
[----:B------:R-:W-:Y:S01]  /*2010*/  ISETP.GT.U32.AND P5, PT, R24, R10, PT ;  /* 0x0000000a1800720c */ /* 0x000fe20003fa4070 */
[----:B------:R-:W-:Y:S01]  /*2020*/  IMAD.HI.U32 R2, R22, R7, RZ ;  /* 0x0000000716027227 */ /* 0x000fe200078e00ff */
[----:B------:R-:W-:-:S03]  /*2030*/  IABS R11, R5 ;  /* 0x00000005000b7213 */ /* 0x000fc60000000000 */
[----:B------:R-:W-:Y:S01]  /*2040*/  @!P3 IMAD.MOV R0, RZ, RZ, -R0 ;  /* 0x000000ffff00b224 */ /* 0x000fe200078e0a00 */
[----:B------:R-:W-:Y:S01]  /*2050*/  ISETP.GT.U32.AND P3, PT, R24, R13, PT ;  /* 0x0000000d1800720c */ /* 0x000fe20003f64070 */
[----:B------:R-:W-:-:S03]  /*2060*/  IMAD.HI.U32 R3, R22, R9, RZ ;  /* 0x0000000916037227 */ /* 0x000fc600078e00ff */
[----:B------:R0:W-:Y:S01]  /*2070*/  STL [R1+0x3a0], R0 ;  /* 0x0003a00001007387 */ /* 0x0001e20000100800 */
[----:B------:R-:W-:Y:S02]  /*2080*/  IMAD.MOV R3, RZ, RZ, -R3 ;  /* 0x000000ffff037224 */ /* 0x000fe400078e0a03 */
[----:B------:R-:W-:Y:S02]  /*2090*/  @!P5 IMAD.IADD R10, R10, 0x1, -R24 ;  /* 0x000000010a0ad824 */ /* 0x000fe400078e0a18 */
[----:B------:R-:W-:Y:S01]  /*20a0*/  IMAD R9, R24, R3, R9 ;  /* 0x0000000318097224 */ /* 0x000fe200078e0209 */
[----:B------:R-:W-:-:S03]  /*20b0*/  LOP3.LUT R3, R21, 0x1bc, RZ, 0xfc, !PT ;  /* 0x000001bc15037812 */ /* 0x000fc600078efcff */
[----:B------:R-:W-:Y:S01]  /*20c0*/  @!P3 IMAD.IADD R13, R13, 0x1, -R24 ;  /* 0x000000010d0db824 */ /* 0x000fe200078e0a18 */
[C---:B------:R-:W-:Y:S01]  /*20d0*/  ISETP.GT.U32.AND P3, PT, R24.reuse, R12, PT ;  /* 0x0000000c1800720c */ /* 0x040fe20003f64070 */
[----:B0-----:R-:W-:Y:S01]  /*20e0*/  IMAD.MOV.U32 R0, RZ, RZ, R6 ;  /* 0x000000ffff007224 */ /* 0x001fe200078e0006 */
[----:B------:R-:W-:-:S03]  /*20f0*/  ISETP.GT.U32.AND P5, PT, R24, R9, PT ;  /* 0x000000091800720c */ /* 0x000fc60003fa4070 */
[----:B------:R-:W-:Y:S01]  /*2100*/  @!P6 IMAD.MOV R0, RZ, RZ, -R0 ;  /* 0x000000ffff00e224 */ /* 0x000fe200078e0a00 */
[----:B------:R-:W-:Y:S01]  /*2110*/  ISETP.GE.AND P6, PT, R4, RZ, PT ;  /* 0x000000ff0400720c */ /* 0x000fe20003fc6270 */
[----:B------:R-:W-:Y:S01]  /*2120*/  IMAD.MOV R4, RZ, RZ, -R2 ;  /* 0x000000ffff047224 */ /* 0x000fe200078e0a02 */
[----:B------:R-:W-:Y:S02]  /*2130*/  LOP3.LUT R2, R21, 0x1c2, RZ, 0xfc, !PT ;  /* 0x000001c215027812 */ /* 0x000fe400078efcff */
[----:B------:R0:W-:Y:S01]  /*2140*/  STL [R1+0x39c], R0 ;  /* 0x00039c0001007387 */ /* 0x0001e20000100800 */
[----:B------:R-:W-:Y:S01]  /*2150*/  IMAD R7, R24, R4, R7 ;  /* 0x0000000418077224 */ /* 0x000fe200078e0207 */
[----:B------:R-:W-:Y:S01]  /*2160*/  IABS R6, R2 ;  /* 0x0000000200067213 */ /* 0x000fe20000000000 */
[--C-:B------:R-:W-:Y:S01]  /*2170*/  @!P3 IMAD.IADD R12, R12, 0x1, -R24.reuse ;  /* 0x000000010c0cb824 */ /* 0x100fe200078e0a18 */
[----:B------:R-:W-:Y:S01]  /*2180*/  IABS R4, R3 ;  /* 0x0000000300047213 */ /* 0x000fe20000000000 */
[----:B------:R-:W-:-:S03]  /*2190*/  @!P5 IMAD.IADD R9, R9, 0x1, -R24 ;  /* 0x000000010909d824 */ /* 0x000fc600078e0a18 */
[C---:B------:R-:W-:Y:S01]  /*21a0*/  ISETP.GT.U32.AND P3, PT, R24.reuse, R12, PT ;  /* 0x0000000c1800720c */ /* 0x040fe20003f64070 */
[----:B0-----:R-:W-:Y:S01]  /*21b0*/  IMAD.MOV.U32 R0, RZ, RZ, R13 ;  /* 0x000000ffff007224 */ /* 0x001fe200078e000d */
[C---:B------:R-:W-:Y:S01]  /*21c0*/  ISETP.GT.U32.AND P5, PT, R24.reuse, R9, PT ;  /* 0x000000091800720c */ /* 0x040fe20003fa4070 */
[----:B------:R-:W-:Y:S02]  /*21d0*/  IMAD.MOV.U32 R13, RZ, RZ, R14 ;  /* 0x000000ffff0d7224 */ /* 0x000fe400078e000e */
[----:B------:R-:W-:Y:S01]  /*21e0*/  @!P1 IMAD.MOV R0, RZ, RZ, -R0 ;  /* 0x000000ffff009224 */ /* 0x000fe200078e0a00 */
[----:B------:R-:W-:Y:S01]  /*21f0*/  ISETP.GT.U32.AND P1, PT, R24, R7, PT ;  /* 0x000000071800720c */ /* 0x000fe20003f24070 */
[----:B------:R-:W-:-:S03]  /*2200*/  IMAD.HI.U32 R14, R22, R6, RZ ;  /* 0x00000006160e7227 */ /* 0x000fc600078e00ff */
[----:B------:R0:W-:Y:S01]  /*2210*/  STL [R1+0x398], R0 ;  /* 0x0003980001007387 */ /* 0x0001e20000100800 */
[----:B------:R-:W-:Y:S02]  /*2220*/  IMAD.MOV R14, RZ, RZ, -R14 ;  /* 0x000000ffff0e7224 */ /* 0x000fe400078e0a0e */
[--C-:B------:R-:W-:Y:S02]  /*2230*/  @!P3 IMAD.IADD R12, R12, 0x1, -R24.reuse ;  /* 0x000000010c0cb824 */ /* 0x100fe400078e0a18 */
[----:B------:R-:W-:Y:S01]  /*2240*/  @!P5 IMAD.IADD R9, R9, 0x1, -R24 ;  /* 0x000000010909d824 */ /* 0x000fe200078e0a18 */
[----:B------:R-:W-:-:S03]  /*2250*/  ISETP.GE.AND P5, PT, R8, RZ, PT ;  /* 0x000000ff0800720c */ /* 0x000fc60003fa6270 */
[----:B------:R-:W-:Y:S02]  /*2260*/  @!P1 IMAD.IADD R7, R7, 0x1, -R24 ;  /* 0x0000000107079824 */ /* 0x000fe400078e0a18 */
[----:B0-----:R-:W-:Y:S02]  /*2270*/  IMAD.MOV.U32 R0, RZ, RZ, R10 ;  /* 0x000000ffff007224 */ /* 0x001fe400078e000a */
[----:B------:R-:W-:Y:S01]  /*2280*/  IMAD.MOV.U32 R10, RZ, RZ, R11 ;  /* 0x000000ffff0a7224 */ /* 0x000fe200078e000b */
[----:B------:R-:W-:Y:S01]  /*2290*/  ISETP.GT.U32.AND P1, PT, R24, R7, PT ;  /* 0x000000071800720c */ /* 0x000fe20003f24070 */
[----:B------:R-:W-:Y:S01]  /*22a0*/  @!P2 IMAD.MOV R0, RZ, RZ, -R0 ;  /* 0x000000ffff00a224 */ /* 0x000fe200078e0a00 */
[----:B------:R-:W-:Y:S01]  /*22b0*/  ISETP.GE.AND P2, PT, R2, RZ, PT ;  /* 0x000000ff0200720c */ /* 0x000fe20003f46270 */
[----:B------:R-:W-:Y:S02]  /*22c0*/  IMAD R2, R24, R14, R6 ;  /* 0x0000000e18027224 */ /* 0x000fe400078e0206 */
[----:B------:R-:W-:Y:S01]  /*22d0*/  IMAD.HI.U32 R6, R22, R10, RZ ;  /* 0x0000000a16067227 */ /* 0x000fe200078e00ff */
[----:B------:R0:W-:Y:S02]  /*22e0*/  STL [R1+0x390], R0 ;  /* 0x0003900001007387 */ /* 0x0001e40000100800 */
[----:B------:R-:W-:Y:S01]  /*22f0*/  ISETP.GT.U32.AND P3, PT, R24, R2, PT ;  /* 0x000000021800720c */ /* 0x000fe20003f64070 */
[----:B------:R-:W-:-:S04]  /*2300*/  IMAD.HI.U32 R14, R22, R13, RZ ;  /* 0x0000000d160e7227 */ /* 0x000fc800078e00ff */
[----:B------:R-:W-:-:S04]  /*2310*/  IMAD.HI.U32 R11, R22, R4, RZ ;  /* 0x00000004160b7227 */ /* 0x000fc800078e00ff */
[----:B0-----:R-:W-:Y:S02]  /*2320*/  IMAD.MOV.U32 R0, RZ, RZ, R12 ;  /* 0x000000ffff007224 */ /* 0x001fe400078e000c */
[----:B------:R-:W-:Y:S02]  /*2330*/  IMAD.MOV R6, RZ, RZ, -R6 ;  /* 0x000000ffff067224 */ /* 0x000fe400078e0a06 */
[----:B------:R-:W-:Y:S02]  /*2340*/  @!P0 IMAD.MOV R0, RZ, RZ, -R0 ;  /* 0x000000ffff008224 */ /* 0x000fe400078e0a00 */
[----:B------:R-:W-:Y:S02]  /*2350*/  IMAD.MOV R14, RZ, RZ, -R14 ;  /* 0x000000ffff0e7224 */ /* 0x000fe400078e0a0e */
[----:B------:R-:W-:Y:S01]  /*2360*/  IMAD.MOV R11, RZ, RZ, -R11 ;  /* 0x000000ffff0b7224 */ /* 0x000fe200078e0a0b */
[----:B------:R0:W-:Y:S01]  /*2370*/  STL [R1+0x370], R0 ;  /* 0x0003700001007387 */ /* 0x0001e20000100800 */
[----:B------:R-:W-:Y:S01]  /*2380*/  IMAD R10, R24, R6, R10 ;  /* 0x00000006180a7224 */ /* 0x000fe200078e020a */
[----:B------:R-:W-:Y:S01]  /*2390*/  LOP3.LUT R6, R21, 0x1ba, RZ, 0xfc, !PT ;  /* 0x000001ba15067812 */ /* 0x000fe200078efcff */
[----:B------:R-:W-:-:S02]  /*23a0*/  @!P1 IMAD.IADD R7, R7, 0x1, -R24 ;  /* 0x0000000107079824 */ /* 0x000fc400078e0a18 */
[C---:B------:R-:W-:Y:S01]  /*23b0*/  IMAD R8, R24.reuse, R14, R13 ;  /* 0x0000000e18087224 */ /* 0x040fe200078e020d */
[C---:B------:R-:W-:Y:S01]  /*23c0*/  ISETP.GT.U32.AND P1, PT, R24.reuse, R10, PT ;  /* 0x0000000a1800720c */ /* 0x040fe20003f24070 */
[----:B------:R-:W-:Y:S01]  /*23d0*/  IMAD R4, R24, R11, R4 ;  /* 0x0000000b18047224 */ /* 0x000fe200078e0204 */
[----:B------:R-:W-:Y:S01]  /*23e0*/  IABS R11, R6 ;  /* 0x00000006000b7213 */ /* 0x000fe20000000000 */
[----:B------:R-:W-:Y:S01]  /*23f0*/  @!P3 IMAD.IADD R2, R2, 0x1, -R24 ;  /* 0x000000010202b824 */ /* 0x000fe200078e0a18 */
[C---:B------:R-:W-:Y:S01]  /*2400*/  ISETP.GT.U32.AND P0, PT, R24.reuse, R8, PT ;  /* 0x000000081800720c */ /* 0x040fe20003f04070 */
[----:B0-----:R-:W-:Y:S02]  /*2410*/  IMAD.MOV.U32 R0, RZ, RZ, R7 ;  /* 0x000000ffff007224 */ /* 0x001fe400078e0007 */
[----:B------:R-:W-:Y:S01]  /*2420*/  IMAD.MOV.U32 R12, RZ, RZ, R9 ;  /* 0x000000ffff0c7224 */ /* 0x000fe200078e0009 */
[C---:B------:R-:W-:Y:S01]  /*2430*/  ISETP.GT.U32.AND P3, PT, R24.reuse, R2, PT ;  /* 0x000000021800720c */ /* 0x040fe20003f64070 */
[----:B------:R-:W-:Y:S01]  /*2440*/  @!P6 IMAD.MOV R0, RZ, RZ, -R0 ;  /* 0x000000ffff00e224 */ /* 0x000fe200078e0a00 */
[----:B------:R-:W-:Y:S01]  /*2450*/  ISETP.GT.U32.AND P6, PT, R24, R4, PT ;  /* 0x000000041800720c */ /* 0x000fe20003fc4070 */
[----:B------:R-:W-:Y:S01]  /*2460*/  @!P4 IMAD.MOV R12, RZ, RZ, -R12 ;  /* 0x000000ffff0cc224 */ /* 0x000fe200078e0a0c */
[----:B------:R-:W-:Y:S01]  /*2470*/  ISETP.GE.AND P4, PT, R5, RZ, PT ;  /* 0x000000ff0500720c */ /* 0x000fe20003f86270 */
[----:B------:R-:W-:Y:S01]  /*2480*/  IMAD.MOV.U32 R9, RZ, RZ, R11 ;  /* 0x000000ffff097224 */ /* 0x000fe200078e000b */
[----:B------:R-:W-:Y:S01]  /*2490*/  LOP3.LUT R5, R21, 0x1b8, RZ, 0xfc, !PT ;  /* 0x000001b815057812 */ /* 0x000fe200078efcff */
[--C-:B------:R-:W-:Y:S01]  /*24a0*/  @!P1 IMAD.IADD R10, R10, 0x1, -R24.reuse ;  /* 0x000000010a0a9824 */ /* 0x100fe200078e0a18 */
[----:B------:R-:W-:Y:S01]  /*24b0*/  STL [R1+0x378], R12 ;  /* 0x0003780c01007387 */ /* 0x000fe20000100800 */
[--C-:B------:R-:W-:Y:S01]  /*24c0*/  @!P0 IMAD.IADD R8, R8, 0x1, -R24.reuse ;  /* 0x0000000108088824 */ /* 0x100fe200078e0a18 */
[----:B------:R-:W-:Y:S01]  /*24d0*/  IABS R11, R5 ;  /* 0x00000005000b7213 */ /* 0x000fe20000000000 */
[----:B------:R-:W-:Y:S01]  /*24e0*/  IMAD.HI.U32 R7, R22, R9, RZ ;  /* 0x0000000916077227 */ /* 0x000fe200078e00ff */
[----:B------:R-:W-:Y:S01]  /*24f0*/  ISETP.GE.AND P0, PT, R6, RZ, PT ;  /* 0x000000ff0600720c */ /* 0x000fe20003f06270 */
[----:B------:R0:W-:Y:S01]  /*2500*/  STL [R1+0x380], R0 ;  /* 0x0003800001007387 */ /* 0x0001e20000100800 */
[----:B------:R-:W-:Y:S01]  /*2510*/  ISETP.GT.U32.AND P1, PT, R24, R8, PT ;  /* 0x000000081800720c */ /* 0x000fe20003f24070 */
[--C-:B------:R-:W-:Y:S01]  /*2520*/  @!P6 IMAD.IADD R4, R4, 0x1, -R24.reuse ;  /* 0x000000010404e824 */ /* 0x100fe200078e0a18 */
[----:B------:R-:W-:Y:S01]  /*2530*/  ISETP.GT.U32.AND P6, PT, R24, R10, PT ;  /* 0x0000000a1800720c */ /* 0x000fe20003fc4070 */
[----:B------:R-:W-:Y:S01]  /*2540*/  @!P3 IMAD.IADD R2, R2, 0x1, -R24 ;  /* 0x000000010202b824 */ /* 0x000fe200078e0a18 */
[----:B------:R-:W-:Y:S01]  /*2550*/  ISETP.GE.AND P3, PT, R3, RZ, PT ;  /* 0x000000ff0300720c */ /* 0x000fe20003f66270 */
[----:B------:R-:W-:Y:S01]  /*2560*/  IMAD.HI.U32 R6, R22, R11, RZ ;  /* 0x0000000b16067227 */ /* 0x000fe200078e00ff */
[----:B------:R-:W-:-:S03]  /*2570*/  LOP3.LUT R3, R21, 0x1b6, RZ, 0xfc, !PT ;  /* 0x000001b615037812 */ /* 0x000fc600078efcff */
[----:B0-----:R-:W-:Y:S01]  /*2580*/  IMAD.MOV.U32 R0, RZ, RZ, R2 ;  /* 0x000000ffff007224 */ /* 0x001fe200078e0002 */
[C---:B------:R-:W-:Y:S01]  /*2590*/  LOP3.LUT R2, R21.reuse, 0x1b4, RZ, 0xfc, !PT ;  /* 0x000001b415027812 */ /* 0x040fe200078efcff */
[----:B------:R-:W-:Y:S01]  /*25a0*/  IMAD.MOV R6, RZ, RZ, -R6 ;  /* 0x000000ffff067224 */ /* 0x000fe200078e0a06 */
[----:B------:R-:W-:Y:S01]  /*25b0*/  IABS R12, R3 ;  /* 0x00000003000c7213 */ /* 0x000fe20000000000 */
[----:B------:R-:W-:Y:S01]  /*25c0*/  @!P2 IMAD.MOV R0, RZ, RZ, -R0 ;  /* 0x000000ffff00a224 */ /* 0x000fe200078e0a00 */
[C---:B------:R-:W-:Y:S01]  /*25d0*/  ISETP.GT.U32.AND P2, PT, R24.reuse, R4, PT ;  /* 0x000000041800720c */ /* 0x040fe20003f44070 */
[----:B------:R-:W-:Y:S02]  /*25e0*/  IMAD.MOV R7, RZ, RZ, -R7 ;  /* 0x000000ffff077224 */ /* 0x000fe400078e0a07 */
[C---:B------:R-:W-:Y:S01]  /*25f0*/  IMAD R11, R24.reuse, R6, R11 ;  /* 0x00000006180b7224 */ /* 0x040fe200078e020b */
[----:B------:R-:W-:Y:S01]  /*2600*/  IABS R6, R2 ;  /* 0x0000000200067213 */ /* 0x000fe20000000000 */
[----:B------:R-:W-:Y:S01]  /*2610*/  IMAD R9, R24, R7, R9 ;  /* 0x0000000718097224 */ /* 0x000fe200078e0209 */
[----:B------:R-:W-:Y:S01]  /*2620*/  LOP3.LUT R7, R21, 0x1b2, RZ, 0xfc, !PT ;  /* 0x000001b215077812 */ /* 0x000fe200078efcff */
[--C-:B------:R-:W-:Y:S01]  /*2630*/  @!P6 IMAD.IADD R10, R10, 0x1, -R24.reuse ;  /* 0x000000010a0ae824 */ /* 0x100fe200078e0a18 */
[----:B------:R-:W-:Y:S01]  /*2640*/  ISETP.GT.U32.AND P6, PT, R24, R11, PT ;  /* 0x0000000b1800720c */ /* 0x000fe20003fc4070 */
[--C-:B------:R-:W-:Y:S01]  /*2650*/  @!P1 IMAD.IADD R8, R8, 0x1, -R24.reuse ;  /* 0x0000000108089824 */ /* 0x100fe200078e0a18 */
[----:B------:R-:W-:Y:S01]  /*2660*/  ISETP.GT.U32.AND P1, PT, R24, R9, PT ;  /* 0x000000091800720c */ /* 0x000fe20003f24070 */
[----:B------:R0:W-:Y:S01]  /*2670*/  STL [R1+0x384], R0 ;  /* 0x0003840001007387 */ /* 0x0001e20000100800 */
[----:B------:R-:W-:Y:S01]  /*2680*/  IABS R13, R7 ;  /* 0x00000007000d7213 */ /* 0x000fe20000000000 */
[----:B------:R-:W-:Y:S01]  /*2690*/  @!P2 IMAD.IADD R4, R4, 0x1, -R24 ;  /* 0x000000010404a824 */ /* 0x000fe200078e0a18 */
[----:B------:R-:W-:Y:S01]  /*26a0*/  ISETP.GE.AND P2, PT, R5, RZ, PT ;  /* 0x000000ff0500720c */ /* 0x000fe20003f46270 */
[----:B------:R-:W-:-:S04]  /*26b0*/  IMAD.HI.U32 R14, R22, R6, RZ ;  /* 0x00000006160e7227 */ /* 0x000fc800078e00ff */
[----:B------:R-:W-:Y:S02]  /*26c0*/  IMAD.MOV.U32 R5, RZ, RZ, R13 ;  /* 0x000000ffff057224 */ /* 0x000fe400078e000d */
[----:B------:R-:W-:-:S04]  /*26d0*/  IMAD.HI.U32 R13, R22, R12, RZ ;  /* 0x0000000c160d7227 */ /* 0x000fc800078e00ff */
[----:B0-----:R-:W-:Y:S02]  /*26e0*/  IMAD.MOV.U32 R0, RZ, RZ, R8 ;  /* 0x000000ffff007224 */ /* 0x001fe400078e0008 */
[--C-:B------:R-:W-:Y:S02]  /*26f0*/  @!P6 IMAD.IADD R11, R11, 0x1, -R24.reuse ;  /* 0x000000010b0be824 */ /* 0x100fe400078e0a18 */
[----:B------:R-:W-:Y:S02]  /*2700*/  IMAD.MOV R13, RZ, RZ, -R13 ;  /* 0x000000ffff0d7224 */ /* 0x000fe400078e0a0d */
[----:B------:R-:W-:Y:S01]  /*2710*/  @!P1 IMAD.IADD R9, R9, 0x1, -R24 ;  /* 0x0000000109099824 */ /* 0x000fe200078e0a18 */
[----:B------:R-:W-:Y:S01]  /*2720*/  ISETP.GE.AND P1, PT, R3, RZ, PT ;  /* 0x000000ff0300720c */ /* 0x000fe20003f26270 */
[----:B------:R-:W-:Y:S01]  /*2730*/  @!P5 IMAD.MOV R0, RZ, RZ, -R0 ;  /* 0x000000ffff00d224 */ /* 0x000fe200078e0a00 */
[----:B------:R-:W-:Y:S01]  /*2740*/  ISETP.GT.U32.AND P6, PT, R24, R11, PT ;  /* 0x0000000b1800720c */ /* 0x000fe20003fc4070 */
[----:B------:R-:W-:Y:S01]  /*2750*/  IMAD.HI.U32 R3, R22, R5, RZ ;  /* 0x0000000516037227 */ /* 0x000fe200078e00ff */
[----:B------:R-:W-:-:S02]  /*2760*/  ISETP.GT.U32.AND P5, PT, R24, R9, PT ;  /* 0x000000091800720c */ /* 0x000fc40003fa4070 */
[----:B------:R0:W-:Y:S01]  /*2770*/  STL [R1+0x374], R0 ;  /* 0x0003740001007387 */ /* 0x0001e20000100800 */
[----:B------:R-:W-:Y:S02]  /*2780*/  IMAD.MOV R8, RZ, RZ, -R14 ;  /* 0x000000ffff087224 */ /* 0x000fe400078e0a0e */
[C---:B------:R-:W-:Y:S01]  /*2790*/  IMAD R12, R24.reuse, R13, R12 ;  /* 0x0000000d180c7224 */ /* 0x040fe200078e020c */
[C---:B------:R-:W-:Y:S01]  /*27a0*/  LOP3.LUT R13, R21.reuse, 0x1b0, RZ, 0xfc, !PT ;  /* 0x000001b0150d7812 */ /* 0x040fe200078efcff */
[----:B------:R-:W-:Y:S02]  /*27b0*/  IMAD.MOV R3, RZ, RZ, -R3 ;  /* 0x000000ffff037224 */ /* 0x000fe400078e0a03 */
[C---:B------:R-:W-:Y:S01]  /*27c0*/  IMAD R6, R24.reuse, R8, R6 ;  /* 0x0000000818067224 */ /* 0x040fe200078e0206 */
[----:B------:R-:W-:Y:S01]  /*27d0*/  LOP3.LUT R8, R21, 0x1ac, RZ, 0xfc, !PT ;  /* 0x000001ac15087812 */ /* 0x000fe200078efcff */
[----:B------:R-:W-:Y:S01]  /*27e0*/  @!P4 IMAD.MOV R10, RZ, RZ, -R10 ;  /* 0x000000ffff0ac224 */ /* 0x000fe200078e0a0a */
[C---:B------:R-:W-:Y:S01]  /*27f0*/  ISETP.GT.U32.AND P4, PT, R24.reuse, R12, PT ;  /* 0x0000000c1800720c */ /* 0x040fe20003f84070 */
[----:B0-----:R-:W-:Y:S01]  /*2800*/  IMAD.MOV.U32 R0, RZ, RZ, R4 ;  /* 0x000000ffff007224 */ /* 0x001fe200078e0004 */
[----:B------:R-:W-:Y:S01]  /*2810*/  IABS R15, R8 ;  /* 0x00000008000f7213 */ /* 0x000fe20000000000 */
[C---:B------:R-:W-:Y:S01]  /*2820*/  IMAD R5, R24.reuse, R3, R5 ;  /* 0x0000000318057224 */ /* 0x040fe200078e0205 */
[----:B------:R-:W-:Y:S01]  /*2830*/  IABS R3, R13 ;  /* 0x0000000d00037213 */ /* 0x000fe20000000000 */
[----:B------:R-:W-:Y:S01]  /*2840*/  @!P3 IMAD.MOV R0, RZ, RZ, -R0 ;  /* 0x000000ffff00b224 */ /* 0x000fe200078e0a00 */
[C---:B------:R-:W-:Y:S01]  /*2850*/  ISETP.GT.U32.AND P3, PT, R24.reuse, R6, PT ;  /* 0x000000061800720c */ /* 0x040fe20003f64070 */
[--C-:B------:R-:W-:Y:S01]  /*2860*/  @!P6 IMAD.IADD R11, R11, 0x1, -R24.reuse ;  /* 0x000000010b0be824 */ /* 0x100fe200078e0a18 */
[----:B------:R-:W-:Y:S01]  /*2870*/  ISETP.GT.U32.AND P6, PT, R24, R5, PT ;  /* 0x000000051800720c */ /* 0x000fe20003fc4070 */
[--C-:B------:R-:W-:Y:S01]  /*2880*/  @!P5 IMAD.IADD R9, R9, 0x1, -R24.reuse ;  /* 0x000000010909d824 */ /* 0x100fe200078e0a18 */
[----:B------:R-:W-:Y:S01]  /*2890*/  ISETP.GE.AND P5, PT, R2, RZ, PT ;  /* 0x000000ff0200720c */ /* 0x000fe20003fa6270 */
[----:B------:R0:W-:Y:S01]  /*28a0*/  STL [R1+0x364], R10 ;  /* 0x0003640a01007387 */ /* 0x0001e20000100800 */
[----:B------:R-:W-:Y:S01]  /*28b0*/  LOP3.LUT R2, R21, 0x1ae, RZ, 0xfc, !PT ;  /* 0x000001ae15027812 */ /* 0x000fe200078efcff */
[--C-:B------:R-:W-:Y:S01]  /*28c0*/  @!P4 IMAD.IADD R12, R12, 0x1, -R24.reuse ;  /* 0x000000010c0cc824 */ /* 0x100fe200078e0a18 */
[----:B------:R-:W-:Y:S01]  /*28d0*/  ISETP.GE.AND P4, PT, R7, RZ, PT ;  /* 0x000000ff0700720c */ /* 0x000fe20003f86270 */
[----:B------:R-:W-:Y:S01]  /*28e0*/  IMAD.HI.U32 R7, R22, R3, RZ ;  /* 0x0000000316077227 */ /* 0x000fe200078e00ff */
[----:B------:R-:W-:Y:S01]  /*28f0*/  IABS R4, R2 ;  /* 0x0000000200047213 */ /* 0x000fe20000000000 */
[----:B------:R1:W-:Y:S02]  /*2900*/  STL [R1+0x368], R0 ;  /* 0x0003680001007387 */ /* 0x0003e40000100800 */
[--C-:B------:R-:W-:Y:S01]  /*2910*/  @!P3 IMAD.IADD R6, R6, 0x1, -R24.reuse ;  /* 0x000000010606b824 */ /* 0x100fe200078e0a18 */
[C---:B------:R-:W-:Y:S01]  /*2920*/  ISETP.GT.U32.AND P3, PT, R24.reuse, R12, PT ;  /* 0x0000000c1800720c */ /* 0x040fe20003f64070 */
[----:B------:R-:W-:Y:S01]  /*2930*/  @!P6 IMAD.IADD R5, R5, 0x1, -R24 ;  /* 0x000000010505e824 */ /* 0x000fe200078e0a18 */
[----:B0-----:R-:W-:Y:S01]  /*2940*/  LOP3.LUT R10, R21, 0x1a8, RZ, 0xfc, !PT ;  /* 0x000001a8150a7812 */ /* 0x001fe200078efcff */
[----:B------:R-:W-:Y:S01]  /*2950*/  IMAD.MOV R7, RZ, RZ, -R7 ;  /* 0x000000ffff077224 */ /* 0x000fe200078e0a07 */
[----:B------:R-:W-:Y:S01]  /*2960*/  ISETP.GT.U32.AND P6, PT, R24, R6, PT ;  /* 0x000000061800720c */ /* 0x000fe20003fc4070 */
[----:B------:R-:W-:-:S04]  /*2970*/  IMAD.HI.U32 R16, R22, R15, RZ ;  /* 0x0000000f16107227 */ /* 0x000fc800078e00ff */
[----:B-1----:R-:W-:Y:S02]  /*2980*/  IMAD.MOV.U32 R0, RZ, RZ, R9 ;  /* 0x000000ffff007224 */ /* 0x002fe400078e0009 */
[----:B------:R-:W-:-:S04]  /*2990*/  IMAD.HI.U32 R9, R22, R4, RZ ;  /* 0x0000000416097227 */ /* 0x000fc800078e00ff */
[----:B------:R-:W-:Y:S01]  /*29a0*/  IMAD R3, R24, R7, R3 ;  /* 0x0000000718037224 */ /* 0x000fe200078e0203 */
[----:B------:R-:W-:Y:S01]  /*29b0*/  LOP3.LUT R7, R21, 0x1aa, RZ, 0xfc, !PT ;  /* 0x000001aa15077812 */ /* 0x000fe200078efcff */
[----:B------:R-:W-:Y:S02]  /*29c0*/  IMAD.MOV R9, RZ, RZ, -R9 ;  /* 0x000000ffff097224 */ /* 0x000fe400078e0a09 */
[----:B------:R-:W-:Y:S01]  /*29d0*/  @!P3 IMAD.IADD R12, R12, 0x1, -R24 ;  /* 0x000000010c0cb824 */ /* 0x000fe200078e0a18 */
[C---:B------:R-:W-:Y:S01]  /*29e0*/  ISETP.GT.U32.AND P3, PT, R24.reuse, R3, PT ;  /* 0x000000031800720c */ /* 0x040fe20003f64070 */
[----:B------:R-:W-:Y:S01]  /*29f0*/  IMAD R4, R24, R9, R4 ;  /* 0x0000000918047224 */ /* 0x000fe200078e0204 */
[----:B------:R-:W-:Y:S01]  /*2a00*/  IABS R9, R7 ;  /* 0x0000000700097213 */ /* 0x000fe20000000000 */
[----:B------:R-:W-:Y:S02]  /*2a10*/  @!P6 IMAD.IADD R6, R6, 0x1, -R24 ;  /* 0x000000010606e824 */ /* 0x000fe400078e0a18 */
[----:B------:R-:W-:Y:S01]  /*2a20*/  @!P0 IMAD.MOV R0, RZ, RZ, -R0 ;  /* 0x000000ffff008224 */ /* 0x000fe200078e0a00 */
[C---:B------:R-:W-:Y:S01]  /*2a30*/  ISETP.GT.U32.AND P6, PT, R24.reuse, R4, PT ;  /* 0x000000041800720c */ /* 0x040fe20003fc4070 */
[----:B------:R-:W-:Y:S01]  /*2a40*/  @!P2 IMAD.MOV R11, RZ, RZ, -R11 ;  /* 0x000000ffff0ba224 */ /* 0x000fe200078e0a0b */
[----:B------:R-:W-:Y:S01]  /*2a50*/  ISETP.GT.U32.AND P0, PT, R24, R5, PT ;  /* 0x000000051800720c */ /* 0x000fe20003f04070 */
[----:B------:R-:W-:Y:S01]  /*2a60*/  IMAD.MOV R16, RZ, RZ, -R16 ;  /* 0x000000ffff107224 */ /* 0x000fe200078e0a10 */
[----:B------:R0:W-:Y:S01]  /*2a70*/  STL [R1+0x36c], R0 ;  /* 0x00036c0001007387 */ /* 0x0001e20000100800 */
[----:B------:R-:W-:-:S03]  /*2a80*/  IMAD.HI.U32 R14, R22, R9, RZ ;  /* 0x00000009160e7227 */ /* 0x000fc600078e00ff */
[----:B------:R-:W-:Y:S01]  /*2a90*/  STL [R1+0x360], R11 ;  /* 0x0003600b01007387 */ /* 0x000fe20000100800 */
[--C-:B------:R-:W-:Y:S01]  /*2aa0*/  @!P3 IMAD.IADD R3, R3, 0x1, -R24.reuse ;  /* 0x000000010303b824 */ /* 0x100fe200078e0a18 */
[----:B------:R-:W-:Y:S01]  /*2ab0*/  ISETP.GE.AND P3, PT, R2, RZ, PT ;  /* 0x000000ff0200720c */ /* 0x000fe20003f66270 */
[----:B------:R-:W-:Y:S02]  /*2ac0*/  IMAD R2, R24, R16, R15 ;  /* 0x0000001018027224 */ /* 0x000fe400078e020f */
[----:B------:R-:W-:Y:S01]  /*2ad0*/  @!P6 IMAD.IADD R4, R4, 0x1, -R24 ;  /* 0x000000010404e824 */ /* 0x000fe200078e0a18 */
[C---:B------:R-:W-:Y:S01]  /*2ae0*/  ISETP.GT.U32.AND P6, PT, R24.reuse, R3, PT ;  /* 0x000000031800720c */ /* 0x040fe20003fc4070 */
[----:B0-----:R-:W-:Y:S01]  /*2af0*/  IMAD.MOV.U32 R0, RZ, RZ, R12 ;  /* 0x000000ffff007224 */ /* 0x001fe200078e000c */
[C---:B------:R-:W-:Y:S01]  /*2b00*/  ISETP.GT.U32.AND P2, PT, R24.reuse, R2, PT ;  /* 0x000000021800720c */ /* 0x040fe20003f44070 */
[----:B------:R-:W-:Y:S01]  /*2b10*/  @!P0 IMAD.IADD R5, R5, 0x1, -R24 ;  /* 0x0000000105058824 */ /* 0x000fe200078e0a18 */
[----:B------:R-:W-:Y:S01]  /*2b20*/  ISETP.GE.AND P0, PT, R13, RZ, PT ;  /* 0x000000ff0d00720c */ /* 0x000fe20003f06270 */
[----:B------:R-:W-:Y:S01]  /*2b30*/  @!P1 IMAD.MOV R0, RZ, RZ, -R0 ;  /* 0x000000ffff009224 */ /* 0x000fe200078e0a00 */
[C---:B------:R-:W-:Y:S01]  /*2b40*/  ISETP.GT.U32.AND P1, PT, R24.reuse, R4, PT ;  /* 0x000000041800720c */ /* 0x040fe20003f24070 */
[----:B------:R-:W-:Y:S01]  /*2b50*/  IMAD.MOV R14, RZ, RZ, -R14 ;  /* 0x000000ffff0e7224 */ /* 0x000fe200078e0a0e */
[----:B------:R-:W-:Y:S01]  /*2b60*/  IABS R13, R10 ;  /* 0x0000000a000d7213 */ /* 0x000fe20000000000 */
[----:B------:R-:W-:Y:S01]  /*2b70*/  @!P5 IMAD.MOV R6, RZ, RZ, -R6 ;  /* 0x000000ffff06d224 */ /* 0x000fe200078e0a06 */
[----:B------:R0:W-:Y:S01]  /*2b80*/  STL [R1+0x35c], R0 ;  /* 0x00035c0001007387 */ /* 0x0001e20000100800 */
[----:B------:R-:W-:Y:S01]  /*2b90*/  IMAD R9, R24, R14, R9 ;  /* 0x0000000e18097224 */ /* 0x000fe200078e0209 */
[----:B------:R-:W-:Y:S01]  /*2ba0*/  ISETP.GE.AND P5, PT, R8, RZ, PT ;  /* 0x000000ff0800720c */ /* 0x000fe20003fa6270 */
[--C-:B------:R-:W-:Y:S01]  /*2bb0*/  @!P6 IMAD.IADD R3, R3, 0x1, -R24.reuse ;  /* 0x000000010303e824 */ /* 0x100fe200078e0a18 */
[----:B------:R1:W-:Y:S01]  /*2bc0*/  STL [R1+0x358], R6 ;  /* 0x0003580601007387 */ /* 0x0003e20000100800 */
[----:B------:R-:W-:Y:S01]  /*2bd0*/  @!P2 IMAD.IADD R2, R2, 0x1, -R24 ;  /* 0x000000010202a824 */ /* 0x000fe200078e0a18 */
[----:B------:R-:W-:-:S03]  /*2be0*/  ISETP.GT.U32.AND P6, PT, R24, R9, PT ;  /* 0x000000091800720c */ /* 0x000fc60003fc4070 */
[----:B------:R-:W-:Y:S01]  /*2bf0*/  @!P1 IMAD.IADD R4, R4, 0x1, -R24 ;  /* 0x0000000104049824 */ /* 0x000fe200078e0a18 */
[----:B------:R-:W-:Y:S01]  /*2c00*/  ISETP.GE.AND P1, PT, R10, RZ, PT ;  /* 0x000000ff0a00720c */ /* 0x000fe20003f26270 */
[----:B0-----:R-:W-:Y:S02]  /*2c10*/  IMAD.MOV.U32 R0, RZ, RZ, R5 ;  /* 0x000000ffff007224 */ /* 0x001fe400078e0005 */
[----:B------:R-:W-:Y:S01]  /*2c20*/  IMAD.HI.U32 R5, R22, R13, RZ ;  /* 0x0000000d16057227 */ /* 0x000fe200078e00ff */
[----:B-1----:R-:W-:-:S03]  /*2c30*/  LOP3.LUT R6, R21, 0x1a6, RZ, 0xfc, !PT ;  /* 0x000001a615067812 */ /* 0x002fc600078efcff */
[----:B------:R-:W-:Y:S01]  /*2c40*/  @!P4 IMAD.MOV R0, RZ, RZ, -R0 ;  /* 0x000000ffff00c224 */ /* 0x000fe200078e0a00 */
[----:B------:R-:W-:Y:S01]  /*2c50*/  IABS R10, R6 ;  /* 0x00000006000a7213 */ /* 0x000fe20000000000 */
[----:B------:R-:W-:Y:S01]  /*2c60*/  IMAD.MOV R5, RZ, RZ, -R5 ;  /* 0x000000ffff057224 */ /* 0x000fe200078e0a05 */
[----:B------:R-:W-:Y:S01]  /*2c70*/  ISETP.GE.AND P2, PT, R6, RZ, PT ;  /* 0x000000ff0600720c */ /* 0x000fe20003f46270 */
[----:B------:R-:W-:Y:S01]  /*2c80*/  @!P6 IMAD.IADD R9, R9, 0x1, -R24 ;  /* 0x000000010909e824 */ /* 0x000fe200078e0a18 */
[----:B------:R0:W-:Y:S01]  /*2c90*/  STL [R1+0x354], R0 ;  /* 0x0003540001007387 */ /* 0x0001e20000100800 */
[C---:B------:R-:W-:Y:S01]  /*2ca0*/  IMAD R15, R24.reuse, R5, R13 ;  /* 0x00000005180f7224 */ /* 0x040fe200078e020d */
[----:B------:R-:W-:Y:S02]  /*2cb0*/  ISETP.GT.U32.AND P6, PT, R24, R2, PT ;  /* 0x000000021800720c */ /* 0x000fe40003fc4070 */
[C---:B------:R-:W-:Y:S02]  /*2cc0*/  LOP3.LUT R6, R21.reuse, 0x1a4, RZ, 0xfc, !PT ;  /* 0x000001a415067812 */ /* 0x040fe400078efcff */
[----:B------:R-:W-:-:S02]  /*2cd0*/  LOP3.LUT R5, R21, 0x1a2, RZ, 0xfc, !PT ;  /* 0x000001a215057812 */ /* 0x000fc400078efcff */
[----:B------:R-:W-:Y:S01]  /*2ce0*/  IABS R11, R6 ;  /* 0x00000006000b7213 */ /* 0x000fe20000000000 */
[----:B0-----:R-:W-:Y:S01]  /*2cf0*/  IMAD.MOV.U32 R0, RZ, RZ, R3 ;  /* 0x000000ffff007224 */ /* 0x001fe200078e0003 */
[----:B------:R-:W-:Y:S01]  /*2d00*/  ISETP.GE.AND P4, PT, R7, RZ, PT ;  /* 0x000000ff0700720c */ /* 0x000fe20003f86270 */
[----:B------:R-:W-:Y:S01]  /*2d10*/  IMAD.HI.U32 R3, R22, R10, RZ ;  /* 0x0000000a16037227 */ /* 0x000fe200078e00ff */
[----:B------:R-:W-:Y:S02]  /*2d20*/  IABS R13, R5 ;  /* 0x00000005000d7213 */ /* 0x000fe40000000000 */
[----:B------:R-:W-:Y:S01]  /*2d30*/  LOP3.LUT R7, R21, 0x1a0, RZ, 0xfc, !PT ;  /* 0x000001a015077812 */ /* 0x000fe200078efcff */
[----:B------:R-:W-:Y:S01]  /*2d40*/  @!P0 IMAD.MOV R0, RZ, RZ, -R0 ;  /* 0x000000ffff008224 */ /* 0x000fe200078e0a00 */
[----:B------:R-:W-:Y:S01]  /*2d50*/  ISETP.GT.U32.AND P0, PT, R24, R9, PT ;  /* 0x000000091800720c */ /* 0x000fe20003f04070 */
[----:B------:R-:W-:Y:S01]  /*2d60*/  IMAD.MOV R3, RZ, RZ, -R3 ;  /* 0x000000ffff037224 */ /* 0x000fe200078e0a03 */
[----:B------:R-:W-:Y:S01]  /*2d70*/  IABS R12, R7 ;  /* 0x00000007000c7213 */ /* 0x000fe20000000000 */
[----:B------:R-:W-:Y:S01]  /*2d80*/  @!P6 IMAD.IADD R2, R2, 0x1, -R24 ;  /* 0x000000010202e824 */ /* 0x000fe200078e0a18 */
[----:B------:R0:W-:Y:S01]  /*2d90*/  STL [R1+0x350], R0 ;  /* 0x0003500001007387 */ /* 0x0001e20000100800 */
[----:B------:R-:W-:-:S02]  /*2da0*/  IMAD R10, R24, R3, R10 ;  /* 0x00000003180a7224 */ /* 0x000fc400078e020a */
[----:B------:R-:W-:-:S03]  /*2db0*/  IMAD.HI.U32 R3, R22, R11, RZ ;  /* 0x0000000b16037227 */ /* 0x000fc600078e00ff */
[----:B------:R-:W-:-:S03]  /*2dc0*/  ISETP.GT.U32.AND P6, PT, R24, R10, PT ;  /* 0x0000000a1800720c */ /* 0x000fc60003fc4070 */
[----:B------:R-:W-:Y:S01]  /*2dd0*/  @!P0 IMAD.IADD R9, R9, 0x1, -R24 ;  /* 0x0000000109098824 */ /* 0x000fe200078e0a18 */
[----:B------:R-:W-:Y:S01]  /*2de0*/  ISETP.GE.AND P0, PT, R6, RZ, PT ;  /* 0x000000ff0600720c */ /* 0x000fe20003f06270 */
[----:B0-----:R-:W-:Y:S02]  /*2df0*/  IMAD.MOV.U32 R0, RZ, RZ, R4 ;  /* 0x000000ffff007224 */ /* 0x001fe400078e0004 */
[----:B------:R-:W-:-:S04]  /*2e00*/  IMAD.HI.U32 R4, R22, R13, RZ ;  /* 0x0000000d16047227 */ /* 0x000fc800078e00ff */
[----:B------:R-:W-:Y:S01]  /*2e10*/  @!P3 IMAD.MOV R0, RZ, RZ, -R0 ;  /* 0x000000ffff00b224 */ /* 0x000fe200078e0a00 */
[C---:B------:R-:W-:Y:S01]  /*2e20*/  ISETP.GT.U32.AND P3, PT, R24.reuse, R15, PT ;  /* 0x0000000f1800720c */ /* 0x040fe20003f64070 */
[----:B------:R-:W-:Y:S02]  /*2e30*/  IMAD.MOV R6, RZ, RZ, -R3 ;  /* 0x000000ffff067224 */ /* 0x000fe400078e0a03 */
[----:B------:R-:W-:Y:S01]  /*2e40*/  IMAD.MOV R4, RZ, RZ, -R4 ;  /* 0x000000ffff047224 */ /* 0x000fe200078e0a04 */
[----:B------:R0:W-:Y:S01]  /*2e50*/  STL [R1+0x348], R0 ;  /* 0x0003480001007387 */ /* 0x0001e20000100800 */
[----:B------:R-:W-:Y:S02]  /*2e60*/  IMAD R11, R24, R6, R11 ;  /* 0x00000006180b7224 */ /* 0x000fe400078e020b */
[----:B------:R-:W-:Y:S02]  /*2e70*/  @!P6 IMAD.IADD R10, R10, 0x1, -R24 ;  /* 0x000000010a0ae824 */ /* 0x000fe400078e0a18 */
[----:B------:R-:W-:-:S02]  /*2e80*/  IMAD R13, R24, R4, R13 ;  /* 0x00000004180d7224 */ /* 0x000fc400078e020d */
[----:B------:R-:W-:Y:S01]  /*2e90*/  IMAD.HI.U32 R3, R22, R12, RZ ;  /* 0x0000000c16037227 */ /* 0x000fe200078e00ff */
[----:B------:R-:W-:-:S03]  /*2ea0*/  ISETP.GT.U32.AND P6, PT, R24, R10, PT ;  /* 0x0000000a1800720c */ /* 0x000fc60003fc4070 */
[----:B------:R-:W-:Y:S01]  /*2eb0*/  @!P3 IMAD.IADD R15, R15, 0x1, -R24 ;  /* 0x000000010f0fb824 */ /* 0x000fe200078e0a18 */
[----:B------:R-:W-:Y:S01]  /*2ec0*/  ISETP.GE.AND P3, PT, R5, RZ, PT ;  /* 0x000000ff0500720c */ /* 0x000fe20003f66270 */
[----:B0-----:R-:W-:Y:S01]  /*2ed0*/  IMAD.MOV.U32 R0, RZ, RZ, R2 ;  /* 0x000000ffff007224 */ /* 0x001fe200078e0002 */
[C---:B------:R-:W-:Y:S01]  /*2ee0*/  LOP3.LUT R2, R21.reuse, 0x19a, RZ, 0xfc, !PT ;  /* 0x0000019a15027812 */ /* 0x040fe200078efcff */
[----:B------:R-:W-:Y:S01]  /*2ef0*/  IMAD.MOV R3, RZ, RZ, -R3 ;  /* 0x000000ffff037224 */ /* 0x000fe200078e0a03 */
[C---:B------:R-:W-:Y:S01]  /*2f00*/  LOP3.LUT R5, R21.reuse, 0x19c, RZ, 0xfc, !PT ;  /* 0x0000019c15057812 */ /* 0x040fe200078efcff */
[----:B------:R-:W-:Y:S01]  /*2f10*/  @!P5 IMAD.MOV R0, RZ, RZ, -R0 ;  /* 0x000000ffff00d224 */ /* 0x000fe200078e0a00 */
[C---:B------:R-:W-:Y:S01]  /*2f20*/  ISETP.GT.U32.AND P5, PT, R24.reuse, R15, PT ;  /* 0x0000000f1800720c */ /* 0x040fe20003fa4070 */
[----:B------:R-:W-:Y:S01]  /*2f30*/  IMAD R12, R24, R3, R12 ;  /* 0x00000003180c7224 */ /* 0x000fe200078e020c */
[----:B------:R-:W-:Y:S01]  /*2f40*/  LOP3.LUT R3, R21, 0x19e, RZ, 0xfc, !PT ;  /* 0x0000019e15037812 */ /* 0x000fe200078efcff */
[----:B------:R-:W-:Y:S01]  /*2f50*/  @!P6 IMAD.IADD R10, R10, 0x1, -R24 ;  /* 0x000000010a0ae824 */ /* 0x000fe200078e0a18 */
[----:B------:R0:W-:Y:S01]  /*2f60*/  STL [R1+0x340], R0 ;  /* 0x0003400001007387 */ /* 0x0001e20000100800 */
[----:B------:R-:W-:-:S02]  /*2f70*/  IABS R8, R2 ;  /* 0x0000000200087213 */ /* 0x000fc40000000000 */
[----:B------:R-:W-:Y:S02]  /*2f80*/  IABS R14, R3 ;  /* 0x00000003000e7213 */ /* 0x000fe40000000000 */
[----:B------:R-:W-:Y:S02]  /*2f90*/  ISETP.GT.U32.AND P6, PT, R24, R12, PT ;  /* 0x0000000c1800720c */ /* 0x000fe40003fc4070 */
[----:B------:R-:W-:Y:S01]  /*2fa0*/  IABS R6, R5 ;  /* 0x0000000500067213 */ /* 0x000fe20000000000 */
[----:B------:R-:W-:-:S04]  /*2fb0*/  IMAD.HI.U32 R16, R22, R14, RZ ;  /* 0x0000000e16107227 */ /* 0x000fc800078e00ff */
[----:B0-----:R-:W-:Y:S01]  /*2fc0*/  IMAD.MOV.U32 R0, RZ, RZ, R9 ;  /* 0x000000ffff007224 */ /* 0x001fe200078e0009 */
[----:B------:R-:W-:Y:S01]  /*2fd0*/  LOP3.LUT R9, R21, 0x198, RZ, 0xfc, !PT ;  /* 0x0000019815097812 */ /* 0x000fe200078efcff */
[----:B------:R-:W-:Y:S01]  /*2fe0*/  @!P5 IMAD.IADD R15, R15, 0x1, -R24 ;  /* 0x000000010f0fd824 */ /* 0x000fe200078e0a18 */
[C---:B------:R-:W-:Y:S01]  /*2ff0*/  ISETP.GT.U32.AND P5, PT, R24.reuse, R13, PT ;  /* 0x0000000d1800720c */ /* 0x040fe20003fa4070 */
[----:B------:R-:W-:Y:S01]  /*3000*/  @!P4 IMAD.MOV R0, RZ, RZ, -R0 ;  /* 0x000000ffff00c224 */ /* 0x000fe200078e0a00 */
[----:B------:R-:W-:Y:S01]  /*3010*/  ISETP.GT.U32.AND P4, PT, R24, R11, PT ;  /* 0x0000000b1800720c */ /* 0x000fe20003f84070 */
[----:B------:R-:W-:Y:S01]  /*3020*/  IMAD.MOV R16, RZ, RZ, -R16 ;  /* 0x000000ffff107224 */ /* 0x000fe200078e0a10 */
[----:B------:R-:W-:Y:S01]  /*3030*/  IABS R4, R9 ;  /* 0x0000000900047213 */ /* 0x000fe20000000000 */
[----:B------:R-:W-:Y:S01]  /*3040*/  IMAD.MOV.U32 R17, RZ, RZ, R15 ;  /* 0x000000ffff117224 */ /* 0x000fe200078e000f */
[----:B------:R0:W-:Y:S01]  /*3050*/  STL [R1+0x338], R0 ;  /* 0x0003380001007387 */ /* 0x0001e20000100800 */
[----:B------:R-:W-:-:S02]  /*3060*/  @!P6 IMAD.IADD R12, R12, 0x1, -R24 ;  /* 0x000000010c0ce824 */ /* 0x000fc400078e0a18 */
[----:B------:R-:W-:-:S03]  /*3070*/  @!P1 IMAD.MOV R17, RZ, RZ, -R17 ;  /* 0x000000ffff119224 */ /* 0x000fc600078e0a11 */
[C---:B------:R-:W-:Y:S01]  /*3080*/  ISETP.GT.U32.AND P1, PT, R24.reuse, R12, PT ;  /* 0x0000000c1800720c */ /* 0x040fe20003f24070 */
[--C-:B------:R-:W-:Y:S01]  /*3090*/  @!P5 IMAD.IADD R13, R13, 0x1, -R24.reuse ;  /* 0x000000010d0dd824 */ /* 0x100fe200078e0a18 */
[----:B------:R-:W-:Y:S01]  /*30a0*/  STL [R1+0x330], R17 ;  /* 0x0003301101007387 */ /* 0x000fe20000100800 */
[----:B------:R-:W-:Y:S01]  /*30b0*/  @!P4 IMAD.IADD R11, R11, 0x1, -R24 ;  /* 0x000000010b0bc824 */ /* 0x000fe200078e0a18 */
[----:B------:R-:W-:Y:S01]  /*30c0*/  ISETP.GE.AND P4, PT, R7, RZ, PT ;  /* 0x000000ff0700720c */ /* 0x000fe20003f86270 */
[----:B------:R-:W-:Y:S01]  /*30d0*/  IMAD.MOV.U32 R7, RZ, RZ, R8 ;  /* 0x000000ffff077224 */ /* 0x000fe200078e0008 */
[----:B------:R-:W-:Y:S01]  /*30e0*/  ISETP.GT.U32.AND P6, PT, R24, R13, PT ;  /* 0x0000000d1800720c */ /* 0x000fe20003fc4070 */
[----:B------:R-:W-:Y:S01]  /*30f0*/  IMAD.HI.U32 R8, R22, R6, RZ ;  /* 0x0000000616087227 */ /* 0x000fe200078e00ff */
[----:B------:R-:W-:-:S03]  /*3100*/  ISETP.GT.U32.AND P5, PT, R24, R11, PT ;  /* 0x0000000b1800720c */ /* 0x000fc60003fa4070 */
[----:B------:R-:W-:Y:S02]  /*3110*/  IMAD.MOV R15, RZ, RZ, -R8 ;  /* 0x000000ffff0f7224 */ /* 0x000fe400078e0a08 */
[C---:B------:R-:W-:Y:S01]  /*3120*/  IMAD R8, R24.reuse, R16, R14 ;  /* 0x0000001018087224 */ /* 0x040fe200078e020e */
[----:B------:R-:W-:Y:S01]  /*3130*/  LOP3.LUT R16, R21, 0x18a, RZ, 0xfc, !PT ;  /* 0x0000018a15107812 */ /* 0x000fe200078efcff */
[----:B0-----:R-:W-:Y:S02]  /*3140*/  IMAD.MOV.U32 R0, RZ, RZ, R10 ;  /* 0x000000ffff007224 */ /* 0x001fe400078e000a */
[C---:B------:R-:W-:Y:S02]  /*3150*/  IMAD R6, R24.reuse, R15, R6 ;  /* 0x0000000f18067224 */ /* 0x040fe400078e0206 */
[----:B------:R-:W-:Y:S01]  /*3160*/  @!P2 IMAD.MOV R0, RZ, RZ, -R0 ;  /* 0x000000ffff00a224 */ /* 0x000fe200078e0a00 */
[----:B------:R-:W-:Y:S01]  /*3170*/  ISETP.GE.AND P2, PT, R3, RZ, PT ;  /* 0x000000ff0300720c */ /* 0x000fe20003f46270 */
[----:B------:R-:W-:Y:S01]  /*3180*/  @!P5 IMAD.IADD R11, R11, 0x1, -R24 ;  /* 0x000000010b0bd824 */ /* 0x000fe200078e0a18 */
[----:B------:R-:W-:Y:S01]  /*3190*/  ISETP.GT.U32.AND P5, PT, R24, R8, PT ;  /* 0x000000081800720c */ /* 0x000fe20003fa4070 */
[----:B------:R-:W-:Y:S01]  /*31a0*/  IMAD.HI.U32 R15, R22, R7, RZ ;  /* 0x00000007160f7227 */ /* 0x000fe200078e00ff */
[----:B------:R0:W-:Y:S01]  /*31b0*/  STL [R1+0x32c], R0 ;  /* 0x00032c0001007387 */ /* 0x0001e20000100800 */
[----:B------:R-:W-:-:S02]  /*31c0*/  LOP3.LUT R3, R21, 0x196, RZ, 0xfc, !PT ;  /* 0x0000019615037812 */ /* 0x000fc400078efcff */
[----:B------:R-:W-:Y:S02]  /*31d0*/  IMAD.HI.U32 R14, R22, R4, RZ ;  /* 0x00000004160e7227 */ /* 0x000fe400078e00ff */
[----:B------:R-:W-:Y:S02]  /*31e0*/  IABS R10, R3 ;  /* 0x00000003000a7213 */ /* 0x000fe40000000000 */
[----:B------:R-:W-:Y:S01]  /*31f0*/  @!P6 IMAD.IADD R13, R13, 0x1, -R24 ;  /* 0x000000010d0de824 */ /* 0x000fe200078e0a18 */
[----:B------:R-:W-:Y:S01]  /*3200*/  ISETP.GT.U32.AND P6, PT, R24, R6, PT ;  /* 0x000000061800720c */ /* 0x000fe20003fc4070 */
[----:B------:R-:W-:Y:S02]  /*3210*/  IMAD.MOV R15, RZ, RZ, -R15 ;  /* 0x000000ffff0f7224 */ /* 0x000fe400078e0a0f */
[----:B------:R-:W-:Y:S02]  /*3220*/  IMAD.MOV R14, RZ, RZ, -R14 ;  /* 0x000000ffff0e7224 */ /* 0x000fe400078e0a0e */
[----:B------:R-:W-:-:S02]  /*3230*/  @!P5 IMAD.IADD R8, R8, 0x1, -R24 ;  /* 0x000000010808d824 */ /* 0x000fc400078e0a18 */
[----:B0-----:R-:W-:Y:S02]  /*3240*/  IMAD.MOV.U32 R0, RZ, RZ, R11 ;  /* 0x000000ffff007224 */ /* 0x001fe400078e000b */
[----:B------:R-:W-:Y:S01]  /*3250*/  @!P1 IMAD.IADD R12, R12, 0x1, -R24 ;  /* 0x000000010c0c9824 */ /* 0x000fe200078e0a18 */
[----:B------:R-:W-:Y:S01]  /*3260*/  ISETP.GE.AND P1, PT, R5, RZ, PT ;  /* 0x000000ff0500720c */ /* 0x000fe20003f26270 */
[C---:B------:R-:W-:Y:S01]  /*3270*/  IMAD R5, R24.reuse, R15, R7 ;  /* 0x0000000f18057224 */ /* 0x040fe200078e0207 */
[----:B------:R-:W-:Y:S01]  /*3280*/  LOP3.LUT R7, R21, 0x194, RZ, 0xfc, !PT ;  /* 0x0000019415077812 */ /* 0x000fe200078efcff */
[C---:B------:R-:W-:Y:S02]  /*3290*/  IMAD R4, R24.reuse, R14, R4 ;  /* 0x0000000e18047224 */ /* 0x040fe400078e0204 */
[----:B------:R-:W-:Y:S01]  /*32a0*/  @!P0 IMAD.MOV R0, RZ, RZ, -R0 ;  /* 0x000000ffff008224 */ /* 0x000fe200078e0a00 */
[----:B------:R-:W-:Y:S01]  /*32b0*/  ISETP.GT.U32.AND P0, PT, R24, R8, PT ;  /* 0x000000081800720c */ /* 0x000fe20003f04070 */
[----:B------:R-:W-:Y:S01]  /*32c0*/  IMAD.MOV.U32 R15, RZ, RZ, R13 ;  /* 0x000000ffff0f7224 */ /* 0x000fe200078e000d */
[----:B------:R-:W-:Y:S01]  /*32d0*/  IABS R11, R7 ;  /* 0x00000007000b7213 */ /* 0x000fe20000000000 */
[----:B------:R-:W-:Y:S01]  /*32e0*/  @!P6 IMAD.IADD R6, R6, 0x1, -R24 ;  /* 0x000000010606e824 */ /* 0x000fe200078e0a18 */
[----:B------:R0:W-:Y:S01]  /*32f0*/  STL [R1+0x2fc], R0 ;  /* 0x0002fc0001007387 */ /* 0x0001e20000100800 */
[----:B------:R-:W-:Y:S01]  /*3300*/  @!P3 IMAD.MOV R15, RZ, RZ, -R15 ;  /* 0x000000ffff0fb224 */ /* 0x000fe200078e0a0f */
[----:B------:R-:W-:Y:S01]  /*3310*/  ISETP.GT.U32.AND P3, PT, R24, R4, PT ;  /* 0x000000041800720c */ /* 0x000fe20003f64070 */
[----:B------:R-:W-:Y:S01]  /*3320*/  IMAD.HI.U32 R14, R22, R10, RZ ;  /* 0x0000000a160e7227 */ /* 0x000fe200078e00ff */
[----:B------:R-:W-:-:S02]  /*3330*/  ISETP.GT.U32.AND P6, PT, R24, R6, PT ;  /* 0x000000061800720c */ /* 0x000fc40003fc4070 */
[----:B------:R1:W-:Y:S01]  /*3340*/  STL [R1+0x308], R15 ;  /* 0x0003080f01007387 */ /* 0x0003e20000100800 */
[----:B------:R-:W-:Y:S01]  /*3350*/  IMAD.MOV R13, RZ, RZ, -R14 ;  /* 0x000000ffff0d7224 */ /* 0x000fe200078e0a0e */
[----:B------:R-:W-:Y:S01]  /*3360*/  ISETP.GT.U32.AND P5, PT, R24, R5, PT ;  /* 0x000000051800720c */ /* 0x000fe20003fa4070 */
[----:B------:R-:W-:Y:S01]  /*3370*/  @!P0 IMAD.IADD R8, R8, 0x1, -R24 ;  /* 0x0000000108088824 */ /* 0x000fe200078e0a18 */
[----:B------:R-:W-:Y:S01]  /*3380*/  ISETP.GE.AND P0, PT, R9, RZ, PT ;  /* 0x000000ff0900720c */ /* 0x000fe20003f06270 */
[----:B0-----:R-:W-:Y:S01]  /*3390*/  IMAD.MOV.U32 R0, RZ, RZ, R12 ;  /* 0x000000ffff007224 */ /* 0x001fe200078e000c */
[----:B------:R-:W-:Y:S01]  /*33a0*/  LOP3.LUT R12, R21, 0x188, RZ, 0xfc, !PT ;  /* 0x00000188150c7812 */ /* 0x000fe200078efcff */
[----:B------:R-:W-:-:S03]  /*33b0*/  IMAD.HI.U32 R9, R22, R11, RZ ;  /* 0x0000000b16097227 */ /* 0x000fc600078e00ff */
[----:B------:R-:W-:Y:S01]  /*33c0*/  IABS R14, R12 ;  /* 0x0000000c000e7213 */ /* 0x000fe20000000000 */
[----:B------:R-:W-:Y:S01]  /*33d0*/  @!P4 IMAD.MOV R0, RZ, RZ, -R0 ;  /* 0x000000ffff00c224 */ /* 0x000fe200078e0a00 */
[----:B------:R-:W-:Y:S01]  /*33e0*/  ISETP.GE.AND P4, PT, R2, RZ, PT ;  /* 0x000000ff0200720c */ /* 0x000fe20003f86270 */
[----:B------:R-:W-:Y:S01]  /*33f0*/  @!P3 IMAD.IADD R4, R4, 0x1, -R24 ;  /* 0x000000010404b824 */ /* 0x000fe200078e0a18 */
[----:B------:R-:W-:Y:S01]  /*3400*/  ISETP.GE.AND P3, PT, R3, RZ, PT ;  /* 0x000000ff0300720c */ /* 0x000fe20003f66270 */
[----:B------:R-:W-:Y:S01]  /*3410*/  IMAD R2, R24, R13, R10 ;  /* 0x0000000d18027224 */ /* 0x000fe200078e020a */
[----:B------:R0:W-:Y:S01]  /*3420*/  STL [R1+0x30c], R0 ;  /* 0x00030c0001007387 */ /* 0x0001e20000100800 */
[--C-:B------:R-:W-:Y:S01]  /*3430*/  @!P6 IMAD.IADD R6, R6, 0x1, -R24.reuse ;  /* 0x000000010606e824 */ /* 0x100fe200078e0a18 */
[----:B------:R-:W-:Y:S01]  /*3440*/  LOP3.LUT R10, R21, 0x192, RZ, 0xfc, !PT ;  /* 0x00000192150a7812 */ /* 0x000fe200078efcff */
[----:B------:R-:W-:Y:S01]  /*3450*/  IMAD.MOV R9, RZ, RZ, -R9 ;  /* 0x000000ffff097224 */ /* 0x000fe200078e0a09 */
[C---:B------:R-:W-:Y:S01]  /*3460*/  ISETP.GT.U32.AND P6, PT, R24.reuse, R2, PT ;  /* 0x000000021800720c */ /* 0x040fe20003fc4070 */
[----:B------:R-:W-:Y:S01]  /*3470*/  @!P5 IMAD.IADD R5, R5, 0x1, -R24 ;  /* 0x000000010505d824 */ /* 0x000fe200078e0a18 */
[----:B-1----:R-:W-:Y:S01]  /*3480*/  IABS R15, R10 ;  /* 0x0000000a000f7213 */ /* 0x002fe20000000000 */
[C---:B------:R-:W-:Y:S01]  /*3490*/  IMAD R3, R24.reuse, R9, R11 ;  /* 0x0000000918037224 */ /* 0x040fe200078e020b */
[----:B------:R-:W-:Y:S01]  /*34a0*/  LOP3.LUT R9, R21, 0x190, RZ, 0xfc, !PT ;  /* 0x0000019015097812 */ /* 0x000fe200078efcff */
[----:B0-----:R-:W-:Y:S01]  /*34b0*/  IMAD.MOV.U32 R0, RZ, RZ, R8 ;  /* 0x000000ffff007224 */ /* 0x001fe200078e0008 */
[----:B------:R-:W-:-:S02]  /*34c0*/  ISETP.GT.U32.AND P5, PT, R24, R5, PT ;  /* 0x000000051800720c */ /* 0x000fc40003fa4070 */
[----:B------:R-:W-:Y:S01]  /*34d0*/  LOP3.LUT R8, R21, 0x18e, RZ, 0xfc, !PT ;  /* 0x0000018e15087812 */ /* 0x000fe200078efcff */
[----:B------:R-:W-:Y:S01]  /*34e0*/  @!P2 IMAD.MOV R0, RZ, RZ, -R0 ;  /* 0x000000ffff00a224 */ /* 0x000fe200078e0a00 */
[----:B------:R-:W-:-:S03]  /*34f0*/  ISETP.GT.U32.AND P2, PT, R24, R4, PT ;  /* 0x000000041800720c */ /* 0x000fc60003f44070 */
[--C-:B------:R-:W-:Y:S01]  /*3500*/  @!P6 IMAD.IADD R2, R2, 0x1, -R24.reuse ;  /* 0x000000010202e824 */ /* 0x100fe200078e0a18 */
[----:B------:R0:W-:Y:S04]  /*3510*/  STL [R1+0x310], R0 ;  /* 0x0003100001007387 */ /* 0x0001e80000100800 */
[----:B------:R-:W-:Y:S01]  /*3520*/  ISETP.GT.U32.AND P6, PT, R24, R2, PT ;  /* 0x000000021800720c */ /* 0x000fe20003fc4070 */
[--C-:B------:R-:W-:Y:S01]  /*3530*/  @!P5 IMAD.IADD R5, R5, 0x1, -R24.reuse ;  /* 0x000000010505d824 */ /* 0x100fe200078e0a18 */
[----:B------:R-:W-:Y:S02]  /*3540*/  ISETP.GE.AND P5, PT, R7, RZ, PT ;  /* 0x000000ff0700720c */ /* 0x000fe40003fa6270 */
[----:B------:R-:W-:Y:S01]  /*3550*/  LOP3.LUT R7, R21, 0x18c, RZ, 0xfc, !PT ;  /* 0x0000018c15077812 */ /* 0x000fe200078efcff */
[----:B------:R-:W-:Y:S01]  /*3560*/  @!P2 IMAD.IADD R4, R4, 0x1, -R24 ;  /* 0x000000010404a824 */ /* 0x000fe200078e0a18 */
[----:B------:R-:W-:Y:S01]  /*3570*/  ISETP.GT.U32.AND P2, PT, R24, R3, PT ;  /* 0x000000031800720c */ /* 0x000fe20003f44070 */
[----:B0-----:R-:W-:-:S02]  /*3580*/  IMAD.MOV.U32 R0, RZ, RZ, R6 ;  /* 0x000000ffff007224 */ /* 0x001fc400078e0006 */
[----:B------:R-:W-:Y:S01]  /*3590*/  @!P4 IMAD.MOV R5, RZ, RZ, -R5 ;  /* 0x000000ffff05c224 */ /* 0x000fe200078e0a05 */
[----:B------:R-:W-:Y:S01]  /*35a0*/  ISETP.GE.AND P4, PT, R9, RZ, PT ;  /* 0x000000ff0900720c */ /* 0x000fe20003f86270 */
[----:B------:R-:W-:Y:S01]  /*35b0*/  @!P1 IMAD.MOV R0, RZ, RZ, -R0 ;  /* 0x000000ffff009224 */ /* 0x000fe200078e0a00 */
[----:B------:R-:W-:Y:S01]  /*35c0*/  IABS R9, R9 ;  /* 0x0000000900097213 */ /* 0x000fe20000000000 */
[----:B------:R-:W-:Y:S01]  /*35d0*/  IMAD.HI.U32 R6, R22, R15, RZ ;  /* 0x0000000f16067227 */ /* 0x000fe200078e00ff */
[----:B------:R-:W-:Y:S02]  /*35e0*/  ISETP.GE.AND P1, PT, R10, RZ, PT ;  /* 0x000000ff0a00720c */ /* 0x000fe40003f26270 */
[----:B------:R0:W-:Y:S01]  /*35f0*/  STL [R1+0x314], R0 ;  /* 0x0003140001007387 */ /* 0x0001e20000100800 */
[--C-:B------:R-:W-:Y:S01]  /*3600*/  @!P6 IMAD.IADD R2, R2, 0x1, -R24.reuse ;  /* 0x000000010202e824 */ /* 0x100fe200078e0a18 */
[----:B------:R-:W-:Y:S01]  /*3610*/  ISETP.GE.AND P6, PT, R7, RZ, PT ;  /* 0x000000ff0700720c */ /* 0x000fe20003fc6270 */
[----:B------:R-:W-:Y:S01]  /*3620*/  @!P2 IMAD.IADD R3, R3, 0x1, -R24 ;  /* 0x000000010303a824 */ /* 0x000fe200078e0a18 */
[----:B------:R1:W-:Y:S01]  /*3630*/  STL [R1+0x318], R5 ;  /* 0x0003180501007387 */ /* 0x0003e20000100800 */
[----:B------:R-:W-:Y:S01]  /*3640*/  IMAD.MOV R6, RZ, RZ, -R6 ;  /* 0x000000ffff067224 */ /* 0x000fe200078e0a06 */
[----:B------:R-:W-:-:S02]  /*3650*/  IABS R7, R7 ;  /* 0x0000000700077213 */ /* 0x000fc40000000000 */
[C---:B------:R-:W-:Y:S01]  /*3660*/  ISETP.GT.U32.AND P2, PT, R24.reuse, R3, PT ;  /* 0x000000031800720c */ /* 0x040fe20003f44070 */
[----:B------:R-:W-:Y:S01]  /*3670*/  IMAD R15, R24, R6, R15 ;  /* 0x00000006180f7224 */ /* 0x000fe200078e020f */
[----:B------:R-:W-:Y:S01]  /*3680*/  LOP3.LUT R6, R21, 0x184, RZ, 0xfc, !PT ;  /* 0x0000018415067812 */ /* 0x000fe200078efcff */
[----:B0-----:R-:W-:Y:S02]  /*3690*/  IMAD.MOV.U32 R0, RZ, RZ, R4 ;  /* 0x000000ffff007224 */ /* 0x001fe400078e0004 */
[----:B-1----:R-:W-:Y:S01]  /*36a0*/  IMAD.HI.U32 R5, R22, R9, RZ ;  /* 0x0000000916057227 */ /* 0x002fe200078e00ff */
[----:B------:R-:W-:-:S03]  /*36b0*/  IABS R13, R6 ;  /* 0x00000006000d7213 */ /* 0x000fc60000000000 */
[----:B------:R-:W-:Y:S01]  /*36c0*/  @!P0 IMAD.MOV R0, RZ, RZ, -R0 ;  /* 0x000000ffff008224 */ /* 0x000fe200078e0a00 */
[----:B------:R-:W-:Y:S01]  /*36d0*/  ISETP.GE.AND P0, PT, R8, RZ, PT ;  /* 0x000000ff0800720c */ /* 0x000fe20003f06270 */
[----:B------:R-:W-:Y:S01]  /*36e0*/  IMAD.MOV R5, RZ, RZ, -R5 ;  /* 0x000000ffff057224 */ /* 0x000fe200078e0a05 */
[----:B------:R-:W-:Y:S01]  /*36f0*/  IABS R8, R8 ;  /* 0x0000000800087213 */ /* 0x000fe20000000000 */
[----:B------:R-:W-:Y:S01]  /*3700*/  @!P2 IMAD.IADD R3, R3, 0x1, -R24 ;  /* 0x000000010303a824 */ /* 0x000fe200078e0a18 */
[----:B------:R0:W-:Y:S01]  /*3710*/  STL [R1+0x324], R0 ;  /* 0x0003240001007387 */ /* 0x0001e20000100800 */
[----:B------:R-:W-:Y:S02]  /*3720*/  IMAD R9, R24, R5, R9 ;  /* 0x0000000518097224 */ /* 0x000fe400078e0209 */
[----:B------:R-:W-:-:S03]  /*3730*/  IMAD.HI.U32 R4, R22, R8, RZ ;  /* 0x0000000816047227 */ /* 0x000fc600078e00ff */
[C---:B------:R-:W-:Y:S01]  /*3740*/  ISETP.GT.U32.AND P2, PT, R24.reuse, R9, PT ;  /* 0x000000091800720c */ /* 0x040fe20003f44070 */
[----:B------:R-:W-:Y:S02]  /*3750*/  IMAD.MOV R4, RZ, RZ, -R4 ;  /* 0x000000ffff047224 */ /* 0x000fe400078e0a04 */
[----:B0-----:R-:W-:Y:S02]  /*3760*/  IMAD.MOV.U32 R0, RZ, RZ, R2 ;  /* 0x000000ffff007224 */ /* 0x001fe400078e0002 */
[C---:B------:R-:W-:Y:S02]  /*3770*/  IMAD R8, R24.reuse, R4, R8 ;  /* 0x0000000418087224 */ /* 0x040fe400078e0208 */
[----:B------:R-:W-:Y:S01]  /*3780*/  @!P3 IMAD.MOV R0, RZ, RZ, -R0 ;  /* 0x000000ffff00b224 */ /* 0x000fe200078e0a00 */
[----:B------:R-:W-:Y:S01]  /*3790*/  ISETP.GT.U32.AND P3, PT, R24, R15, PT ;  /* 0x0000000f1800720c */ /* 0x000fe20003f64070 */
[----:B------:R-:W-:-:S03]  /*37a0*/  IMAD.HI.U32 R2, R22, R7, RZ ;  /* 0x0000000716027227 */ /* 0x000fc600078e00ff */
[----:B------:R0:W-:Y:S01]  /*37b0*/  STL [R1+0x31c], R0 ;  /* 0x00031c0001007387 */ /* 0x0001e20000100800 */
[----:B------:R-:W-:Y:S02]  /*37c0*/  @!P2 IMAD.IADD R9, R9, 0x1, -R24 ;  /* 0x000000010909a824 */ /* 0x000fe400078e0a18 */
[----:B------:R-:W-:Y:S02]  /*37d0*/  IMAD.MOV R2, RZ, RZ, -R2 ;  /* 0x000000ffff027224 */ /* 0x000fe400078e0a02 */
[----:B------:R-:W-:Y:S01]  /*37e0*/  IMAD.HI.U32 R4, R22, R14, RZ ;  /* 0x0000000e16047227 */ /* 0x000fe200078e00ff */
[----:B------:R-:W-:-:S03]  /*37f0*/  ISETP.GT.U32.AND P2, PT, R24, R9, PT ;  /* 0x000000091800720c */ /* 0x000fc60003f44070 */
[----:B------:R-:W-:Y:S02]  /*3800*/  @!P3 IMAD.IADD R15, R15, 0x1, -R24 ;  /* 0x000000010f0fb824 */ /* 0x000fe400078e0a18 */
[----:B0-----:R-:W-:Y:S01]  /*3810*/  IMAD.MOV.U32 R0, RZ, RZ, R3 ;  /* 0x000000ffff007224 */ /* 0x001fe200078e0003 */
[----:B------:R-:W-:Y:S01]  /*3820*/  IABS R3, R16 ;  /* 0x0000001000037213 */ /* 0x000fe20000000000 */
[C---:B------:R-:W-:Y:S01]  /*3830*/  IMAD R7, R24.reuse, R2, R7 ;  /* 0x0000000218077224 */ /* 0x040fe200078e0207 */
[C---:B------:R-:W-:Y:S01]  /*3840*/  ISETP.GT.U32.AND P3, PT, R24.reuse, R15, PT ;  /* 0x0000000f1800720c */ /* 0x040fe20003f64070 */
[----:B------:R-:W-:Y:S01]  /*3850*/  @!P5 IMAD.MOV R0, RZ, RZ, -R0 ;  /* 0x000000ffff00d224 */ /* 0x000fe200078e0a00 */
[----:B------:R-:W-:Y:S01]  /*3860*/  ISETP.GT.U32.AND P5, PT, R24, R8, PT ;  /* 0x000000081800720c */ /* 0x000fe20003fa4070 */
[----:B------:R-:W-:Y:S01]  /*3870*/  IMAD.HI.U32 R10, R22, R3, RZ ;  /* 0x00000003160a7227 */ /* 0x000fe200078e00ff */
[----:B------:R-:W-:Y:S02]  /*3880*/  LOP3.LUT R2, R21, 0x186, RZ, 0xfc, !PT ;  /* 0x0000018615027812 */ /* 0x000fe400078efcff */
[----:B------:R0:W-:Y:S01]  /*3890*/  STL [R1+0x320], R0 ;  /* 0x0003200001007387 */ /* 0x0001e20000100800 */
[----:B------:R-:W-:Y:S01]  /*38a0*/  IMAD.MOV R10, RZ, RZ, -R10 ;  /* 0x000000ffff0a7224 */ /* 0x000fe200078e0a0a */
[----:B------:R-:W-:Y:S01]  /*38b0*/  IABS R5, R2 ;  /* 0x0000000200057213 */ /* 0x000fe20000000000 */
[----:B------:R-:W-:-:S02]  /*38c0*/  IMAD.MOV R4, RZ, RZ, -R4 ;  /* 0x000000ffff047224 */ /* 0x000fc400078e0a04 */
[C---:B------:R-:W-:Y:S02]  /*38d0*/  IMAD R3, R24.reuse, R10, R3 ;  /* 0x0000000a18037224 */ /* 0x040fe400078e0203 */
[--C-:B------:R-:W-:Y:S01]  /*38e0*/  @!P3 IMAD.IADD R15, R15, 0x1, -R24.reuse ;  /* 0x000000010f0fb824 */ /* 0x100fe200078e0a18 */
[----:B------:R-:W-:Y:S01]  /*38f0*/  ISETP.GT.U32.AND P3, PT, R24, R7, PT ;  /* 0x000000071800720c */ /* 0x000fe20003f64070 */
[----:B------:R-:W-:Y:S02]  /*3900*/  @!P5 IMAD.IADD R8, R8, 0x1, -R24 ;  /* 0x000000010808d824 */ /* 0x000fe400078e0a18 */
[C---:B------:R-:W-:Y:S01]  /*3910*/  IMAD R14, R24.reuse, R4, R14 ;  /* 0x00000004180e7224 */ /* 0x040fe200078e020e */
[----:B------:R-:W-:Y:S01]  /*3920*/  LOP3.LUT R4, R21, 0x182, RZ, 0xfc, !PT ;  /* 0x0000018215047812 */ /* 0x000fe200078efcff */
[----:B------:R-:W-:Y:S01]  /*3930*/  @!P2 IMAD.IADD R9, R9, 0x1, -R24 ;  /* 0x000000010909a824 */ /* 0x000fe200078e0a18 */
[C---:B------:R-:W-:Y:S01]  /*3940*/  ISETP.GT.U32.AND P5, PT, R24.reuse, R8, PT ;  /* 0x000000081800720c */ /* 0x040fe20003fa4070 */
[----:B0-----:R-:W-:Y:S01]  /*3950*/  IMAD.MOV.U32 R0, RZ, RZ, R15 ;  /* 0x000000ffff007224 */ /* 0x001fe200078e000f */
[----:B------:R-:W-:Y:S01]  /*3960*/  ISETP.GT.U32.AND P2, PT, R24, R3, PT ;  /* 0x000000031800720c */ /* 0x000fe20003f44070 */
[----:B------:R-:W-:Y:S01]  /*3970*/  IMAD.HI.U32 R11, R22, R5, RZ ;  /* 0x00000005160b7227 */ /* 0x000fe200078e00ff */
[----:B------:R-:W-:-:S03]  /*3980*/  IABS R15, R4 ;  /* 0x00000004000f7213 */ /* 0x000fc60000000000 */
[----:B------:R-:W-:Y:S01]  /*3990*/  @!P3 IMAD.IADD R7, R7, 0x1, -R24 ;  /* 0x000000010707b824 */ /* 0x000fe200078e0a18 */
[----:B------:R-:W-:Y:S01]  /*39a0*/  ISETP.GE.AND P3, PT, R16, RZ, PT ;  /* 0x000000ff1000720c */ /* 0x000fe20003f66270 */
[----:B------:R-:W-:Y:S02]  /*39b0*/  @!P1 IMAD.MOV R0, RZ, RZ, -R0 ;  /* 0x000000ffff009224 */ /* 0x000fe400078e0a00 */
[----:B------:R-:W-:Y:S01]  /*39c0*/  IMAD.MOV R11, RZ, RZ, -R11 ;  /* 0x000000ffff0b7224 */ /* 0x000fe200078e0a0b */
[----:B------:R-:W-:Y:S01]  /*39d0*/  ISETP.GT.U32.AND P1, PT, R24, R7, PT ;  /* 0x000000071800720c */ /* 0x000fe20003f24070 */
[--C-:B------:R-:W-:Y:S01]  /*39e0*/  @!P5 IMAD.IADD R8, R8, 0x1, -R24.reuse ;  /* 0x000000010808d824 */ /* 0x100fe200078e0a18 */
[----:B------:R-:W-:Y:S01]  /*39f0*/  ISETP.GT.U32.AND P5, PT, R24, R14, PT ;  /* 0x0000000e1800720c */ /* 0x000fe20003fa4070 */
[----:B------:R-:W-:Y:S01]  /*3a00*/  @!P2 IMAD.IADD R3, R3, 0x1, -R24 ;  /* 0x000000010303a824 */ /* 0x000fe200078e0a18 */
[----:B------:R-:W-:Y:S01]  /*3a10*/  ISETP.GE.AND P2, PT, R12, RZ, PT ;  /* 0x000000ff0c00720c */ /* 0x000fe20003f46270 */
[----:B------:R-:W-:Y:S01]  /*3a20*/  IMAD.MOV.U32 R12, RZ, RZ, R15 ;  /* 0x000000ffff0c7224 */ /* 0x000fe200078e000f */
[----:B------:R0:W-:Y:S01]  /*3a30*/  STL [R1+0x304], R0 ;  /* 0x0003040001007387 */ /* 0x0001e20000100800 */
[----:B------:R-:W-:-:S04]  /*3a40*/  IMAD.HI.U32 R10, R22, R13, RZ ;  /* 0x0000000d160a7227 */ /* 0x000fc800078e00ff */
[----:B------:R-:W-:Y:S01]  /*3a50*/  IMAD R5, R24, R11, R5 ;  /* 0x0000000b18057224 */ /* 0x000fe200078e0205 */
[----:B------:R-:W-:Y:S01]  /*3a60*/  LOP3.LUT R11, R21, 0x17c, RZ, 0xfc, !PT ;  /* 0x0000017c150b7812 */ /* 0x000fe200078efcff */
[----:B------:R-:W-:Y:S02]  /*3a70*/  IMAD.MOV R10, RZ, RZ, -R10 ;  /* 0x000000ffff0a7224 */ /* 0x000fe400078e0a0a */
[----:B------:R-:W-:Y:S02]  /*3a80*/  @!P5 IMAD.IADD R14, R14, 0x1, -R24 ;  /* 0x000000010e0ed824 */ /* 0x000fe400078e0a18 */
[----:B0-----:R-:W-:Y:S02]  /*3a90*/  IMAD.MOV.U32 R0, RZ, RZ, R9 ;  /* 0x000000ffff007224 */ /* 0x001fe400078e0009 */
[----:B------:R-:W-:Y:S01]  /*3aa0*/  IMAD.HI.U32 R9, R22, R12, RZ ;  /* 0x0000000c16097227 */ /* 0x000fe200078e00ff */
[----:B------:R-:W-:-:S03]  /*3ab0*/  ISETP.GT.U32.AND P5, PT, R24, R14, PT ;  /* 0x0000000e1800720c */ /* 0x000fc60003fa4070 */
[----:B------:R-:W-:Y:S01]  /*3ac0*/  @!P4 IMAD.MOV R0, RZ, RZ, -R0 ;  /* 0x000000ffff00c224 */ /* 0x000fe200078e0a00 */
[C---:B------:R-:W-:Y:S01]  /*3ad0*/  ISETP.GT.U32.AND P4, PT, R24.reuse, R3, PT ;  /* 0x000000031800720c */ /* 0x040fe20003f84070 */
[----:B------:R-:W-:Y:S01]  /*3ae0*/  @!P1 IMAD.IADD R7, R7, 0x1, -R24 ;  /* 0x0000000107079824 */ /* 0x000fe200078e0a18 */
[C---:B------:R-:W-:Y:S01]  /*3af0*/  ISETP.GT.U32.AND P1, PT, R24.reuse, R5, PT ;  /* 0x000000051800720c */ /* 0x040fe20003f24070 */
[----:B------:R-:W-:Y:S01]  /*3b00*/  IMAD.MOV R9, RZ, RZ, -R9 ;  /* 0x000000ffff097224 */ /* 0x000fe200078e0a09 */
[----:B------:R0:W-:Y:S01]  /*3b10*/  STL [R1+0x300], R0 ;  /* 0x0003000001007387 */ /* 0x0001e20000100800 */
[C---:B------:R-:W-:Y:S01]  /*3b20*/  IMAD R13, R24.reuse, R10, R13 ;  /* 0x0000000a180d7224 */ /* 0x040fe200078e020d */
[----:B------:R-:W-:Y:S01]  /*3b30*/  LOP3.LUT R10, R21, 0x17a, RZ, 0xfc, !PT ;  /* 0x0000017a150a7812 */ /* 0x000fe200078efcff */
[----:B------:R-:W-:Y:S01]  /*3b40*/  IMAD R12, R24, R9, R12 ;  /* 0x00000009180c7224 */ /* 0x000fe200078e020c */
[----:B------:R-:W-:Y:S01]  /*3b50*/  IABS R9, R11 ;  /* 0x0000000b00097213 */ /* 0x000fe20000000000 */
[----:B------:R-:W-:Y:S01]  /*3b60*/  @!P5 IMAD.IADD R14, R14, 0x1, -R24 ;  /* 0x000000010e0ed824 */ /* 0x000fe200078e0a18 */
[----:B------:R-:W-:Y:S01]  /*3b70*/  IABS R16, R10 ;  /* 0x0000000a00107213 */ /* 0x000fe20000000000 */
[----:B------:R-:W-:Y:S01]  /*3b80*/  @!P0 IMAD.MOV R8, RZ, RZ, -R8 ;  /* 0x000000ffff088224 */ /* 0x000fe200078e0a08 */
[----:B------:R-:W-:Y:S01]  /*3b90*/  ISETP.GT.U32.AND P5, PT, R24, R12, PT ;  /* 0x0000000c1800720c */ /* 0x000fe20003fa4070 */
[--C-:B------:R-:W-:Y:S01]  /*3ba0*/  @!P4 IMAD.IADD R3, R3, 0x1, -R24.reuse ;  /* 0x000000010303c824 */ /* 0x100fe200078e0a18 */
[----:B------:R-:W-:Y:S01]  /*3bb0*/  ISETP.GE.AND P0, PT, R2, RZ, PT ;  /* 0x000000ff0200720c */ /* 0x000fe20003f06270 */
[----:B0-----:R-:W-:Y:S01]  /*3bc0*/  IMAD.MOV.U32 R0, RZ, RZ, R7 ;  /* 0x000000ffff007224 */ /* 0x001fe200078e0007 */
[----:B------:R0:W-:Y:S01]  /*3bd0*/  STL [R1+0x2cc], R8 ;  /* 0x0002cc0801007387 */ /* 0x0001e20000100800 */
[----:B------:R-:W-:Y:S01]  /*3be0*/  LOP3.LUT R2, R21, 0x180, RZ, 0xfc, !PT ;  /* 0x0000018015027812 */ /* 0x000fe200078efcff */
[----:B------:R-:W-:Y:S01]  /*3bf0*/  @!P1 IMAD.IADD R5, R5, 0x1, -R24 ;  /* 0x0000000105059824 */ /* 0x000fe200078e0a18 */
[----:B------:R-:W-:Y:S01]  /*3c00*/  ISETP.GE.AND P1, PT, R4, RZ, PT ;  /* 0x000000ff0400720c */ /* 0x000fe20003f26270 */
[----:B------:R-:W-:Y:S01]  /*3c10*/  @!P6 IMAD.MOV R0, RZ, RZ, -R0 ;  /* 0x000000ffff00e224 */ /* 0x000fe200078e0a00 */
[----:B------:R-:W-:Y:S01]  /*3c20*/  ISETP.GT.U32.AND P6, PT, R24, R13, PT ;  /* 0x0000000d1800720c */ /* 0x000fe20003fc4070 */
[----:B------:R-:W-:Y:S01]  /*3c30*/  @!P2 IMAD.MOV R14, RZ, RZ, -R14 ;  /* 0x000000ffff0ea224 */ /* 0x000fe200078e0a0e */
[----:B------:R-:W-:-:S02]  /*3c40*/  IABS R7, R2 ;  /* 0x0000000200077213 */ /* 0x000fc40000000000 */
[----:B------:R1:W-:Y:S01]  /*3c50*/  STL [R1+0x2f4], R0 ;  /* 0x0002f40001007387 */ /* 0x0003e20000100800 */
[----:B0-----:R-:W-:Y:S01]  /*3c60*/  LOP3.LUT R8, R21, 0x17e, RZ, 0xfc, !PT ;  /* 0x0000017e15087812 */ /* 0x001fe200078efcff */
[----:B------:R-:W-:Y:S01]  /*3c70*/  @!P5 IMAD.IADD R12, R12, 0x1, -R24 ;  /* 0x000000010c0cd824 */ /* 0x000fe200078e0a18 */
[----:B------:R-:W-:Y:S01]  /*3c80*/  ISETP.GE.AND P4, PT, R6, RZ, PT ;  /* 0x000000ff0600720c */ /* 0x000fe20003f86270 */
[----:B------:R-:W-:Y:S01]  /*3c90*/  IMAD.HI.U32 R6, R22, R7, RZ ;  /* 0x0000000716067227 */ /* 0x000fe200078e00ff */
[----:B------:R-:W-:-:S03]  /*3ca0*/  IABS R4, R8 ;  /* 0x0000000800047213 */ /* 0x000fc60000000000 */
[----:B------:R-:W-:Y:S02]  /*3cb0*/  IMAD.MOV R6, RZ, RZ, -R6 ;  /* 0x000000ffff067224 */ /* 0x000fe400078e0a06 */
[----:B------:R-:W-:Y:S01]  /*3cc0*/  @!P6 IMAD.IADD R13, R13, 0x1, -R24 ;  /* 0x000000010d0de824 */ /* 0x000fe200078e0a18 */
[C---:B------:R-:W-:Y:S01]  /*3cd0*/  ISETP.GT.U32.AND P6, PT, R24.reuse, R5, PT ;  /* 0x000000051800720c */ /* 0x040fe20003fc4070 */
[----:B-1----:R-:W-:Y:S02]  /*3ce0*/  IMAD.MOV.U32 R0, RZ, RZ, R3 ;  /* 0x000000ffff007224 */ /* 0x002fe400078e0003 */
[----:B------:R-:W-:Y:S01]  /*3cf0*/  IMAD.MOV.U32 R3, RZ, RZ, R4 ;  /* 0x000000ffff037224 */ /* 0x000fe200078e0004 */
[C---:B------:R-:W-:Y:S01]  /*3d00*/  ISETP.GT.U32.AND P5, PT, R24.reuse, R13, PT ;  /* 0x0000000d1800720c */ /* 0x040fe20003fa4070 */
[----:B------:R-:W-:Y:S01]  /*3d10*/  @!P3 IMAD.MOV R0, RZ, RZ, -R0 ;  /* 0x000000ffff00b224 */ /* 0x000fe200078e0a00 */
[----:B------:R-:W-:Y:S01]  /*3d20*/  ISETP.GT.U32.AND P3, PT, R24, R12, PT ;  /* 0x0000000c1800720c */ /* 0x000fe20003f64070 */
[----:B------:R-:W-:-:S03]  /*3d30*/  IMAD.HI.U32 R4, R22, R3, RZ ;  /* 0x0000000316047227 */ /* 0x000fc600078e00ff */
[----:B------:R0:W-:Y:S01]  /*3d40*/  STL [R1+0x2f8], R0 ;  /* 0x0002f80001007387 */ /* 0x0001e20000100800 */
[C---:B------:R-:W-:Y:S02]  /*3d50*/  IMAD R7, R24.reuse, R6, R7 ;  /* 0x0000000618077224 */ /* 0x040fe400078e0207 */
[----:B------:R-:W-:Y:S01]  /*3d60*/  IMAD.MOV R4, RZ, RZ, -R4 ;  /* 0x000000ffff047224 */ /* 0x000fe200078e0a04 */
[----:B------:R-:W-:Y:S01]  /*3d70*/  STL [R1+0x2d4], R14 ;  /* 0x0002d40e01007387 */ /* 0x000fe20000100800 */
[--C-:B------:R-:W-:Y:S01]  /*3d80*/  @!P6 IMAD.IADD R5, R5, 0x1, -R24.reuse ;  /* 0x000000010505e824 */ /* 0x100fe200078e0a18 */
[C---:B------:R-:W-:Y:S01]  /*3d90*/  ISETP.GT.U32.AND P6, PT, R24.reuse, R7, PT ;  /* 0x000000071800720c */ /* 0x040fe20003fc4070 */
[----:B------:R-:W-:Y:S02]  /*3da0*/  IMAD R3, R24, R4, R3 ;  /* 0x0000000418037224 */ /* 0x000fe400078e0203 */
[----:B------:R-:W-:Y:S02]  /*3db0*/  @!P3 IMAD.IADD R12, R12, 0x1, -R24 ;  /* 0x000000010c0cb824 */ /* 0x000fe400078e0a18 */
[----:B------:R-:W-:Y:S01]  /*3dc0*/  IMAD.HI.U32 R4, R22, R9, RZ ;  /* 0x0000000916047227 */ /* 0x000fe200078e00ff */
[----:B------:R-:W-:-:S03]  /*3dd0*/  ISETP.GT.U32.AND P3, PT, R24, R3, PT ;  /* 0x000000031800720c */ /* 0x000fc60003f64070 */
[----:B------:R-:W-:Y:S01]  /*3de0*/  @!P5 IMAD.IADD R13, R13, 0x1, -R24 ;  /* 0x000000010d0dd824 */ /* 0x000fe200078e0a18 */
[----:B------:R-:W-:Y:S01]  /*3df0*/  ISETP.GE.AND P5, PT, R2, RZ, PT ;  /* 0x000000ff0200720c */ /* 0x000fe20003fa6270 */
[----:B------:R-:W-:Y:S01]  /*3e00*/  IMAD.HI.U32 R6, R22, R16, RZ ;  /* 0x0000001016067227 */ /* 0x000fe200078e00ff */
[----:B------:R-:W-:-:S03]  /*3e10*/  LOP3.LUT R2, R21, 0x178, RZ, 0xfc, !PT ;  /* 0x0000017815027812 */ /* 0x000fc600078efcff */
[----:B------:R-:W-:Y:S01]  /*3e20*/  @!P6 IMAD.IADD R7, R7, 0x1, -R24 ;  /* 0x000000010707e824 */ /* 0x000fe200078e0a18 */
[----:B------:R-:W-:Y:S01]  /*3e30*/  ISETP.GE.AND P6, PT, R8, RZ, PT ;  /* 0x000000ff0800720c */ /* 0x000fe20003fc6270 */
[----:B------:R-:W-:Y:S01]  /*3e40*/  IMAD.MOV R4, RZ, RZ, -R4 ;  /* 0x000000ffff047224 */ /* 0x000fe200078e0a04 */
[----:B------:R-:W-:Y:S01]  /*3e50*/  LOP3.LUT R8, R21, 0x176, RZ, 0xfc, !PT ;  /* 0x0000017615087812 */ /* 0x000fe200078efcff */
[----:B------:R-:W-:Y:S01]  /*3e60*/  @!P3 IMAD.IADD R3, R3, 0x1, -R24 ;  /* 0x000000010303b824 */ /* 0x000fe200078e0a18 */
[C---:B------:R-:W-:Y:S01]  /*3e70*/  ISETP.GT.U32.AND P3, PT, R24.reuse, R7, PT ;  /* 0x000000071800720c */ /* 0x040fe20003f64070 */
[----:B0-----:R-:W-:Y:S02]  /*3e80*/  IMAD.MOV.U32 R0, RZ, RZ, R5 ;  /* 0x000000ffff007224 */ /* 0x001fe400078e0005 */
[----:B------:R-:W-:Y:S01]  /*3e90*/  IMAD.MOV R6, RZ, RZ, -R6 ;  /* 0x000000ffff067224 */ /* 0x000fe200078e0a06 */
[C---:B------:R-:W-:Y:S01]  /*3ea0*/  ISETP.GT.U32.AND P2, PT, R24.reuse, R3, PT ;  /* 0x000000031800720c */ /* 0x040fe20003f44070 */
[----:B------:R-:W-:Y:S01]  /*3eb0*/  IMAD R9, R24, R4, R9 ;  /* 0x0000000418097224 */ /* 0x000fe200078e0209 */
[----:B------:R-:W-:Y:S01]  /*3ec0*/  IABS R4, R2 ;  /* 0x0000000200047213 */ /* 0x000fe20000000000 */
[----:B------:R-:W-:-:S02]  /*3ed0*/  @!P0 IMAD.MOV R0, RZ, RZ, -R0 ;  /* 0x000000ffff008224 */ /* 0x000fc400078e0a00 */
[----:B------:R-:W-:Y:S01]  /*3ee0*/  IMAD R16, R24, R6, R16 ;  /* 0x0000000618107224 */ /* 0x000fe200078e0210 */
[----:B------:R-:W-:Y:S01]  /*3ef0*/  IABS R6, R8 ;  /* 0x0000000800067213 */ /* 0x000fe20000000000 */
[----:B------:R-:W-:Y:S01]  /*3f00*/  IMAD.HI.U32 R5, R22, R4, RZ ;  /* 0x0000000416057227 */ /* 0x000fe200078e00ff */
[C---:B------:R-:W-:Y:S01]  /*3f10*/  ISETP.GT.U32.AND P0, PT, R24.reuse, R9, PT ;  /* 0x000000091800720c */ /* 0x040fe20003f04070 */
[----:B------:R0:W-:Y:S02]  /*3f20*/  STL [R1+0x2f0], R0 ;  /* 0x0002f00001007387 */ /* 0x0001e40000100800 */
[----:B------:R-:W-:Y:S01]  /*3f30*/  @!P4 IMAD.MOV R13, RZ, RZ, -R13 ;  /* 0x000000ffff0dc224 */ /* 0x000fe200078e0a0d */
[----:B------:R-:W-:Y:S01]  /*3f40*/  ISETP.GT.U32.AND P4, PT, R24, R16, PT ;  /* 0x000000101800720c */ /* 0x000fe20003f84070 */
[--C-:B------:R-:W-:Y:S01]  /*3f50*/  @!P3 IMAD.IADD R7, R7, 0x1, -R24.reuse ;  /* 0x000000010707b824 */ /* 0x100fe200078e0a18 */
[----:B------:R-:W-:Y:S01]  /*3f60*/  ISETP.GE.AND P3, PT, R10, RZ, PT ;  /* 0x000000ff0a00720c */ /* 0x000fe20003f66270 */
[----:B------:R-:W-:Y:S01]  /*3f70*/  IMAD.MOV R5, RZ, RZ, -R5 ;  /* 0x000000ffff057224 */ /* 0x000fe200078e0a05 */
[----:B------:R1:W-:Y:S01]  /*3f80*/  STL [R1+0x2dc], R13 ;  /* 0x0002dc0d01007387 */ /* 0x0003e20000100800 */
[----:B------:R-:W-:Y:S01]  /*3f90*/  @!P2 IMAD.IADD R3, R3, 0x1, -R24 ;  /* 0x000000010303a824 */ /* 0x000fe200078e0a18 */
[----:B------:R-:W-:Y:S01]  /*3fa0*/  ISETP.GE.AND P2, PT, R2, RZ, PT ;  /* 0x000000ff0200720c */ /* 0x000fe20003f46270 */
[----:B0-----:R-:W-:Y:S01]  /*3fb0*/  IMAD.MOV.U32 R0, RZ, RZ, R12 ;  /* 0x000000ffff007224 */ /* 0x001fe200078e000c */
[----:B------:R-:W-:Y:S01]  /*3fc0*/  LOP3.LUT R2, R21, 0x174, RZ, 0xfc, !PT ;  /* 0x0000017415027812 */ /* 0x000fe200078efcff */
[----:B------:R-:W-:-:S04]  /*3fd0*/  IMAD.HI.U32 R12, R22, R6, RZ ;  /* 0x00000006160c7227 */ /* 0x000fc800078e00ff */
[----:B------:R-:W-:Y:S01]  /*3fe0*/  @!P1 IMAD.MOV R0, RZ, RZ, -R0 ;  /* 0x000000ffff009224 */ /* 0x000fe200078e0a00 */
[----:B------:R-:W-:Y:S01]  /*3ff0*/  ISETP.GE.AND P1, PT, R11, RZ, PT ;  /* 0x000000ff0b00720c */ /* 0x000fe20003f26270 */
[----:B------:R-:W-:Y:S01]  /*4000*/  IMAD.MOV R12, RZ, RZ, -R12 ;  /* 0x000000ffff0c7224 */ /* 0x000fe200078e0a0c */
[C---:B------:R-:W-:Y:S01]  /*4010*/  LOP3.LUT R11, R21.reuse, 0x170, RZ, 0xfc, !PT ;  /* 0x00000170150b7812 */ /* 0x040fe200078efcff */
[C---:B------:R-:W-:Y:S01]  /*4020*/  IMAD R4, R24.reuse, R5, R4 ;  /* 0x0000000518047224 */ /* 0x040fe200078e0204 */
[----:B------:R0:W-:Y:S01]  /*4030*/  STL [R1+0x2ec], R0 ;  /* 0x0002ec0001007387 */ /* 0x0001e20000100800 */
[----:B-1----:R-:W-:Y:S01]  /*4040*/  IMAD.MOV.U32 R13, RZ, RZ, R7 ;  /* 0x000000ffff0d7224 */ /* 0x002fe200078e0007 */
[----:B------:R-:W-:Y:S01]  /*4050*/  LOP3.LUT R5, R21, 0x172, RZ, 0xfc, !PT ;  /* 0x0000017215057812 */ /* 0x000fe200078efcff */
[----:B------:R-:W-:Y:S01]  /*4060*/  @!P0 IMAD.IADD R9, R9, 0x1, -R24 ;  /* 0x0000000109098824 */ /* 0x000fe200078e0a18 */
[----:B------:R-:W-:Y:S01]  /*4070*/  IABS R7, R2 ;  /* 0x0000000200077213 */ /* 0x000fe20000000000 */
[C---:B------:R-:W-:Y:S01]  /*4080*/  IMAD R6, R24.reuse, R12, R6 ;  /* 0x0000000c18067224 */ /* 0x040fe200078e0206 */
[----:B------:R-:W-:Y:S01]  /*4090*/  IABS R10, R11 ;  /* 0x0000000b000a7213 */ /* 0x000fe20000000000 */
[----:B------:R-:W-:Y:S01]  /*40a0*/  @!P5 IMAD.MOV R13, RZ, RZ, -R13 ;  /* 0x000000ffff0dd224 */ /* 0x000fe200078e0a0d */
[----:B------:R-:W-:Y:S01]  /*40b0*/  ISETP.GT.U32.AND P5, PT, R24, R4, PT ;  /* 0x000000041800720c */ /* 0x000fe20003fa4070 */
[----:B------:R-:W-:Y:S01]  /*40c0*/  @!P4 IMAD.IADD R16, R16, 0x1, -R24 ;  /* 0x000000011010c824 */ /* 0x000fe200078e0a18 */
[C---:B------:R-:W-:Y:S01]  /*40d0*/  ISETP.GT.U32.AND P0, PT, R24.reuse, R9, PT ;  /* 0x000000091800720c */ /* 0x040fe20003f04070 */
[----:B0-----:R-:W-:Y:S01]  /*40e0*/  IMAD.MOV.U32 R0, RZ, RZ, R3 ;  /* 0x000000ffff007224 */ /* 0x001fe200078e0003 */
[----:B------:R-:W-:Y:S01]  /*40f0*/  IABS R3, R5 ;  /* 0x0000000500037213 */ /* 0x000fe20000000000 */
[----:B------:R0:W-:Y:S01]  /*4100*/  STL [R1+0x2e0], R13 ;  /* 0x0002e00d01007387 */ /* 0x0001e20000100800 */
[C---:B------:R-:W-:Y:S01]  /*4110*/  ISETP.GT.U32.AND P4, PT, R24.reuse, R16, PT ;  /* 0x000000101800720c */ /* 0x040fe20003f84070 */
[----:B------:R-:W-:Y:S01]  /*4120*/  @!P6 IMAD.MOV R0, RZ, RZ, -R0 ;  /* 0x000000ffff00e224 */ /* 0x000fe200078e0a00 */
[----:B------:R-:W-:-:S02]  /*4130*/  ISETP.GT.U32.AND P6, PT, R24, R6, PT ;  /* 0x000000061800720c */ /* 0x000fc40003fc4070 */
[----:B------:R-:W-:Y:S02]  /*4140*/  LOP3.LUT R12, R21, 0x16c, RZ, 0xfc, !PT ;  /* 0x0000016c150c7812 */ /* 0x000fe400078efcff */
[----:B------:R1:W-:Y:S01]  /*4150*/  STL [R1+0x2e8], R0 ;  /* 0x0002e80001007387 */ /* 0x0003e20000100800 */
[--C-:B------:R-:W-:Y:S02]  /*4160*/  @!P5 IMAD.IADD R4, R4, 0x1, -R24.reuse ;  /* 0x000000010404d824 */ /* 0x100fe400078e0a18 */
[--C-:B------:R-:W-:Y:S01]  /*4170*/  @!P0 IMAD.IADD R9, R9, 0x1, -R24.reuse ;  /* 0x0000000109098824 */ /* 0x100fe200078e0a18 */
[----:B------:R-:W-:Y:S01]  /*4180*/  ISETP.GE.AND P0, PT, R8, RZ, PT ;  /* 0x000000ff0800720c */ /* 0x000fe20003f06270 */
[----:B------:R-:W-:Y:S01]  /*4190*/  IMAD.HI.U32 R8, R22, R7, RZ ;  /* 0x0000000716087227 */ /* 0x000fe200078e00ff */
[----:B------:R-:W-:Y:S02]  /*41a0*/  ISETP.GT.U32.AND P5, PT, R24, R4, PT ;  /* 0x000000041800720c */ /* 0x000fe40003fa4070 */
[----:B0-----:R-:W-:Y:S01]  /*41b0*/  IABS R13, R12 ;  /* 0x0000000c000d7213 */ /* 0x001fe20000000000 */
[----:B------:R-:W-:-:S02]  /*41c0*/  @!P6 IMAD.IADD R6, R6, 0x1, -R24 ;  /* 0x000000010606e824 */ /* 0x000fc400078e0a18 */
[----:B------:R-:W-:Y:S01]  /*41d0*/  @!P4 IMAD.IADD R16, R16, 0x1, -R24 ;  /* 0x000000011010c824 */ /* 0x000fe200078e0a18 */
[----:B------:R-:W-:Y:S01]  /*41e0*/  ISETP.GE.AND P4, PT, R2, RZ, PT ;  /* 0x000000ff0200720c */ /* 0x000fe20003f86270 */
[----:B------:R-:W-:Y:S01]  /*41f0*/  IMAD.HI.U32 R2, R22, R3, RZ ;  /* 0x0000000316027227 */ /* 0x000fe200078e00ff */
[----:B------:R-:W-:-:S03]  /*4200*/  ISETP.GT.U32.AND P6, PT, R24, R6, PT ;  /* 0x000000061800720c */ /* 0x000fc60003fc4070 */
[----:B------:R-:W-:Y:S02]  /*4210*/  IMAD.MOV R8, RZ, RZ, -R8 ;  /* 0x000000ffff087224 */ /* 0x000fe400078e0a08 */
[----:B------:R-:W-:Y:S02]  /*4220*/  IMAD.MOV R2, RZ, RZ, -R2 ;  /* 0x000000ffff027224 */ /* 0x000fe400078e0a02 */
[C---:B------:R-:W-:Y:S01]  /*4230*/  IMAD R7, R24.reuse, R8, R7 ;  /* 0x0000000818077224 */ /* 0x040fe200078e0207 */
[C---:B------:R-:W-:Y:S01]  /*4240*/  LOP3.LUT R8, R21.reuse, 0x16e, RZ, 0xfc, !PT ;  /* 0x0000016e15087812 */ /* 0x040fe200078efcff */
[----:B------:R-:W-:Y:S01]  /*4250*/  IMAD R3, R24, R2, R3 ;  /* 0x0000000218037224 */ /* 0x000fe200078e0203 */
[C---:B------:R-:W-:Y:S01]  /*4260*/  LOP3.LUT R2, R21.reuse, 0x16a, RZ, 0xfc, !PT ;  /* 0x0000016a15027812 */ /* 0x040fe200078efcff */
[--C-:B------:R-:W-:Y:S01]  /*4270*/  @!P5 IMAD.IADD R4, R4, 0x1, -R24.reuse ;  /* 0x000000010404d824 */ /* 0x100fe200078e0a18 */
[----:B------:R-:W-:Y:S01]  /*4280*/  ISETP.GT.U32.AND P5, PT, R24, R7, PT ;  /* 0x000000071800720c */ /* 0x000fe20003fa4070 */
[----:B------:R-:W-:Y:S01]  /*4290*/  @!P6 IMAD.IADD R6, R6, 0x1, -R24 ;  /* 0x000000010606e824 */ /* 0x000fe200078e0a18 */
[----:B------:R-:W-:Y:S01]  /*42a0*/  ISETP.GT.U32.AND P6, PT, R24, R3, PT ;  /* 0x000000031800720c */ /* 0x000fe20003fc4070 */
[----:B-1----:R-:W-:Y:S01]  /*42b0*/  IMAD.MOV.U32 R0, RZ, RZ, R9 ;  /* 0x000000ffff007224 */ /* 0x002fe200078e0009 */
[----:B------:R-:W-:Y:S01]  /*42c0*/  IABS R14, R8 ;  /* 0x00000008000e7213 */ /* 0x000fe20000000000 */
[----:B------:R-:W-:Y:S01]  /*42d0*/  IMAD.HI.U32 R15, R22, R13, RZ ;  /* 0x0000000d160f7227 */ /* 0x000fe200078e00ff */
[----:B------:R-:W-:-:S03]  /*42e0*/  LOP3.LUT R9, R21, 0x168, RZ, 0xfc, !PT ;  /* 0x0000016815097812 */ /* 0x000fc600078efcff */
[----:B------:R-:W-:Y:S01]  /*42f0*/  @!P1 IMAD.MOV R0, RZ, RZ, -R0 ;  /* 0x000000ffff009224 */ /* 0x000fe200078e0a00 */
[----:B------:R-:W-:Y:S01]  /*4300*/  ISETP.GE.AND P1, PT, R5, RZ, PT ;  /* 0x000000ff0500720c */ /* 0x000fe20003f26270 */
[----:B------:R-:W-:-:S03]  /*4310*/  IMAD.HI.U32 R5, R22, R10, RZ ;  /* 0x0000000a16057227 */ /* 0x000fc600078e00ff */
[----:B------:R0:W-:Y:S01]  /*4320*/  STL [R1+0x2e4], R0 ;  /* 0x0002e40001007387 */ /* 0x0001e20000100800 */
[--C-:B------:R-:W-:Y:S02]  /*4330*/  @!P5 IMAD.IADD R7, R7, 0x1, -R24.reuse ;  /* 0x000000010707d824 */ /* 0x100fe400078e0a18 */
[----:B------:R-:W-:Y:S02]  /*4340*/  IMAD.MOV R5, RZ, RZ, -R5 ;  /* 0x000000ffff057224 */ /* 0x000fe400078e0a05 */
[----:B------:R-:W-:Y:S01]  /*4350*/  @!P6 IMAD.IADD R3, R3, 0x1, -R24 ;  /* 0x000000010303e824 */ /* 0x000fe200078e0a18 */
[----:B------:R-:W-:Y:S01]  /*4360*/  ISETP.GT.U32.AND P6, PT, R24, R7, PT ;  /* 0x000000071800720c */ /* 0x000fe20003fc4070 */
[----:B------:R-:W-:-:S04]  /*4370*/  IMAD.HI.U32 R17, R22, R14, RZ ;  /* 0x0000000e16117227 */ /* 0x000fc800078e00ff */
[----:B0-----:R-:W-:Y:S02]  /*4380*/  IMAD.MOV.U32 R0, RZ, RZ, R16 ;  /* 0x000000ffff007224 */ /* 0x001fe400078e0010 */
[C---:B------:R-:W-:Y:S01]  /*4390*/  IMAD R10, R24.reuse, R5, R10 ;  /* 0x00000005180a7224 */ /* 0x040fe200078e020a */
[----:B------:R-:W-:Y:S01]  /*43a0*/  IABS R5, R2 ;  /* 0x0000000200057213 */ /* 0x000fe20000000000 */
[----:B------:R-:W-:Y:S01]  /*43b0*/  @!P3 IMAD.MOV R0, RZ, RZ, -R0 ;  /* 0x000000ffff00b224 */ /* 0x000fe200078e0a00 */
[----:B------:R-:W-:Y:S01]  /*43c0*/  ISETP.GE.AND P3, PT, R11, RZ, PT ;  /* 0x000000ff0b00720c */ /* 0x000fe20003f66270 */
[----:B------:R-:W-:Y:S01]  /*43d0*/  IMAD.MOV R17, RZ, RZ, -R17 ;  /* 0x000000ffff117224 */ /* 0x000fe200078e0a11 */
[C---:B------:R-:W-:Y:S01]  /*43e0*/  ISETP.GT.U32.AND P5, PT, R24.reuse, R10, PT ;  /* 0x0000000a1800720c */ /* 0x040fe20003fa4070 */
[----:B------:R-:W-:Y:S01]  /*43f0*/  IMAD.MOV.U32 R16, RZ, RZ, R5 ;  /* 0x000000ffff107224 */ /* 0x000fe200078e0005 */
[----:B------:R0:W-:Y:S01]  /*4400*/  STL [R1+0x2d8], R0 ;  /* 0x0002d80001007387 */ /* 0x0001e20000100800 */
[----:B------:R-:W-:Y:S01]  /*4410*/  IMAD R11, R24, R17, R14 ;  /* 0x00000011180b7224 */ /* 0x000fe200078e020e */
[----:B------:R-:W-:Y:S01]  /*4420*/  IABS R14, R9 ;  /* 0x00000009000e7213 */ /* 0x000fe20000000000 */
[----:B------:R-:W-:-:S02]  /*4430*/  IMAD.MOV R15, RZ, RZ, -R15 ;  /* 0x000000ffff0f7224 */ /* 0x000fc400078e0a0f */
[----:B------:R-:W-:Y:S01]  /*4440*/  @!P6 IMAD.IADD R7, R7, 0x1, -R24 ;  /* 0x000000010707e824 */ /* 0x000fe200078e0a18 */
[C---:B------:R-:W-:Y:S01]  /*4450*/  ISETP.GT.U32.AND P6, PT, R24.reuse, R11, PT ;  /* 0x0000000b1800720c */ /* 0x040fe20003fc4070 */
[----:B------:R-:W-:Y:S02]  /*4460*/  IMAD R5, R24, R15, R13 ;  /* 0x0000000f18057224 */ /* 0x000fe400078e020d */
[----:B------:R-:W-:Y:S02]  /*4470*/  IMAD.MOV.U32 R13, RZ, RZ, R6 ;  /* 0x000000ffff0d7224 */ /* 0x000fe400078e0006 */
[----:B0-----:R-:W-:Y:S02]  /*4480*/  IMAD.MOV.U32 R0, RZ, RZ, R4 ;  /* 0x000000ffff007224 */ /* 0x001fe400078e0004 */
[----:B------:R-:W-:-:S04]  /*4490*/  IMAD.HI.U32 R4, R22, R16, RZ ;  /* 0x0000001016047227 */ /* 0x000fc800078e00ff */
[----:B------:R-:W-:Y:S01]  /*44a0*/  @!P2 IMAD.MOV R0, RZ, RZ, -R0 ;  /* 0x000000ffff00a224 */ /* 0x000fe200078e0a00 */
[----:B------:R-:W-:Y:S01]  /*44b0*/  ISETP.GT.U32.AND P2, PT, R24, R3, PT ;  /* 0x000000031800720c */ /* 0x000fe20003f44070 */
[----:B------:R-:W-:-:S03]  /*44c0*/  IMAD.HI.U32 R6, R22, R14, RZ ;  /* 0x0000000e16067227 */ /* 0x000fc600078e00ff */
[----:B------:R0:W-:Y:S01]  /*44d0*/  STL [R1+0x2d0], R0 ;  /* 0x0002d00001007387 */ /* 0x0001e20000100800 */
[----:B------:R-:W-:Y:S02]  /*44e0*/  IMAD.MOV R4, RZ, RZ, -R4 ;  /* 0x000000ffff047224 */ /* 0x000fe400078e0a04 */
[--C-:B------:R-:W-:Y:S02]  /*44f0*/  @!P5 IMAD.IADD R10, R10, 0x1, -R24.reuse ;  /* 0x000000010a0ad824 */ /* 0x100fe400078e0a18 */
[--C-:B------:R-:W-:Y:S02]  /*4500*/  @!P6 IMAD.IADD R11, R11, 0x1, -R24.reuse ;  /* 0x000000010b0be824 */ /* 0x100fe400078e0a18 */
[----:B------:R-:W-:Y:S01]  /*4510*/  @!P0 IMAD.MOV R13, RZ, RZ, -R13 ;  /* 0x000000ffff0d8224 */ /* 0x000fe200078e0a0d */
[----:B------:R-:W-:Y:S01]  /*4520*/  ISETP.GT.U32.AND P5, PT, R24, R10, PT ;  /* 0x0000000a1800720c */ /* 0x000fe20003fa4070 */
[----:B------:R-:W-:Y:S01]  /*4530*/  @!P2 IMAD.IADD R3, R3, 0x1, -R24 ;  /* 0x000000010303a824 */ /* 0x000fe200078e0a18 */
[----:B------:R-:W-:Y:S01]  /*4540*/  ISETP.GE.AND P0, PT, R8, RZ, PT ;  /* 0x000000ff0800720c */ /* 0x000fe20003f06270 */
[----:B0-----:R-:W-:Y:S01]  /*4550*/  IMAD.MOV.U32 R0, RZ, RZ, R7 ;  /* 0x000000ffff007224 */ /* 0x001fe200078e0007 */
[----:B------:R0:W-:Y:S01]  /*4560*/  STL [R1+0x2c8], R13 ;  /* 0x0002c80d01007387 */ /* 0x0001e20000100800 */
[----:B------:R-:W-:Y:S01]  /*4570*/  IMAD.MOV R7, RZ, RZ, -R6 ;  /* 0x000000ffff077224 */ /* 0x000fe200078e0a06 */
[----:B------:R-:W-:Y:S01]  /*4580*/  ISETP.GE.AND P2, PT, R12, RZ, PT ;  /* 0x000000ff0c00720c */ /* 0x000fe20003f46270 */
[----:B------:R-:W-:Y:S01]  /*4590*/  @!P4 IMAD.MOV R0, RZ, RZ, -R0 ;  /* 0x000000ffff00c224 */ /* 0x000fe200078e0a00 */
[C---:B------:R-:W-:Y:S01]  /*45a0*/  ISETP.GT.U32.AND P4, PT, R24.reuse, R5, PT ;  /* 0x000000051800720c */ /* 0x040fe20003f84070 */
[----:B------:R-:W-:Y:S01]  /*45b0*/  IMAD R6, R24, R4, R16 ;  /* 0x0000000418067224 */ /* 0x000fe200078e0210 */
[----:B------:R-:W-:-:S02]  /*45c0*/  LOP3.LUT R4, R21, 0x166, RZ, 0xfc, !PT ;  /* 0x0000016615047812 */ /* 0x000fc400078efcff */
[----:B------:R1:W-:Y:S01]  /*45d0*/  STL [R1+0x2c4], R0 ;  /* 0x0002c40001007387 */ /* 0x0003e20000100800 */
[----:B------:R-:W-:Y:S01]  /*45e0*/  @!P5 IMAD.IADD R10, R10, 0x1, -R24 ;  /* 0x000000010a0ad824 */ /* 0x000fe200078e0a18 */
[----:B------:R-:W-:Y:S02]  /*45f0*/  ISETP.GT.U32.AND P6, PT, R24, R6, PT ;  /* 0x000000061800720c */ /* 0x000fe40003fc4070 */
[----:B------:R-:W-:Y:S01]  /*4600*/  ISETP.GE.AND P5, PT, R2, RZ, PT ;  /* 0x000000ff0200720c */ /* 0x000fe20003fa6270 */
[C---:B------:R-:W-:Y:S01]  /*4610*/  IMAD R2, R24.reuse, R7, R14 ;  /* 0x0000000718027224 */ /* 0x040fe200078e020e */
[----:B------:R-:W-:Y:S01]  /*4620*/  IABS R14, R4 ;  /* 0x00000004000e7213 */ /* 0x000fe20000000000 */
[----:B------:R-:W-:Y:S01]  /*4630*/  IMAD.MOV.U32 R18, RZ, RZ, R10 ;  /* 0x000000ffff127224 */ /* 0x000fe200078e000a */
[----:B0-----:R-:W-:Y:S01]  /*4640*/  LOP3.LUT R13, R21, 0x164, RZ, 0xfc, !PT ;  /* 0x00000164150d7812 */ /* 0x001fe200078efcff */
[----:B------:R-:W-:Y:S01]  /*4650*/  @!P4 IMAD.IADD R5, R5, 0x1, -R24 ;  /* 0x000000010505c824 */ /* 0x000fe200078e0a18 */
[----:B------:R-:W-:Y:S01]  /*4660*/  ISETP.GT.U32.AND P4, PT, R24, R11, PT ;  /* 0x0000000b1800720c */ /* 0x000fe20003f84070 */
[----:B-1----:R-:W-:Y:S01]  /*4670*/  IMAD.MOV.U32 R0, RZ, RZ, R3 ;  /* 0x000000ffff007224 */ /* 0x002fe200078e0003 */
[----:B------:R-:W-:Y:S01]  /*4680*/  LOP3.LUT R3, R21, 0x162, RZ, 0xfc, !PT ;  /* 0x0000016215037812 */ /* 0x000fe200078efcff */
[----:B------:R-:W-:Y:S01]  /*4690*/  IMAD.HI.U32 R16, R22, R14, RZ ;  /* 0x0000000e16107227 */ /* 0x000fe200078e00ff */
[----:B------:R-:W-:-:S02]  /*46a0*/  IABS R15, R13 ;  /* 0x0000000d000f7213 */ /* 0x000fc40000000000 */
[----:B------:R-:W-:Y:S01]  /*46b0*/  LOP3.LUT R7, R21, 0x160, RZ, 0xfc, !PT ;  /* 0x0000016015077812 */ /* 0x000fe200078efcff */
[----:B------:R-:W-:Y:S01]  /*46c0*/  @!P1 IMAD.MOV R0, RZ, RZ, -R0 ;  /* 0x000000ffff009224 */ /* 0x000fe200078e0a00 */
[----:B------:R-:W-:Y:S01]  /*46d0*/  ISETP.GT.U32.AND P1, PT, R24, R5, PT ;  /* 0x000000051800720c */ /* 0x000fe20003f24070 */
[----:B------:R-:W-:Y:S01]  /*46e0*/  @!P6 IMAD.IADD R6, R6, 0x1, -R24 ;  /* 0x000000010606e824 */ /* 0x000fe200078e0a18 */
[----:B------:R-:W-:Y:S01]  /*46f0*/  IABS R12, R3 ;  /* 0x00000003000c7213 */ /* 0x000fe20000000000 */
[----:B------:R-:W-:Y:S01]  /*4700*/  IMAD.MOV R16, RZ, RZ, -R16 ;  /* 0x000000ffff107224 */ /* 0x000fe200078e0a10 */
[----:B------:R0:W-:Y:S01]  /*4710*/  STL [R1+0x2c0], R0 ;  /* 0x0002c00001007387 */ /* 0x0001e20000100800 */
[----:B------:R-:W-:Y:S01]  /*4720*/  @!P4 IMAD.IADD R11, R11, 0x1, -R24 ;  /* 0x000000010b0bc824 */ /* 0x000fe200078e0a18 */
[----:B------:R-:W-:Y:S01]  /*4730*/  ISETP.GT.U32.AND P6, PT, R24, R6, PT ;  /* 0x000000061800720c */ /* 0x000fe20003fc4070 */
[----:B------:R-:W-:Y:S01]  /*4740*/  IMAD.HI.U32 R17, R22, R12, RZ ;  /* 0x0000000c16117227 */ /* 0x000fe200078e00ff */
[----:B------:R-:W-:-:S02]  /*4750*/  ISETP.GT.U32.AND P4, PT, R24, R2, PT ;  /* 0x000000021800720c */ /* 0x000fc40003f84070 */
[----:B------:R-:W-:Y:S01]  /*4760*/  IABS R8, R7 ;  /* 0x0000000700087213 */ /* 0x000fe20000000000 */
[----:B------:R-:W-:Y:S02]  /*4770*/  @!P3 IMAD.MOV R18, RZ, RZ, -R18 ;  /* 0x000000ffff12b224 */ /* 0x000fe400078e0a12 */
[----:B------:R-:W-:Y:S01]  /*4780*/  @!P1 IMAD.IADD R5, R5, 0x1, -R24 ;  /* 0x0000000105059824 */ /* 0x000fe200078e0a18 */
[----:B------:R-:W-:Y:S01]  /*4790*/  ISETP.GE.AND P1, PT, R9, RZ, PT ;  /* 0x000000ff0900720c */ /* 0x000fe20003f26270 */
[----:B------:R-:W-:Y:S01]  /*47a0*/  IMAD R9, R24, R16, R14 ;  /* 0x0000001018097224 */ /* 0x000fe200078e020e */
[----:B------:R-:W-:Y:S01]  /*47b0*/  STL [R1+0x2bc], R18 ;  /* 0x0002bc1201007387 */ /* 0x000fe20000100800 */
[----:B------:R-:W-:-:S04]  /*47c0*/  IMAD.HI.U32 R14, R22, R15, RZ ;  /* 0x0000000f160e7227 */ /* 0x000fc800078e00ff */
[--C-:B------:R-:W-:Y:S01]  /*47d0*/  @!P6 IMAD.IADD R6, R6, 0x1, -R24.reuse ;  /* 0x000000010606e824 */ /* 0x100fe200078e0a18 */
[----:B------:R-:W-:Y:S01]  /*47e0*/  ISETP.GT.U32.AND P6, PT, R24, R9, PT ;  /* 0x000000091800720c */ /* 0x000fe20003fc4070 */
[----:B------:R-:W-:Y:S01]  /*47f0*/  @!P4 IMAD.IADD R2, R2, 0x1, -R24 ;  /* 0x000000010202c824 */ /* 0x000fe200078e0a18 */
[----:B------:R-:W-:Y:S01]  /*4800*/  ISETP.GE.AND P4, PT, R4, RZ, PT ;  /* 0x000000ff0400720c */ /* 0x000fe20003f86270 */
[----:B0-----:R-:W-:Y:S01]  /*4810*/  IMAD.MOV.U32 R0, RZ, RZ, R11 ;  /* 0x000000ffff007224 */ /* 0x001fe200078e000b */
[----:B------:R-:W-:Y:S01]  /*4820*/  LOP3.LUT R4, R21, 0x15e, RZ, 0xfc, !PT ;  /* 0x0000015e15047812 */ /* 0x000fe200078efcff */
[----:B------:R-:W-:Y:S02]  /*4830*/  IMAD.MOV R14, RZ, RZ, -R14 ;  /* 0x000000ffff0e7224 */ /* 0x000fe400078e0a0e */
[----:B------:R-:W-:Y:S01]  /*4840*/  @!P0 IMAD.MOV R0, RZ, RZ, -R0 ;  /* 0x000000ffff008224 */ /* 0x000fe200078e0a00 */
[----:B------:R-:W-:Y:S01]  /*4850*/  IABS R10, R4 ;  /* 0x00000004000a7213 */ /* 0x000fe20000000000 */
[----:B------:R-:W-:-:S03]  /*4860*/  IMAD.HI.U32 R16, R22, R8, RZ ;  /* 0x0000000816107227 */ /* 0x000fc600078e00ff */
[----:B------:R0:W-:Y:S01]  /*4870*/  STL [R1+0x2b8], R0 ;  /* 0x0002b80001007387 */ /* 0x0001e20000100800 */
[----:B------:R-:W-:Y:S01]  /*4880*/  @!P6 IMAD.IADD R9, R9, 0x1, -R24 ;  /* 0x000000010909e824 */ /* 0x000fe200078e0a18 */
[C---:B------:R-:W-:Y:S01]  /*4890*/  ISETP.GT.U32.AND P6, PT, R24.reuse, R2, PT ;  /* 0x000000021800720c */ /* 0x040fe20003fc4070 */
[----:B------:R-:W-:Y:S02]  /*48a0*/  IMAD.MOV R17, RZ, RZ, -R17 ;  /* 0x000000ffff117224 */ /* 0x000fe400078e0a11 */
[C---:B------:R-:W-:Y:S01]  /*48b0*/  IMAD R14, R24.reuse, R14, R15 ;  /* 0x0000000e180e7224 */ /* 0x040fe200078e020f */
[C---:B------:R-:W-:Y:S01]  /*48c0*/  ISETP.GT.U32.AND P0, PT, R24.reuse, R9, PT ;  /* 0x000000091800720c */ /* 0x040fe20003f04070 */
[----:B------:R-:W-:Y:S01]  /*48d0*/  IMAD.MOV R16, RZ, RZ, -R16 ;  /* 0x000000ffff107224 */ /* 0x000fe200078e0a10 */
[----:B------:R-:W-:Y:S01]  /*48e0*/  LOP3.LUT R15, R21, 0x15c, RZ, 0xfc, !PT ;  /* 0x0000015c150f7812 */ /* 0x000fe200078efcff */
[C---:B------:R-:W-:Y:S01]  /*48f0*/  IMAD R12, R24.reuse, R17, R12 ;  /* 0x00000011180c7224 */ /* 0x040fe200078e020c */
[C---:B------:R-:W-:Y:S01]  /*4900*/  ISETP.GT.U32.AND P3, PT, R24.reuse, R14, PT ;  /* 0x0000000e1800720c */ /* 0x040fe20003f64070 */
[----:B0-----:R-:W-:Y:S01]  /*4910*/  IMAD.MOV.U32 R0, RZ, RZ, R6 ;  /* 0x000000ffff007224 */ /* 0x001fe200078e0006 */
[----:B------:R-:W-:Y:S01]  /*4920*/  IABS R11, R15 ;  /* 0x0000000f000b7213 */ /* 0x000fe20000000000 */
[----:B------:R-:W-:-:S02]  /*4930*/  IMAD R8, R24, R16, R8 ;  /* 0x0000001018087224 */ /* 0x000fc400078e0208 */
[----:B------:R-:W-:Y:S01]  /*4940*/  @!P2 IMAD.MOV R5, RZ, RZ, -R5 ;  /* 0x000000ffff05a224 */ /* 0x000fe200078e0a05 */
[----:B------:R-:W-:Y:S01]  /*4950*/  ISETP.GT.U32.AND P2, PT, R24, R12, PT ;  /* 0x0000000c1800720c */ /* 0x000fe20003f44070 */
[----:B------:R-:W-:Y:S01]  /*4960*/  @!P5 IMAD.MOV R0, RZ, RZ, -R0 ;  /* 0x000000ffff00d224 */ /* 0x000fe200078e0a00 */
[----:B------:R-:W-:Y:S01]  /*4970*/  ISETP.GE.AND P5, PT, R13, RZ, PT ;  /* 0x000000ff0d00720c */ /* 0x000fe20003fa6270 */
[----:B------:R-:W-:Y:S01]  /*4980*/  @!P6 IMAD.IADD R2, R2, 0x1, -R24 ;  /* 0x000000010202e824 */ /* 0x000fe200078e0a18 */
[----:B------:R-:W-:Y:S01]  /*4990*/  STL [R1+0x2b4], R5 ;  /* 0x0002b40501007387 */ /* 0x000fe20000100800 */
[----:B------:R-:W-:Y:S01]  /*49a0*/  ISETP.GT.U32.AND P6, PT, R24, R8, PT ;  /* 0x000000081800720c */ /* 0x000fe20003fc4070 */
[----:B------:R-:W-:Y:S02]  /*49b0*/  IMAD.HI.U32 R6, R22, R10, RZ ;  /* 0x0000000a16067227 */ /* 0x000fe400078e00ff */
[----:B------:R0:W-:Y:S02]  /*49c0*/  STL [R1+0x2b0], R0 ;  /* 0x0002b00001007387 */ /* 0x0001e40000100800 */
[----:B------:R-:W-:-:S02]  /*49d0*/  IMAD.MOV R6, RZ, RZ, -R6 ;  /* 0x000000ffff067224 */ /* 0x000fc400078e0a06 */
[--C-:B------:R-:W-:Y:S01]  /*49e0*/  @!P0 IMAD.IADD R9, R9, 0x1, -R24.reuse ;  /* 0x0000000109098824 */ /* 0x100fe200078e0a18 */
[----:B------:R-:W-:Y:S01]  /*49f0*/  ISETP.GE.AND P0, PT, R3, RZ, PT ;  /* 0x000000ff0300720c */ /* 0x000fe20003f06270 */
[--C-:B------:R-:W-:Y:S01]  /*4a00*/  @!P3 IMAD.IADD R14, R14, 0x1, -R24.reuse ;  /* 0x000000010e0eb824 */ /* 0x100fe200078e0a18 */
[----:B------:R-:W-:Y:S01]  /*4a10*/  ISETP.GE.AND P3, PT, R7, RZ, PT ;  /* 0x000000ff0700720c */ /* 0x000fe20003f66270 */
[----:B------:R-:W-:Y:S01]  /*4a20*/  @!P2 IMAD.IADD R12, R12, 0x1, -R24 ;  /* 0x000000010c0ca824 */ /* 0x000fe200078e0a18 */
[----:B------:R-:W-:Y:S01]  /*4a30*/  LOP3.LUT R7, R21, 0x15a, RZ, 0xfc, !PT ;  /* 0x0000015a15077812 */ /* 0x000fe200078efcff */
[----:B0-----:R-:W-:Y:S01]  /*4a40*/  IMAD.MOV.U32 R0, RZ, RZ, R2 ;  /* 0x000000ffff007224 */ /* 0x001fe200078e0002 */
[----:B------:R-:W-:Y:S01]  /*4a50*/  ISETP.GT.U32.AND P2, PT, R24, R14, PT ;  /* 0x0000000e1800720c */ /* 0x000fe20003f44070 */
[----:B------:R-:W-:Y:S02]  /*4a60*/  IMAD.MOV.U32 R5, RZ, RZ, R11 ;  /* 0x000000ffff057224 */ /* 0x000fe400078e000b */
[----:B------:R-:W-:-:S02]  /*4a70*/  @!P1 IMAD.MOV R0, RZ, RZ, -R0 ;  /* 0x000000ffff009224 */ /* 0x000fc400078e0a00 */
[----:B------:R-:W-:Y:S02]  /*4a80*/  IMAD R6, R24, R6, R10 ;  /* 0x0000000618067224 */ /* 0x000fe400078e020a */
[--C-:B------:R-:W-:Y:S01]  /*4a90*/  @!P6 IMAD.IADD R8, R8, 0x1, -R24.reuse ;  /* 0x000000010808e824 */ /* 0x100fe200078e0a18 */
[----:B------:R0:W-:Y:S01]  /*4aa0*/  STL [R1+0x2ac], R0 ;  /* 0x0002ac0001007387 */ /* 0x0001e20000100800 */
[----:B------:R-:W-:Y:S01]  /*4ab0*/  ISETP.GT.U32.AND P6, PT, R24, R12, PT ;  /* 0x0000000c1800720c */ /* 0x000fe20003fc4070 */
[----:B------:R-:W-:Y:S02]  /*4ac0*/  IMAD.HI.U32 R3, R22, R5, RZ ;  /* 0x0000000516037227 */ /* 0x000fe400078e00ff */
[----:B------:R-:W-:Y:S02]  /*4ad0*/  ISETP.GT.U32.AND P1, PT, R24, R8, PT ;  /* 0x000000081800720c */ /* 0x000fe40003f24070 */
[----:B------:R-:W-:Y:S02]  /*4ae0*/  IMAD.MOV R3, RZ, RZ, -R3 ;  /* 0x000000ffff037224 */ /* 0x000fe400078e0a03 */
[----:B------:R-:W-:Y:S01]  /*4af0*/  @!P2 IMAD.IADD R14, R14, 0x1, -R24 ;  /* 0x000000010e0ea824 */ /* 0x000fe200078e0a18 */
[----:B------:R-:W-:Y:S01]  /*4b00*/  ISETP.GE.AND P2, PT, R4, RZ, PT ;  /* 0x000000ff0400720c */ /* 0x000fe20003f46270 */
[----:B0-----:R-:W-:Y:S01]  /*4b10*/  IMAD.MOV.U32 R0, RZ, RZ, R9 ;  /* 0x000000ffff007224 */ /* 0x001fe200078e0009 */
[C---:B------:R-:W-:Y:S01]  /*4b20*/  LOP3.LUT R9, R21.reuse, 0x156, RZ, 0xfc, !PT ;  /* 0x0000015615097812 */ /* 0x040fe200078efcff */
[C---:B------:R-:W-:Y:S01]  /*4b30*/  IMAD R2, R24.reuse, R3, R5 ;  /* 0x0000000318027224 */ /* 0x040fe200078e0205 */
[----:B------:R-:W-:Y:S01]  /*4b40*/  IABS R3, R7 ;  /* 0x0000000700037213 */ /* 0x000fe20000000000 */
[----:B------:R-:W-:Y:S01]  /*4b50*/  @!P4 IMAD.MOV R0, RZ, RZ, -R0 ;  /* 0x000000ffff00c224 */ /* 0x000fe200078e0a00 */
[----:B------:R-:W-:Y:S01]  /*4b60*/  ISETP.GT.U32.AND P4, PT, R24, R6, PT ;  /* 0x000000061800720c */ /* 0x000fe20003f84070 */
[----:B------:R-:W-:Y:S01]  /*4b70*/  @!P6 IMAD.IADD R12, R12, 0x1, -R24 ;  /* 0x000000010c0ce824 */ /* 0x000fe200078e0a18 */
[----:B------:R-:W-:Y:S01]  /*4b80*/  ISETP.GT.U32.AND P6, PT, R24, R2, PT ;  /* 0x000000021800720c */ /* 0x000fe20003fc4070 */
[----:B------:R-:W-:Y:S01]  /*4b90*/  IMAD.HI.U32 R11, R22, R3, RZ ;  /* 0x00000003160b7227 */ /* 0x000fe200078e00ff */
[----:B------:R0:W-:Y:S01]  /*4ba0*/  STL [R1+0x2a8], R0 ;  /* 0x0002a80001007387 */ /* 0x0001e20000100800 */
[----:B------:R-:W-:-:S02]  /*4bb0*/  LOP3.LUT R5, R21, 0x158, RZ, 0xfc, !PT ;  /* 0x0000015815057812 */ /* 0x000fc400078efcff */
[----:B------:R-:W-:Y:S02]  /*4bc0*/  IMAD.MOV R11, RZ, RZ, -R11 ;  /* 0x000000ffff0b7224 */ /* 0x000fe400078e0a0b */
[--C-:B------:R-:W-:Y:S01]  /*4bd0*/  @!P1 IMAD.IADD R8, R8, 0x1, -R24.reuse ;  /* 0x0000000108089824 */ /* 0x100fe200078e0a18 */
[----:B------:R-:W-:Y:S01]  /*4be0*/  IABS R4, R5 ;  /* 0x0000000500047213 */ /* 0x000fe20000000000 */
[----:B------:R-:W-:Y:S01]  /*4bf0*/  IMAD R3, R24, R11, R3 ;  /* 0x0000000b18037224 */ /* 0x000fe200078e0203 */
[----:B------:R-:W-:Y:S01]  /*4c00*/  ISETP.GE.AND P1, PT, R15, RZ, PT ;  /* 0x000000ff0f00720c */ /* 0x000fe20003f26270 */
[----:B------:R-:W-:Y:S01]  /*4c10*/  @!P4 IMAD.IADD R6, R6, 0x1, -R24 ;  /* 0x000000010606c824 */ /* 0x000fe200078e0a18 */
[----:B------:R-:W-:Y:S01]  /*4c20*/  ISETP.GE.AND P4, PT, R7, RZ, PT ;  /* 0x000000ff0700720c */ /* 0x000fe20003f86270 */
[----:B0-----:R-:W-:Y:S01]  /*4c30*/  IMAD.MOV.U32 R0, RZ, RZ, R14 ;  /* 0x000000ffff007224 */ /* 0x001fe200078e000e */
[----:B------:R-:W-:Y:S01]  /*4c40*/  IABS R7, R9 ;  /* 0x0000000900077213 */ /* 0x000fe20000000000 */
[----:B------:R-:W-:Y:S01]  /*4c50*/  @!P6 IMAD.IADD R2, R2, 0x1, -R24 ;  /* 0x000000010202e824 */ /* 0x000fe200078e0a18 */
[----:B------:R-:W-:Y:S01]  /*4c60*/  LOP3.LUT R14, R21, 0x14a, RZ, 0xfc, !PT ;  /* 0x0000014a150e7812 */ /* 0x000fe200078efcff */
[----:B------:R-:W-:Y:S01]  /*4c70*/  @!P5 IMAD.MOV R0, RZ, RZ, -R0 ;  /* 0x000000ffff00d224 */ /* 0x000fe200078e0a00 */
[C---:B------:R-:W-:Y:S01]  /*4c80*/  ISETP.GT.U32.AND P5, PT, R24.reuse, R6, PT ;  /* 0x000000061800720c */ /* 0x040fe20003fa4070 */
[----:B------:R-:W-:Y:S01]  /*4c90*/  @!P0 IMAD.MOV R12, RZ, RZ, -R12 ;  /* 0x000000ffff0c8224 */ /* 0x000fe200078e0a0c */
[----:B------:R-:W-:Y:S01]  /*4ca0*/  ISETP.GT.U32.AND P0, PT, R24, R3, PT ;  /* 0x000000031800720c */ /* 0x000fe20003f04070 */
[----:B------:R-:W-:Y:S01]  /*4cb0*/  IMAD.HI.U32 R10, R22, R4, RZ ;  /* 0x00000004160a7227 */ /* 0x000fe200078e00ff */
[----:B------:R0:W-:Y:S01]  /*4cc0*/  STL [R1+0x2a4], R0 ;  /* 0x0002a40001007387 */ /* 0x0001e20000100800 */
[----:B------:R-:W-:-:S02]  /*4cd0*/  ISETP.GT.U32.AND P6, PT, R24, R2, PT ;  /* 0x000000021800720c */ /* 0x000fc40003fc4070 */
[----:B------:R-:W-:Y:S01]  /*4ce0*/  IMAD.MOV R10, RZ, RZ, -R10 ;  /* 0x000000ffff0a7224 */ /* 0x000fe200078e0a0a */
[----:B------:R-:W-:Y:S03]  /*4cf0*/  STL [R1+0x284], R12 ;  /* 0x0002840c01007387 */ /* 0x000fe60000100800 */
[----:B------:R-:W-:Y:S02]  /*4d00*/  IMAD R4, R24, R10, R4 ;  /* 0x0000000a18047224 */ /* 0x000fe400078e0204 */
[----:B------:R-:W-:Y:S02]  /*4d10*/  @!P5 IMAD.IADD R6, R6, 0x1, -R24 ;  /* 0x000000010606d824 */ /* 0x000fe400078e0a18 */
[----:B0-----:R-:W-:Y:S01]  /*4d20*/  IMAD.MOV.U32 R0, RZ, RZ, R8 ;  /* 0x000000ffff007224 */ /* 0x001fe200078e0008 */
[----:B------:R-:W-:Y:S01]  /*4d30*/  ISETP.GT.U32.AND P5, PT, R24, R4, PT ;  /* 0x000000041800720c */ /* 0x000fe20003fa4070 */
[----:B------:R-:W-:-:S04]  /*4d40*/  IMAD.HI.U32 R8, R22, R7, RZ ;  /* 0x0000000716087227 */ /* 0x000fc800078e00ff */
[----:B------:R-:W-:Y:S01]  /*4d50*/  @!P3 IMAD.MOV R0, RZ, RZ, -R0 ;  /* 0x000000ffff00b224 */ /* 0x000fe200078e0a00 */
[----:B------:R-:W-:Y:S01]  /*4d60*/  ISETP.GE.AND P3, PT, R5, RZ, PT ;  /* 0x000000ff0500720c */ /* 0x000fe20003f66270 */
[----:B------:R-:W-:Y:S01]  /*4d70*/  IMAD.MOV R5, RZ, RZ, -R8 ;  /* 0x000000ffff057224 */ /* 0x000fe200078e0a08 */
[C---:B------:R-:W-:Y:S01]  /*4d80*/  LOP3.LUT R8, R21.reuse, 0x152, RZ, 0xfc, !PT ;  /* 0x0000015215087812 */ /* 0x040fe200078efcff */
[----:B------:R-:W-:Y:S01]  /*4d90*/  IMAD.MOV.U32 R11, RZ, RZ, R6 ;  /* 0x000000ffff0b7224 */ /* 0x000fe200078e0006 */
[----:B------:R0:W-:Y:S01]  /*4da0*/  STL [R1+0x288], R0 ;  /* 0x0002880001007387 */ /* 0x0001e20000100800 */
[C---:B------:R-:W-:Y:S01]  /*4db0*/  IMAD R5, R24.reuse, R5, R7 ;  /* 0x0000000518057224 */ /* 0x040fe200078e0207 */
[----:B------:R-:W-:Y:S01]  /*4dc0*/  LOP3.LUT R7, R21, 0x150, RZ, 0xfc, !PT ;  /* 0x0000015015077812 */ /* 0x000fe200078efcff */
[--C-:B------:R-:W-:Y:S01]  /*4dd0*/  @!P0 IMAD.IADD R3, R3, 0x1, -R24.reuse ;  /* 0x0000000103038824 */ /* 0x100fe200078e0a18 */
[----:B------:R-:W-:Y:S01]  /*4de0*/  IABS R18, R8 ;  /* 0x0000000800127213 */ /* 0x000fe20000000000 */
[----:B------:R-:W-:Y:S01]  /*4df0*/  @!P2 IMAD.MOV R11, RZ, RZ, -R11 ;  /* 0x000000ffff0ba224 */ /* 0x000fe200078e0a0b */
[----:B------:R-:W-:Y:S01]  /*4e00*/  ISETP.GT.U32.AND P2, PT, R24, R5, PT ;  /* 0x000000051800720c */ /* 0x000fe20003f44070 */
[--C-:B------:R-:W-:Y:S01]  /*4e10*/  @!P6 IMAD.IADD R2, R2, 0x1, -R24.reuse ;  /* 0x000000010202e824 */ /* 0x100fe200078e0a18 */
[----:B------:R-:W-:Y:S01]  /*4e20*/  ISETP.GE.AND P6, PT, R9, RZ, PT ;  /* 0x000000ff0900720c */ /* 0x000fe20003fc6270 */
[----:B------:R-:W-:Y:S01]  /*4e30*/  @!P5 IMAD.IADD R4, R4, 0x1, -R24 ;  /* 0x000000010404d824 */ /* 0x000fe200078e0a18 */
[----:B------:R-:W-:Y:S01]  /*4e40*/  LOP3.LUT R9, R21, 0x154, RZ, 0xfc, !PT ;  /* 0x0000015415097812 */ /* 0x000fe200078efcff */
[----:B0-----:R-:W-:Y:S01]  /*4e50*/  IMAD.MOV.U32 R0, RZ, RZ, R2 ;  /* 0x000000ffff007224 */ /* 0x001fe200078e0002 */
[----:B------:R-:W-:Y:S01]  /*4e60*/  ISETP.GT.U32.AND P0, PT, R24, R3, PT ;  /* 0x000000031800720c */ /* 0x000fe20003f04070 */
[----:B------:R0:W-:Y:S01]  /*4e70*/  STL [R1+0x28c], R11 ;  /* 0x00028c0b01007387 */ /* 0x0001e20000100800 */
[----:B------:R-:W-:Y:S01]  /*4e80*/  IABS R17, R9 ;  /* 0x0000000900117213 */ /* 0x000fe20000000000 */
[----:B------:R-:W-:Y:S01]  /*4e90*/  @!P1 IMAD.MOV R0, RZ, RZ, -R0 ;  /* 0x000000ffff009224 */ /* 0x000fe200078e0a00 */
[----:B------:R-:W-:-:S02]  /*4ea0*/  ISETP.GE.AND P1, PT, R9, RZ, PT ;  /* 0x000000ff0900720c */ /* 0x000fc40003f26270 */
[----:B------:R-:W-:Y:S01]  /*4eb0*/  IABS R10, R7 ;  /* 0x00000007000a7213 */ /* 0x000fe20000000000 */
[----:B------:R-:W-:Y:S01]  /*4ec0*/  IMAD.HI.U32 R9, R22, R17, RZ ;  /* 0x0000001116097227 */ /* 0x000fe200078e00ff */
[----:B------:R-:W-:Y:S01]  /*4ed0*/  ISETP.GT.U32.AND P5, PT, R24, R4, PT ;  /* 0x000000041800720c */ /* 0x000fe20003fa4070 */
[----:B------:R1:W-:Y:S02]  /*4ee0*/  STL [R1+0x294], R0 ;  /* 0x0002940001007387 */ /* 0x0003e40000100800 */
[--C-:B------:R-:W-:Y:S02]  /*4ef0*/  @!P2 IMAD.IADD R5, R5, 0x1, -R24.reuse ;  /* 0x000000010505a824 */ /* 0x100fe400078e0a18 */
[----:B------:R-:W-:Y:S01]  /*4f00*/  @!P0 IMAD.IADD R3, R3, 0x1, -R24 ;  /* 0x0000000103038824 */ /* 0x000fe200078e0a18 */
[----:B------:R-:W-:Y:S01]  /*4f10*/  ISETP.GE.AND P0, PT, R8, RZ, PT ;  /* 0x000000ff0800720c */ /* 0x000fe20003f06270 */
[----:B------:R-:W-:Y:S01]  /*4f20*/  IMAD.MOV R9, RZ, RZ, -R9 ;  /* 0x000000ffff097224 */ /* 0x000fe200078e0a09 */
[----:B------:R-:W-:Y:S01]  /*4f30*/  ISETP.GT.U32.AND P2, PT, R24, R5, PT ;  /* 0x000000051800720c */ /* 0x000fe20003f44070 */
[----:B------:R-:W-:-:S02]  /*4f40*/  IMAD.MOV.U32 R6, RZ, RZ, R10 ;  /* 0x000000ffff067224 */ /* 0x000fc400078e000a */
[----:B------:R-:W-:-:S04]  /*4f50*/  IMAD.HI.U32 R10, R22, R18, RZ ;  /* 0x00000012160a7227 */ /* 0x000fc800078e00ff */
[C---:B------:R-:W-:Y:S02]  /*4f60*/  IMAD R17, R24.reuse, R9, R17 ;  /* 0x0000000918117224 */ /* 0x040fe400078e0211 */
[----:B0-----:R-:W-:Y:S01]  /*4f70*/  IMAD.MOV.U32 R11, RZ, RZ, R3 ;  /* 0x000000ffff0b7224 */ /* 0x001fe200078e0003 */
[C---:B------:R-:W-:Y:S01]  /*4f80*/  LOP3.LUT R3, R21.reuse, 0x14c, RZ, 0xfc, !PT ;  /* 0x0000014c15037812 */ /* 0x040fe200078efcff */
[----:B------:R-:W-:Y:S02]  /*4f90*/  IMAD.MOV R8, RZ, RZ, -R10 ;  /* 0x000000ffff087224 */ /* 0x000fe400078e0a0a */
[----:B------:R-:W-:Y:S01]  /*4fa0*/  @!P4 IMAD.MOV R11, RZ, RZ, -R11 ;  /* 0x000000ffff0bc224 */ /* 0x000fe200078e0a0b */
[C---:B------:R-:W-:Y:S01]  /*4fb0*/  ISETP.GT.U32.AND P4, PT, R24.reuse, R17, PT ;  /* 0x000000111800720c */ /* 0x040fe20003f84070 */
[----:B------:R-:W-:Y:S01]  /*4fc0*/  IMAD R18, R24, R8, R18 ;  /* 0x0000000818127224 */ /* 0x000fe200078e0212 */
[----:B------:R-:W-:Y:S01]  /*4fd0*/  LOP3.LUT R8, R21, 0x14e, RZ, 0xfc, !PT ;  /* 0x0000014e15087812 */ /* 0x000fe200078efcff */
[--C-:B------:R-:W-:Y:S01]  /*4fe0*/  @!P2 IMAD.IADD R5, R5, 0x1, -R24.reuse ;  /* 0x000000010505a824 */ /* 0x100fe200078e0a18 */
[----:B------:R0:W-:Y:S01]  /*4ff0*/  STL [R1+0x298], R11 ;  /* 0x0002980b01007387 */ /* 0x0001e20000100800 */
[----:B------:R-:W-:Y:S01]  /*5000*/  @!P5 IMAD.IADD R4, R4, 0x1, -R24 ;  /* 0x000000010404d824 */ /* 0x000fe200078e0a18 */
[----:B------:R-:W-:Y:S01]  /*5010*/  ISETP.GT.U32.AND P2, PT, R24, R18, PT ;  /* 0x000000121800720c */ /* 0x000fe20003f44070 */
[----:B------:R-:W-:Y:S01]  /*5020*/  IMAD.HI.U32 R2, R22, R6, RZ ;  /* 0x0000000616027227 */ /* 0x000fe200078e00ff */
[----:B------:R-:W-:-:S02]  /*5030*/  IABS R10, R3 ;  /* 0x00000003000a7213 */ /* 0x000fc40000000000 */
[----:B------:R-:W-:Y:S01]  /*5040*/  ISETP.GE.AND P5, PT, R7, RZ, PT ;  /* 0x000000ff0700720c */ /* 0x000fe20003fa6270 */
[----:B-1----:R-:W-:Y:S01]  /*5050*/  IMAD.MOV.U32 R0, RZ, RZ, R4 ;  /* 0x000000ffff007224 */ /* 0x002fe200078e0004 */
[----:B------:R-:W-:Y:S01]  /*5060*/  IABS R7, R14 ;  /* 0x0000000e00077213 */ /* 0x000fe20000000000 */
[----:B------:R-:W-:Y:S01]  /*5070*/  @!P4 IMAD.IADD R17, R17, 0x1, -R24 ;  /* 0x000000011111c824 */ /* 0x000fe200078e0a18 */
[----:B0-----:R-:W-:Y:S01]  /*5080*/  LOP3.LUT R11, R21, 0x148, RZ, 0xfc, !PT ;  /* 0x00000148150b7812 */ /* 0x001fe200078efcff */
[----:B------:R-:W-:Y:S01]  /*5090*/  @!P3 IMAD.MOV R0, RZ, RZ, -R0 ;  /* 0x000000ffff00b224 */ /* 0x000fe200078e0a00 */
[----:B------:R-:W-:Y:S01]  /*50a0*/  ISETP.GE.AND P3, PT, R8, RZ, PT ;  /* 0x000000ff0800720c */ /* 0x000fe20003f66270 */
[----:B------:R-:W-:Y:S01]  /*50b0*/  IMAD.MOV R2, RZ, RZ, -R2 ;  /* 0x000000ffff027224 */ /* 0x000fe200078e0a02 */
[----:B------:R-:W-:Y:S01]  /*50c0*/  ISETP.GT.U32.AND P4, PT, R24, R17, PT ;  /* 0x000000111800720c */ /* 0x000fe20003f84070 */
[----:B------:R-:W-:Y:S01]  /*50d0*/  @!P2 IMAD.IADD R18, R18, 0x1, -R24 ;  /* 0x000000011212a824 */ /* 0x000fe200078e0a18 */
[----:B------:R-:W-:Y:S01]  /*50e0*/  IABS R8, R8 ;  /* 0x0000000800087213 */ /* 0x000fe20000000000 */
[----:B------:R0:W-:Y:S01]  /*50f0*/  STL [R1+0x29c], R0 ;  /* 0x00029c0001007387 */ /* 0x0001e20000100800 */
[----:B------:R-:W-:Y:S01]  /*5100*/  IMAD R2, R24, R2, R6 ;  /* 0x0000000218027224 */ /* 0x000fe200078e0206 */
[----:B------:R-:W-:Y:S01]  /*5110*/  IABS R13, R11 ;  /* 0x0000000b000d7213 */ /* 0x000fe20000000000 */
[----:B------:R-:W-:Y:S01]  /*5120*/  IMAD.HI.U32 R6, R22, R10, RZ ;  /* 0x0000000a16067227 */ /* 0x000fe200078e00ff */
[----:B------:R-:W-:-:S03]  /*5130*/  ISETP.GT.U32.AND P2, PT, R24, R18, PT ;  /* 0x000000121800720c */ /* 0x000fc60003f44070 */
[----:B------:R-:W-:-:S04]  /*5140*/  IMAD.HI.U32 R9, R22, R8, RZ ;  /* 0x0000000816097227 */ /* 0x000fc800078e00ff */
[----:B0-----:R-:W-:Y:S02]  /*5150*/  IMAD.MOV.U32 R0, RZ, RZ, R5 ;  /* 0x000000ffff007224 */ /* 0x001fe400078e0005 */
[----:B------:R-:W-:Y:S02]  /*5160*/  IMAD.MOV R9, RZ, RZ, -R9 ;  /* 0x000000ffff097224 */ /* 0x000fe400078e0a09 */
[----:B------:R-:W-:Y:S01]  /*5170*/  @!P6 IMAD.MOV R0, RZ, RZ, -R0 ;  /* 0x000000ffff00e224 */ /* 0x000fe200078e0a00 */
[C---:B------:R-:W-:Y:S01]  /*5180*/  ISETP.GT.U32.AND P6, PT, R24.reuse, R2, PT ;  /* 0x000000021800720c */ /* 0x040fe20003fc4070 */
[----:B------:R-:W-:Y:S01]  /*5190*/  @!P4 IMAD.IADD R17, R17, 0x1, -R24 ;  /* 0x000000011111c824 */ /* 0x000fe200078e0a18 */
[----:B------:R-:W-:Y:S01]  /*51a0*/  ISETP.GE.AND P4, PT, R3, RZ, PT ;  /* 0x000000ff0300720c */ /* 0x000fe20003f86270 */
[----:B------:R-:W-:Y:S01]  /*51b0*/  IMAD.MOV R6, RZ, RZ, -R6 ;  /* 0x000000ffff067224 */ /* 0x000fe200078e0a06 */
[----:B------:R0:W-:Y:S01]  /*51c0*/  STL [R1+0x290], R0 ;  /* 0x0002900001007387 */ /* 0x0001e20000100800 */
[C---:B------:R-:W-:Y:S01]  /*51d0*/  IMAD R3, R24.reuse, R9, R8 ;  /* 0x0000000918037224 */ /* 0x040fe200078e0208 */
[C---:B------:R-:W-:Y:S01]  /*51e0*/  LOP3.LUT R8, R21.reuse, 0x146, RZ, 0xfc, !PT ;  /* 0x0000014615087812 */ /* 0x040fe200078efcff */
[----:B------:R-:W-:Y:S01]  /*51f0*/  IMAD R10, R24, R6, R10 ;  /* 0x00000006180a7224 */ /* 0x000fe200078e020a */
[----:B------:R-:W-:Y:S01]  /*5200*/  LOP3.LUT R9, R21, 0x144, RZ, 0xfc, !PT ;  /* 0x0000014415097812 */ /* 0x000fe200078efcff */
[----:B------:R-:W-:Y:S01]  /*5210*/  @!P2 IMAD.IADD R18, R18, 0x1, -R24 ;  /* 0x000000011212a824 */ /* 0x000fe200078e0a18 */
[----:B------:R-:W-:Y:S01]  /*5220*/  ISETP.GT.U32.AND P2, PT, R24, R3, PT ;  /* 0x000000031800720c */ /* 0x000fe20003f44070 */
[----:B------:R-:W-:Y:S01]  /*5230*/  IMAD.HI.U32 R12, R22, R7, RZ ;  /* 0x00000007160c7227 */ /* 0x000fe200078e00ff */
[----:B------:R-:W-:-:S02]  /*5240*/  IABS R15, R9 ;  /* 0x00000009000f7213 */ /* 0x000fc40000000000 */
[C---:B------:R-:W-:Y:S01]  /*5250*/  LOP3.LUT R6, R21.reuse, 0x140, RZ, 0xfc, !PT ;  /* 0x0000014015067812 */ /* 0x040fe200078efcff */
[----:B------:R-:W-:Y:S01]  /*5260*/  @!P6 IMAD.IADD R2, R2, 0x1, -R24 ;  /* 0x000000010202e824 */ /* 0x000fe200078e0a18 */
[C---:B------:R-:W-:Y:S01]  /*5270*/  ISETP.GT.U32.AND P6, PT, R24.reuse, R10, PT ;  /* 0x0000000a1800720c */ /* 0x040fe20003fc4070 */
[----:B------:R-:W-:Y:S01]  /*5280*/  IMAD.MOV R5, RZ, RZ, -R12 ;  /* 0x000000ffff057224 */ /* 0x000fe200078e0a0c */
[----:B------:R-:W-:Y:S01]  /*5290*/  LOP3.LUT R12, R21, 0x142, RZ, 0xfc, !PT ;  /* 0x00000142150c7812 */ /* 0x000fe200078efcff */
[----:B0-----:R-:W-:Y:S02]  /*52a0*/  IMAD.MOV.U32 R0, RZ, RZ, R17 ;  /* 0x000000ffff007224 */ /* 0x001fe400078e0011 */
[C---:B------:R-:W-:Y:S01]  /*52b0*/  IMAD R7, R24.reuse, R5, R7 ;  /* 0x0000000518077224 */ /* 0x040fe200078e0207 */
[----:B------:R-:W-:Y:S01]  /*52c0*/  IABS R5, R8 ;  /* 0x0000000800057213 */ /* 0x000fe20000000000 */
[----:B------:R-:W-:Y:S01]  /*52d0*/  @!P2 IMAD.IADD R3, R3, 0x1, -R24 ;  /* 0x000000010303a824 */ /* 0x000fe200078e0a18 */
[----:B------:R-:W-:Y:S01]  /*52e0*/  ISETP.GT.U32.AND P2, PT, R24, R2, PT ;  /* 0x000000021800720c */ /* 0x000fe20003f44070 */
[----:B------:R-:W-:Y:S01]  /*52f0*/  @!P1 IMAD.MOV R0, RZ, RZ, -R0 ;  /* 0x000000ffff009224 */ /* 0x000fe200078e0a00 */
[----:B------:R-:W-:Y:S01]  /*5300*/  IABS R16, R12 ;  /* 0x0000000c00107213 */ /* 0x000fe20000000000 */
[----:B------:R-:W-:Y:S01]  /*5310*/  IMAD.HI.U32 R4, R22, R13, RZ ;  /* 0x0000000d16047227 */ /* 0x000fe200078e00ff */
[----:B------:R-:W-:-:S02]  /*5320*/  ISETP.GT.U32.AND P1, PT, R24, R3, PT ;  /* 0x000000031800720c */ /* 0x000fc40003f24070 */
[----:B------:R0:W-:Y:S01]  /*5330*/  STL [R1+0x280], R0 ;  /* 0x0002800001007387 */ /* 0x0001e20000100800 */
[----:B------:R-:W-:Y:S02]  /*5340*/  @!P6 IMAD.IADD R10, R10, 0x1, -R24 ;  /* 0x000000010a0ae824 */ /* 0x000fe400078e0a18 */
[----:B------:R-:W-:-:S03]  /*5350*/  IMAD.HI.U32 R19, R22, R5, RZ ;  /* 0x0000000516137227 */ /* 0x000fc600078e00ff */
[----:B------:R-:W-:Y:S01]  /*5360*/  ISETP.GT.U32.AND P6, PT, R24, R10, PT ;  /* 0x0000000a1800720c */ /* 0x000fe20003fc4070 */
[----:B------:R-:W-:Y:S02]  /*5370*/  IMAD.MOV R4, RZ, RZ, -R4 ;  /* 0x000000ffff047224 */ /* 0x000fe400078e0a04 */
[----:B------:R-:W-:-:S04]  /*5380*/  IMAD.HI.U32 R17, R22, R15, RZ ;  /* 0x0000000f16117227 */ /* 0x000fc800078e00ff */
[----:B------:R-:W-:Y:S02]  /*5390*/  IMAD.MOV R19, RZ, RZ, -R19 ;  /* 0x000000ffff137224 */ /* 0x000fe400078e0a13 */
[----:B0-----:R-:W-:Y:S02]  /*53a0*/  IMAD.MOV.U32 R0, RZ, RZ, R18 ;  /* 0x000000ffff007224 */ /* 0x001fe400078e0012 */
[C---:B------:R-:W-:Y:S01]  /*53b0*/  IMAD R13, R24.reuse, R4, R13 ;  /* 0x00000004180d7224 */ /* 0x040fe200078e020d */
[----:B------:R-:W-:Y:S01]  /*53c0*/  IABS R4, R6 ;  /* 0x0000000600047213 */ /* 0x000fe20000000000 */
[----:B------:R-:W-:Y:S02]  /*53d0*/  IMAD.MOV R17, RZ, RZ, -R17 ;  /* 0x000000ffff117224 */ /* 0x000fe400078e0a11 */
[C---:B------:R-:W-:Y:S02]  /*53e0*/  IMAD R5, R24.reuse, R19, R5 ;  /* 0x0000001318057224 */ /* 0x040fe400078e0205 */
[----:B------:R-:W-:Y:S01]  /*53f0*/  @!P0 IMAD.MOV R0, RZ, RZ, -R0 ;  /* 0x000000ffff008224 */ /* 0x000fe200078e0a00 */
[----:B------:R-:W-:Y:S01]  /*5400*/  ISETP.GT.U32.AND P0, PT, R24, R7, PT ;  /* 0x000000071800720c */ /* 0x000fe20003f04070 */
[--C-:B------:R-:W-:Y:S01]  /*5410*/  @!P2 IMAD.IADD R2, R2, 0x1, -R24.reuse ;  /* 0x000000010202a824 */ /* 0x100fe200078e0a18 */
[C---:B------:R-:W-:Y:S01]  /*5420*/  ISETP.GT.U32.AND P2, PT, R24.reuse, R13, PT ;  /* 0x0000000d1800720c */ /* 0x040fe20003f44070 */
[C---:B------:R-:W-:Y:S01]  /*5430*/  IMAD R15, R24.reuse, R17, R15 ;  /* 0x00000011180f7224 */ /* 0x040fe200078e020f */
[----:B------:R0:W-:Y:S01]  /*5440*/  STL [R1+0x27c], R0 ;  /* 0x00027c0001007387 */ /* 0x0001e20000100800 */
[--C-:B------:R-:W-:Y:S01]  /*5450*/  @!P1 IMAD.IADD R3, R3, 0x1, -R24.reuse ;  /* 0x0000000103039824 */ /* 0x100fe200078e0a18 */
[----:B------:R-:W-:Y:S01]  /*5460*/  ISETP.GT.U32.AND P1, PT, R24, R5, PT ;  /* 0x000000051800720c */ /* 0x000fe20003f24070 */
[----:B------:R-:W-:Y:S01]  /*5470*/  @!P6 IMAD.IADD R10, R10, 0x1, -R24 ;  /* 0x000000010a0ae824 */ /* 0x000fe200078e0a18 */
[----:B------:R-:W-:Y:S01]  /*5480*/  ISETP.GT.U32.AND P6, PT, R24, R15, PT ;  /* 0x0000000f1800720c */ /* 0x000fe20003fc4070 */
[----:B------:R-:W-:-:S02]  /*5490*/  IMAD.MOV.U32 R20, RZ, RZ, R2 ;  /* 0x000000ffff147224 */ /* 0x000fc400078e0002 */
[----:B------:R-:W-:-:S04]  /*54a0*/  IMAD.HI.U32 R18, R22, R16, RZ ;  /* 0x0000001016127227 */ /* 0x000fc800078e00ff */
[----:B0-----:R-:W-:Y:S02]  /*54b0*/  IMAD.MOV.U32 R0, RZ, RZ, R3 ;  /* 0x000000ffff007224 */ /* 0x001fe400078e0003 */
[----:B------:R-:W-:Y:S02]  /*54c0*/  @!P5 IMAD.MOV R20, RZ, RZ, -R20 ;  /* 0x000000ffff14d224 */ /* 0x000fe400078e0a14 */
[----:B------:R-:W-:Y:S02]  /*54d0*/  @!P3 IMAD.MOV R0, RZ, RZ, -R0 ;  /* 0x000000ffff00b224 */ /* 0x000fe400078e0a00 */
[----:B------:R-:W-:Y:S01]  /*54e0*/  @!P0 IMAD.IADD R7, R7, 0x1, -R24 ;  /* 0x0000000107078824 */ /* 0x000fe200078e0a18 */
[----:B------:R-:W-:Y:S01]  /*54f0*/  STL [R1+0x278], R20 ;  /* 0x0002781401007387 */ /* 0x000fe20000100800 */
[----:B------:R-:W-:Y:S01]  /*5500*/  IMAD.MOV R18, RZ, RZ, -R18 ;  /* 0x000000ffff127224 */ /* 0x000fe200078e0a12 */
[----:B------:R-:W-:Y:S01]  /*5510*/  ISETP.GE.AND P0, PT, R14, RZ, PT ;  /* 0x000000ff0e00720c */ /* 0x000fe20003f06270 */
[--C-:B------:R-:W-:Y:S01]  /*5520*/  @!P2 IMAD.IADD R13, R13, 0x1, -R24.reuse ;  /* 0x000000010d0da824 */ /* 0x100fe200078e0a18 */
[----:B------:R0:W-:Y:S01]  /*5530*/  STL [R1+0x274], R0 ;  /* 0x0002740001007387 */ /* 0x0001e20000100800 */
[----:B------:R-:W-:Y:S01]  /*5540*/  @!P1 IMAD.IADD R5, R5, 0x1, -R24 ;  /* 0x0000000105059824 */ /* 0x000fe200078e0a18 */
[C---:B------:R-:W-:Y:S01]  /*5550*/  ISETP.GT.U32.AND P1, PT, R24.reuse, R7, PT ;  /* 0x000000071800720c */ /* 0x040fe20003f24070 */
[C---:B------:R-:W-:Y:S01]  /*5560*/  IMAD R16, R24.reuse, R18, R16 ;  /* 0x0000001218107224 */ /* 0x040fe200078e0210 */
[C---:B------:R-:W-:Y:S01]  /*5570*/  ISETP.GT.U32.AND P5, PT, R24.reuse, R13, PT ;  /* 0x0000000d1800720c */ /* 0x040fe20003fa4070 */
[----:B------:R-:W-:Y:S01]  /*5580*/  @!P6 IMAD.IADD R15, R15, 0x1, -R24 ;  /* 0x000000010f0fe824 */ /* 0x000fe200078e0a18 */
[----:B------:R-:W-:Y:S01]  /*5590*/  ISETP.GT.U32.AND P6, PT, R24, R5, PT ;  /* 0x000000051800720c */ /* 0x000fe20003fc4070 */
[----:B------:R-:W-:Y:S01]  /*55a0*/  IMAD.HI.U32 R19, R22, R4, RZ ;  /* 0x0000000416137227 */ /* 0x000fe200078e00ff */
[----:B------:R-:W-:-:S02]  /*55b0*/  LOP3.LUT R14, R21, 0x13e, RZ, 0xfc, !PT ;  /* 0x0000013e150e7812 */ /* 0x000fc400078efcff */
[----:B------:R-:W-:Y:S01]  /*55c0*/  ISETP.GE.AND P2, PT, R11, RZ, PT ;  /* 0x000000ff0b00720c */ /* 0x000fe20003f46270 */
[----:B0-----:R-:W-:Y:S01]  /*55d0*/  IMAD.MOV.U32 R0, RZ, RZ, R10 ;  /* 0x000000ffff007224 */ /* 0x001fe200078e000a */
[----:B------:R-:W-:Y:S01]  /*55e0*/  LOP3.LUT R11, R21, 0x13c, RZ, 0xfc, !PT ;  /* 0x0000013c150b7812 */ /* 0x000fe200078efcff */
[----:B------:R-:W-:Y:S01]  /*55f0*/  IMAD.MOV R19, RZ, RZ, -R19 ;  /* 0x000000ffff137224 */ /* 0x000fe200078e0a13 */
[----:B------:R-:W-:Y:S01]  /*5600*/  IABS R2, R14 ;  /* 0x0000000e00027213 */ /* 0x000fe20000000000 */
[----:B------:R-:W-:Y:S01]  /*5610*/  @!P4 IMAD.MOV R0, RZ, RZ, -R0 ;  /* 0x000000ffff00c224 */ /* 0x000fe200078e0a00 */
[C---:B------:R-:W-:Y:S01]  /*5620*/  ISETP.GT.U32.AND P4, PT, R24.reuse, R16, PT ;  /* 0x000000101800720c */ /* 0x040fe20003f84070 */
[--C-:B------:R-:W-:Y:S01]  /*5630*/  @!P1 IMAD.IADD R7, R7, 0x1, -R24.reuse ;  /* 0x0000000107079824 */ /* 0x100fe200078e0a18 */
[----:B------:R-:W-:Y:S01]  /*5640*/  ISETP.GT.U32.AND P3, PT, R24, R15, PT ;  /* 0x0000000f1800720c */ /* 0x000fe20003f64070 */
[--C-:B------:R-:W-:Y:S01]  /*5650*/  @!P5 IMAD.IADD R13, R13, 0x1, -R24.reuse ;  /* 0x000000010d0dd824 */ /* 0x100fe200078e0a18 */
[----:B------:R-:W-:Y:S01]  /*5660*/  IABS R3, R11 ;  /* 0x0000000b00037213 */ /* 0x000fe20000000000 */
[----:B------:R-:W-:Y:S01]  /*5670*/  @!P6 IMAD.IADD R5, R5, 0x1, -R24 ;  /* 0x000000010505e824 */ /* 0x000fe200078e0a18 */
[----:B------:R-:W-:Y:S01]  /*5680*/  ISETP.GE.AND P1, PT, R8, RZ, PT ;  /* 0x000000ff0800720c */ /* 0x000fe20003f26270 */
[----:B------:R-:W-:Y:S01]  /*5690*/  IMAD R4, R24, R19, R4 ;  /* 0x0000001318047224 */ /* 0x000fe200078e0204 */
[----:B------:R-:W-:Y:S01]  /*56a0*/  ISETP.GE.AND P6, PT, R9, RZ, PT ;  /* 0x000000ff0900720c */ /* 0x000fe20003fc6270 */
[----:B------:R-:W-:Y:S01]  /*56b0*/  IMAD.HI.U32 R9, R22, R2, RZ ;  /* 0x0000000216097227 */ /* 0x000fe200078e00ff */
[----:B------:R0:W-:Y:S02]  /*56c0*/  STL [R1+0x270], R0 ;  /* 0x0002700001007387 */ /* 0x0001e40000100800 */
[----:B------:R-:W-:Y:S01]  /*56d0*/  ISETP.GT.U32.AND P5, PT, R24, R4, PT ;  /* 0x000000041800720c */ /* 0x000fe20003fa4070 */
[----:B------:R-:W-:-:S02]  /*56e0*/  IMAD.MOV.U32 R10, RZ, RZ, R7 ;  /* 0x000000ffff0a7224 */ /* 0x000fc400078e0007 */
[----:B------:R-:W-:Y:S01]  /*56f0*/  @!P4 IMAD.IADD R16, R16, 0x1, -R24 ;  /* 0x000000011010c824 */ /* 0x000fe200078e0a18 */
[----:B------:R-:W-:Y:S01]  /*5700*/  ISETP.GE.AND P4, PT, R6, RZ, PT ;  /* 0x000000ff0600720c */ /* 0x000fe20003f86270 */
[----:B------:R-:W-:-:S04]  /*5710*/  IMAD.HI.U32 R8, R22, R3, RZ ;  /* 0x0000000316087227 */ /* 0x000fc800078e00ff */
[----:B0-----:R-:W-:Y:S01]  /*5720*/  IMAD.MOV.U32 R0, RZ, RZ, R13 ;  /* 0x000000ffff007224 */ /* 0x001fe200078e000d */
[C---:B------:R-:W-:Y:S01]  /*5730*/  LOP3.LUT R13, R21.reuse, 0x12c, RZ, 0xfc, !PT ;  /* 0x0000012c150d7812 */ /* 0x040fe200078efcff */
[----:B------:R-:W-:Y:S01]  /*5740*/  IMAD.MOV R6, RZ, RZ, -R9 ;  /* 0x000000ffff067224 */ /* 0x000fe200078e0a09 */
[----:B------:R-:W-:Y:S01]  /*5750*/  LOP3.LUT R9, R21, 0x132, RZ, 0xfc, !PT ;  /* 0x0000013215097812 */ /* 0x000fe200078efcff */
[----:B------:R-:W-:Y:S01]  /*5760*/  @!P0 IMAD.MOV R10, RZ, RZ, -R10 ;  /* 0x000000ffff0a8224 */ /* 0x000fe200078e0a0a */
[----:B------:R-:W-:Y:S01]  /*5770*/  ISETP.GT.U32.AND P0, PT, R24, R16, PT ;  /* 0x000000101800720c */ /* 0x000fe20003f04070 */
[----:B------:R-:W-:Y:S02]  /*5780*/  @!P2 IMAD.MOV R0, RZ, RZ, -R0 ;  /* 0x000000ffff00a224 */ /* 0x000fe400078e0a00 */
[----:B------:R-:W-:Y:S01]  /*5790*/  @!P3 IMAD.IADD R15, R15, 0x1, -R24 ;  /* 0x000000010f0fb824 */ /* 0x000fe200078e0a18 */
[----:B------:R-:W-:Y:S01]  /*57a0*/  STL [R1+0x26c], R10 ;  /* 0x00026c0a01007387 */ /* 0x000fe20000100800 */
[----:B------:R-:W-:Y:S01]  /*57b0*/  IMAD.MOV R7, RZ, RZ, -R8 ;  /* 0x000000ffff077224 */ /* 0x000fe200078e0a08 */
[----:B------:R-:W-:Y:S01]  /*57c0*/  ISETP.GE.AND P3, PT, R12, RZ, PT ;  /* 0x000000ff0c00720c */ /* 0x000fe20003f66270 */
[C---:B------:R-:W-:Y:S01]  /*57d0*/  IMAD R6, R24.reuse, R6, R2 ;  /* 0x0000000618067224 */ /* 0x040fe200078e0202 */
[----:B------:R0:W-:Y:S01]  /*57e0*/  STL [R1+0x268], R0 ;  /* 0x0002680001007387 */ /* 0x0001e20000100800 */
[C---:B------:R-:W-:Y:S01]  /*57f0*/  IMAD R3, R24.reuse, R7, R3 ;  /* 0x0000000718037224 */ /* 0x040fe200078e0203 */
[----:B------:R-:W-:Y:S01]  /*5800*/  LOP3.LUT R2, R21, 0x13a, RZ, 0xfc, !PT ;  /* 0x0000013a15027812 */ /* 0x000fe200078efcff */
[----:B------:R-:W-:Y:S01]  /*5810*/  @!P1 IMAD.MOV R5, RZ, RZ, -R5 ;  /* 0x000000ffff059224 */ /* 0x000fe200078e0a05 */
[----:B------:R-:W-:Y:S01]  /*5820*/  ISETP.GT.U32.AND P1, PT, R24, R6, PT ;  /* 0x000000061800720c */ /* 0x000fe20003f24070 */
[--C-:B------:R-:W-:Y:S01]  /*5830*/  @!P5 IMAD.IADD R4, R4, 0x1, -R24.reuse ;  /* 0x000000010404d824 */ /* 0x100fe200078e0a18 */
[----:B------:R-:W-:Y:S01]  /*5840*/  ISETP.GE.AND P5, PT, R14, RZ, PT ;  /* 0x000000ff0e00720c */ /* 0x000fe20003fa6270 */
[----:B------:R-:W-:Y:S01]  /*5850*/  @!P0 IMAD.IADD R16, R16, 0x1, -R24 ;  /* 0x0000000110108824 */ /* 0x000fe200078e0a18 */
[----:B------:R1:W-:Y:S01]  /*5860*/  STL [R1+0x264], R5 ;  /* 0x0002640501007387 */ /* 0x0003e20000100800 */
[----:B------:R-:W-:Y:S01]  /*5870*/  ISETP.GE.AND P0, PT, R11, RZ, PT ;  /* 0x000000ff0b00720c */ /* 0x000fe20003f06270 */
[----:B0-----:R-:W-:Y:S01]  /*5880*/  IMAD.MOV.U32 R0, RZ, RZ, R15 ;  /* 0x000000ffff007224 */ /* 0x001fe200078e000f */
[----:B------:R-:W-:-:S02]  /*5890*/  ISETP.GT.U32.AND P2, PT, R24, R4, PT ;  /* 0x000000041800720c */ /* 0x000fc40003f44070 */
[----:B------:R-:W-:Y:S01]  /*58a0*/  IABS R11, R2 ;  /* 0x00000002000b7213 */ /* 0x000fe20000000000 */
[----:B------:R-:W-:Y:S01]  /*58b0*/  @!P6 IMAD.MOV R0, RZ, RZ, -R0 ;  /* 0x000000ffff00e224 */ /* 0x000fe200078e0a00 */
[----:B------:R-:W-:Y:S02]  /*58c0*/  ISETP.GT.U32.AND P6, PT, R24, R3, PT ;  /* 0x000000031800720c */ /* 0x000fe40003fc4070 */
[----:B------:R-:W-:Y:S01]  /*58d0*/  @!P1 IMAD.IADD R6, R6, 0x1, -R24 ;  /* 0x0000000106069824 */ /* 0x000fe200078e0a18 */
[C---:B-1----:R-:W-:Y:S01]  /*58e0*/  LOP3.LUT R5, R21.reuse, 0x138, RZ, 0xfc, !PT ;  /* 0x0000013815057812 */ /* 0x042fe200078efcff */
[----:B------:R0:W-:Y:S01]  /*58f0*/  STL [R1+0x248], R0 ;  /* 0x0002480001007387 */ /* 0x0001e20000100800 */
[----:B------:R-:W-:Y:S02]  /*5900*/  LOP3.LUT R10, R21, 0x136, RZ, 0xfc, !PT ;  /* 0x00000136150a7812 */ /* 0x000fe400078efcff */
[----:B------:R-:W-:Y:S02]  /*5910*/  IABS R7, R5 ;  /* 0x0000000500077213 */ /* 0x000fe40000000000 */
[----:B------:R-:W-:Y:S01]  /*5920*/  ISETP.GE.AND P1, PT, R5, RZ, PT ;  /* 0x000000ff0500720c */ /* 0x000fe20003f26270 */
[----:B------:R-:W-:Y:S01]  /*5930*/  IMAD.HI.U32 R5, R22, R11, RZ ;  /* 0x0000000b16057227 */ /* 0x000fe200078e00ff */
[----:B------:R-:W-:-:S03]  /*5940*/  IABS R12, R13 ;  /* 0x0000000d000c7213 */ /* 0x000fc60000000000 */
[----:B------:R-:W-:Y:S01]  /*5950*/  @!P6 IMAD.IADD R3, R3, 0x1, -R24 ;  /* 0x000000010303e824 */ /* 0x000fe200078e0a18 */
[----:B------:R-:W-:Y:S01]  /*5960*/  ISETP.GT.U32.AND P6, PT, R24, R6, PT ;  /* 0x000000061800720c */ /* 0x000fe20003fc4070 */
[----:B0-----:R-:W-:Y:S01]  /*5970*/  IMAD.MOV.U32 R0, RZ, RZ, R16 ;  /* 0x000000ffff007224 */ /* 0x001fe200078e0010 */
[----:B------:R-:W-:Y:S01]  /*5980*/  LOP3.LUT R16, R21, 0x12e, RZ, 0xfc, !PT ;  /* 0x0000012e15107812 */ /* 0x000fe200078efcff */
[----:B------:R-:W-:Y:S01]  /*5990*/  @!P2 IMAD.IADD R4, R4, 0x1, -R24 ;  /* 0x000000010404a824 */ /* 0x000fe200078e0a18 */
[----:B------:R-:W-:Y:S01]  /*59a0*/  ISETP.GE.AND P2, PT, R2, RZ, PT ;  /* 0x000000ff0200720c */ /* 0x000fe20003f46270 */
[----:B------:R-:W-:Y:S02]  /*59b0*/  IMAD.MOV R5, RZ, RZ, -R5 ;  /* 0x000000ffff057224 */ /* 0x000fe400078e0a05 */
[----:B------:R-:W-:Y:S02]  /*59c0*/  IMAD.MOV.U32 R2, RZ, RZ, R7 ;  /* 0x000000ffff027224 */ /* 0x000fe400078e0007 */
[----:B------:R-:W-:Y:S01]  /*59d0*/  @!P3 IMAD.MOV R0, RZ, RZ, -R0 ;  /* 0x000000ffff00b224 */ /* 0x000fe200078e0a00 */
[C---:B------:R-:W-:Y:S01]  /*59e0*/  ISETP.GT.U32.AND P3, PT, R24.reuse, R3, PT ;  /* 0x000000031800720c */ /* 0x040fe20003f64070 */
[----:B------:R-:W-:-:S02]  /*59f0*/  IMAD R11, R24, R5, R11 ;  /* 0x00000005180b7224 */ /* 0x000fc400078e020b */
[----:B------:R-:W-:Y:S01]  /*5a00*/  IMAD.HI.U32 R7, R22, R2, RZ ;  /* 0x0000000216077227 */ /* 0x000fe200078e00ff */
[----:B------:R0:W-:Y:S03]  /*5a10*/  STL [R1+0x24c], R0 ;  /* 0x00024c0001007387 */ /* 0x0001e60000100800 */
[----:B------:R-:W-:Y:S01]  /*5a20*/  @!P6 IMAD.IADD R6, R6, 0x1, -R24 ;  /* 0x000000010606e824 */ /* 0x000fe200078e0a18 */
[----:B------:R-:W-:-:S03]  /*5a30*/  ISETP.GT.U32.AND P6, PT, R24, R11, PT ;  /* 0x0000000b1800720c */ /* 0x000fc60003fc4070 */
[----:B------:R-:W-:Y:S02]  /*5a40*/  IMAD.MOV.U32 R8, RZ, RZ, R6 ;  /* 0x000000ffff087224 */ /* 0x000fe400078e0006 */
[----:B------:R-:W-:Y:S02]  /*5a50*/  @!P3 IMAD.IADD R3, R3, 0x1, -R24 ;  /* 0x000000010303b824 */ /* 0x000fe400078e0a18 */
[----:B0-----:R-:W-:Y:S02]  /*5a60*/  IMAD.MOV.U32 R0, RZ, RZ, R4 ;  /* 0x000000ffff007224 */ /* 0x001fe400078e0004 */
[----:B------:R-:W-:Y:S01]  /*5a70*/  IMAD.MOV R4, RZ, RZ, -R7 ;  /* 0x000000ffff047224 */ /* 0x000fe200078e0a07 */
[C---:B------:R-:W-:Y:S01]  /*5a80*/  LOP3.LUT R7, R21.reuse, 0x134, RZ, 0xfc, !PT ;  /* 0x0000013415077812 */ /* 0x040fe200078efcff */
[----:B------:R-:W-:Y:S02]  /*5a90*/  @!P5 IMAD.MOV R8, RZ, RZ, -R8 ;  /* 0x000000ffff08d224 */ /* 0x000fe400078e0a08 */
[----:B------:R-:W-:Y:S01]  /*5aa0*/  IMAD R4, R24, R4, R2 ;  /* 0x0000000418047224 */ /* 0x000fe200078e0202 */
[----:B------:R-:W-:Y:S01]  /*5ab0*/  LOP3.LUT R2, R21, 0x130, RZ, 0xfc, !PT ;  /* 0x0000013015027812 */ /* 0x000fe200078efcff */
[----:B------:R-:W-:Y:S01]  /*5ac0*/  @!P4 IMAD.MOV R0, RZ, RZ, -R0 ;  /* 0x000000ffff00c224 */ /* 0x000fe200078e0a00 */
[----:B------:R-:W-:Y:S01]  /*5ad0*/  ISETP.GE.AND P4, PT, R10, RZ, PT ;  /* 0x000000ff0a00720c */ /* 0x000fe20003f86270 */
[----:B------:R-:W-:Y:S01]  /*5ae0*/  @!P6 IMAD.IADD R11, R11, 0x1, -R24 ;  /* 0x000000010b0be824 */ /* 0x000fe200078e0a18 */
[----:B------:R-:W-:-:S02]  /*5af0*/  ISETP.GT.U32.AND P5, PT, R24, R4, PT ;  /* 0x000000041800720c */ /* 0x000fc40003fa4070 */
[----:B------:R-:W-:Y:S01]  /*5b00*/  IABS R10, R10 ;  /* 0x0000000a000a7213 */ /* 0x000fe20000000000 */
[----:B------:R0:W-:Y:S01]  /*5b10*/  STL [R1+0x250], R0 ;  /* 0x0002500001007387 */ /* 0x0001e20000100800 */
[----:B------:R-:W-:Y:S02]  /*5b20*/  ISETP.GT.U32.AND P6, PT, R24, R11, PT ;  /* 0x0000000b1800720c */ /* 0x000fe40003fc4070 */
[----:B------:R-:W-:Y:S01]  /*5b30*/  ISETP.GE.AND P3, PT, R7, RZ, PT ;  /* 0x000000ff0700720c */ /* 0x000fe20003f66270 */
[----:B------:R-:W-:Y:S01]  /*5b40*/  IMAD.HI.U32 R5, R22, R10, RZ ;  /* 0x0000000a16057227 */ /* 0x000fe200078e00ff */
[----:B------:R1:W-:Y:S01]  /*5b50*/  STL [R1+0x254], R8 ;  /* 0x0002540801007387 */ /* 0x0003e20000100800 */
[----:B------:R-:W-:Y:S02]  /*5b60*/  IABS R7, R7 ;  /* 0x0000000700077213 */ /* 0x000fe40000000000 */
[----:B------:R-:W-:Y:S02]  /*5b70*/  IMAD.MOV R5, RZ, RZ, -R5 ;  /* 0x000000ffff057224 */ /* 0x000fe400078e0a05 */
[----:B0-----:R-:W-:-:S02]  /*5b80*/  IMAD.MOV.U32 R0, RZ, RZ, R3 ;  /* 0x000000ffff007224 */ /* 0x001fc400078e0003 */
[----:B------:R-:W-:Y:S02]  /*5b90*/  @!P5 IMAD.IADD R4, R4, 0x1, -R24 ;  /* 0x000000010404d824 */ /* 0x000fe400078e0a18 */
[----:B------:R-:W-:Y:S01]  /*5ba0*/  @!P0 IMAD.MOV R0, RZ, RZ, -R0 ;  /* 0x000000ffff008224 */ /* 0x000fe200078e0a00 */
[----:B------:R-:W-:Y:S01]  /*5bb0*/  ISETP.GE.AND P0, PT, R9, RZ, PT ;  /* 0x000000ff0900720c */ /* 0x000fe20003f06270 */
[----:B------:R-:W-:Y:S01]  /*5bc0*/  IMAD R10, R24, R5, R10 ;  /* 0x00000005180a7224 */ /* 0x000fe200078e020a */
[----:B------:R-:W-:Y:S01]  /*5bd0*/  IABS R9, R9 ;  /* 0x0000000900097213 */ /* 0x000fe20000000000 */
[----:B------:R-:W-:Y:S01]  /*5be0*/  @!P6 IMAD.IADD R11, R11, 0x1, -R24 ;  /* 0x000000010b0be824 */ /* 0x000fe200078e0a18 */
[----:B-1----:R-:W-:Y:S01]  /*5bf0*/  IABS R8, R2 ;  /* 0x0000000200087213 */ /* 0x002fe20000000000 */
[----:B------:R-:W-:Y:S01]  /*5c00*/  IMAD.HI.U32 R3, R22, R7, RZ ;  /* 0x0000000716037227 */ /* 0x000fe200078e00ff */
[C---:B------:R-:W-:Y:S01]  /*5c10*/  ISETP.GT.U32.AND P5, PT, R24.reuse, R4, PT ;  /* 0x000000041800720c */ /* 0x040fe20003fa4070 */
[----:B------:R0:W-:Y:S01]  /*5c20*/  STL [R1+0x260], R0 ;  /* 0x0002600001007387 */ /* 0x0001e20000100800 */
[----:B------:R-:W-:Y:S01]  /*5c30*/  ISETP.GT.U32.AND P6, PT, R24, R10, PT ;  /* 0x0000000a1800720c */ /* 0x000fe20003fc4070 */
[----:B------:R-:W-:-:S04]  /*5c40*/  IMAD.HI.U32 R5, R22, R9, RZ ;  /* 0x0000000916057227 */ /* 0x000fc800078e00ff */
[----:B------:R-:W-:-:S04]  /*5c50*/  IMAD.HI.U32 R6, R22, R8, RZ ;  /* 0x0000000816067227 */ /* 0x000fc800078e00ff */
[----:B------:R-:W-:Y:S02]  /*5c60*/  IMAD.MOV R5, RZ, RZ, -R5 ;  /* 0x000000ffff057224 */ /* 0x000fe400078e0a05 */
[----:B------:R-:W-:Y:S02]  /*5c70*/  IMAD.MOV R3, RZ, RZ, -R3 ;  /* 0x000000ffff037224 */ /* 0x000fe400078e0a03 */
[----:B------:R-:W-:Y:S02]  /*5c80*/  IMAD.MOV R6, RZ, RZ, -R6 ;  /* 0x000000ffff067224 */ /* 0x000fe400078e0a06 */
[C---:B------:R-:W-:Y:S02]  /*5c90*/  IMAD R9, R24.reuse, R5, R9 ;  /* 0x0000000518097224 */ /* 0x040fe400078e0209 */
[----:B------:R-:W-:Y:S01]  /*5ca0*/  IMAD R7, R24, R3, R7 ;  /* 0x0000000318077224 */ /* 0x000fe200078e0207 */
[----:B------:R-:W-:Y:S01]  /*5cb0*/  IABS R3, R16 ;  /* 0x0000001000037213 */ /* 0x000fe20000000000 */
[----:B0-----:R-:W-:-:S02]  /*5cc0*/  IMAD.MOV.U32 R0, RZ, RZ, R11 ;  /* 0x000000ffff007224 */ /* 0x001fc400078e000b */
[----:B------:R-:W-:Y:S01]  /*5cd0*/  IMAD R8, R24, R6, R8 ;  /* 0x0000000618087224 */ /* 0x000fe200078e0208 */
[----:B------:R-:W-:Y:S01]  /*5ce0*/  LOP3.LUT R6, R21, 0x12a, RZ, 0xfc, !PT ;  /* 0x0000012a15067812 */ /* 0x000fe200078efcff */
[----:B------:R-:W-:Y:S01]  /*5cf0*/  @!P5 IMAD.IADD R4, R4, 0x1, -R24 ;  /* 0x000000010404d824 */ /* 0x000fe200078e0a18 */
[C---:B------:R-:W-:Y:S01]  /*5d00*/  ISETP.GT.U32.AND P5, PT, R24.reuse, R9, PT ;  /* 0x000000091800720c */ /* 0x040fe20003fa4070 */
[----:B------:R-:W-:Y:S01]  /*5d10*/  @!P2 IMAD.MOV R0, RZ, RZ, -R0 ;  /* 0x000000ffff00a224 */ /* 0x000fe200078e0a00 */
[----:B------:R-:W-:Y:S01]  /*5d20*/  ISETP.GT.U32.AND P2, PT, R24, R7, PT ;  /* 0x000000071800720c */ /* 0x000fe20003f44070 */
[----:B------:R-:W-:Y:S01]  /*5d30*/  @!P6 IMAD.IADD R10, R10, 0x1, -R24 ;  /* 0x000000010a0ae824 */ /* 0x000fe200078e0a18 */
[----:B------:R-:W-:Y:S01]  /*5d40*/  ISETP.GT.U32.AND P6, PT, R24, R8, PT ;  /* 0x000000081800720c */ /* 0x000fe20003fc4070 */
[----:B------:R-:W-:Y:S01]  /*5d50*/  IMAD.HI.U32 R5, R22, R3, RZ ;  /* 0x0000000316057227 */ /* 0x000fe200078e00ff */
[----:B------:R0:W-:Y:S01]  /*5d60*/  STL [R1+0x25c], R0 ;  /* 0x00025c0001007387 */ /* 0x0001e20000100800 */
[----:B------:R-:W-:-:S02]  /*5d70*/  IABS R15, R6 ;  /* 0x00000006000f7213 */ /* 0x000fc40000000000 */
[----:B------:R-:W-:-:S03]  /*5d80*/  IMAD.MOV R5, RZ, RZ, -R5 ;  /* 0x000000ffff057224 */ /* 0x000fc600078e0a05 */
[----:B------:R-:W-:-:S04]  /*5d90*/  IMAD.HI.U32 R11, R22, R15, RZ ;  /* 0x0000000f160b7227 */ /* 0x000fc800078e00ff */
[--C-:B------:R-:W-:Y:S02]  /*5da0*/  @!P5 IMAD.IADD R9, R9, 0x1, -R24.reuse ;  /* 0x000000010909d824 */ /* 0x100fe400078e0a18 */
[--C-:B------:R-:W-:Y:S01]  /*5db0*/  @!P2 IMAD.IADD R7, R7, 0x1, -R24.reuse ;  /* 0x000000010707a824 */ /* 0x100fe200078e0a18 */
[----:B------:R-:W-:Y:S01]  /*5dc0*/  ISETP.GT.U32.AND P2, PT, R24, R10, PT ;  /* 0x0000000a1800720c */ /* 0x000fe20003f44070 */
[----:B------:R-:W-:Y:S01]  /*5dd0*/  @!P6 IMAD.IADD R8, R8, 0x1, -R24 ;  /* 0x000000010808e824 */ /* 0x000fe200078e0a18 */
[C---:B------:R-:W-:Y:S01]  /*5de0*/  ISETP.GT.U32.AND P6, PT, R24.reuse, R9, PT ;  /* 0x000000091800720c */ /* 0x040fe20003fc4070 */
[----:B0-----:R-:W-:Y:S01]  /*5df0*/  IMAD.MOV.U32 R0, RZ, RZ, R4 ;  /* 0x000000ffff007224 */ /* 0x001fe200078e0004 */
[----:B------:R-:W-:Y:S01]  /*5e00*/  ISETP.GT.U32.AND P5, PT, R24, R7, PT ;  /* 0x000000071800720c */ /* 0x000fe20003fa4070 */
[----:B------:R-:W-:-:S04]  /*5e10*/  IMAD.HI.U32 R4, R22, R12, RZ ;  /* 0x0000000c16047227 */ /* 0x000fc800078e00ff */
[----:B------:R-:W-:Y:S02]  /*5e20*/  IMAD.MOV R4, RZ, RZ, -R4 ;  /* 0x000000ffff047224 */ /* 0x000fe400078e0a04 */
[----:B------:R-:W-:Y:S01]  /*5e30*/  @!P1 IMAD.MOV R0, RZ, RZ, -R0 ;  /* 0x000000ffff009224 */ /* 0x000fe200078e0a00 */
[C---:B------:R-:W-:Y:S01]  /*5e40*/  ISETP.GT.U32.AND P1, PT, R24.reuse, R8, PT ;  /* 0x000000081800720c */ /* 0x040fe20003f24070 */
[C---:B------:R-:W-:Y:S01]  /*5e50*/  IMAD R3, R24.reuse, R5, R3 ;  /* 0x0000000518037224 */ /* 0x040fe200078e0203 */
[C---:B------:R-:W-:Y:S01]  /*5e60*/  LOP3.LUT R5, R21.reuse, 0x128, RZ, 0xfc, !PT ;  /* 0x0000012815057812 */ /* 0x040fe200078efcff */
[----:B------:R-:W-:Y:S01]  /*5e70*/  IMAD R12, R24, R4, R12 ;  /* 0x00000004180c7224 */ /* 0x000fe200078e020c */
[----:B------:R-:W-:Y:S01]  /*5e80*/  LOP3.LUT R4, R21, 0x126, RZ, 0xfc, !PT ;  /* 0x0000012615047812 */ /* 0x000fe200078efcff */
[--C-:B------:R-:W-:Y:S01]  /*5e90*/  @!P2 IMAD.IADD R10, R10, 0x1, -R24.reuse ;  /* 0x000000010a0aa824 */ /* 0x100fe200078e0a18 */
[C---:B------:R-:W-:Y:S01]  /*5ea0*/  ISETP.GT.U32.AND P2, PT, R24.reuse, R3, PT ;  /* 0x000000031800720c */ /* 0x040fe20003f44070 */
[--C-:B------:R-:W-:Y:S01]  /*5eb0*/  @!P6 IMAD.IADD R9, R9, 0x1, -R24.reuse ;  /* 0x000000010909e824 */ /* 0x100fe200078e0a18 */
[----:B------:R-:W-:Y:S01]  /*5ec0*/  ISETP.GT.U32.AND P6, PT, R24, R12, PT ;  /* 0x0000000c1800720c */ /* 0x000fe20003fc4070 */
[----:B------:R-:W-:Y:S01]  /*5ed0*/  @!P5 IMAD.IADD R7, R7, 0x1, -R24 ;  /* 0x000000010707d824 */ /* 0x000fe200078e0a18 */
[----:B------:R0:W-:Y:S01]  /*5ee0*/  STL [R1+0x258], R0 ;  /* 0x0002580001007387 */ /* 0x0001e20000100800 */
[----:B------:R-:W-:Y:S01]  /*5ef0*/  IMAD.MOV.U32 R17, RZ, RZ, R10 ;  /* 0x000000ffff117224 */ /* 0x000fe200078e000a */
[----:B------:R-:W-:Y:S01]  /*5f00*/  ISETP.GE.AND P5, PT, R2, RZ, PT ;  /* 0x000000ff0200720c */ /* 0x000fe20003fa6270 */
[--C-:B------:R-:W-:Y:S01]  /*5f10*/  @!P1 IMAD.IADD R8, R8, 0x1, -R24.reuse ;  /* 0x0000000108089824 */ /* 0x100fe200078e0a18 */
[----:B------:R-:W-:Y:S01]  /*5f20*/  ISETP.GE.AND P1, PT, R16, RZ, PT ;  /* 0x000000ff1000720c */ /* 0x000fe20003f26270 */
[----:B------:R-:W-:Y:S01]  /*5f30*/  IMAD.MOV R11, RZ, RZ, -R11 ;  /* 0x000000ffff0b7224 */ /* 0x000fe200078e0a0b */
[----:B------:R-:W-:Y:S01]  /*5f40*/  IABS R16, R4 ;  /* 0x0000000400107213 */ /* 0x000fe20000000000 */
[----:B------:R-:W-:Y:S01]  /*5f50*/  @!P4 IMAD.MOV R17, RZ, RZ, -R17 ;  /* 0x000000ffff11c224 */ /* 0x000fe200078e0a11 */
[----:B------:R-:W-:Y:S01]  /*5f60*/  IABS R14, R5 ;  /* 0x00000005000e7213 */ /* 0x000fe20000000000 */
[--C-:B------:R-:W-:Y:S01]  /*5f70*/  @!P2 IMAD.IADD R3, R3, 0x1, -R24.reuse ;  /* 0x000000010303a824 */ /* 0x100fe200078e0a18 */
[----:B------:R-:W-:Y:S01]  /*5f80*/  ISETP.GE.AND P2, PT, R13, RZ, PT ;  /* 0x000000ff0d00720c */ /* 0x000fe20003f46270 */
[----:B------:R-:W-:Y:S01]  /*5f90*/  @!P6 IMAD.IADD R12, R12, 0x1, -R24 ;  /* 0x000000010c0ce824 */ /* 0x000fe200078e0a18 */
[----:B------:R-:W-:Y:S01]  /*5fa0*/  STL [R1+0x228], R17 ;  /* 0x0002281101007387 */ /* 0x000fe20000100800 */
[----:B0-----:R-:W-:Y:S01]  /*5fb0*/  IMAD.MOV.U32 R0, RZ, RZ, R7 ;  /* 0x000000ffff007224 */ /* 0x001fe200078e0007 */
[----:B------:R-:W-:Y:S01]  /*5fc0*/  ISETP.GT.U32.AND P4, PT, R24, R3, PT ;  /* 0x000000031800720c */ /* 0x000fe20003f84070 */
[----:B------:R-:W-:-:S02]  /*5fd0*/  IMAD.MOV.U32 R13, RZ, RZ, R16 ;  /* 0x000000ffff0d7224 */ /* 0x000fc400078e0010 */
[----:B------:R-:W-:Y:S01]  /*5fe0*/  @!P3 IMAD.MOV R0, RZ, RZ, -R0 ;  /* 0x000000ffff00b224 */ /* 0x000fe200078e0a00 */
[----:B------:R-:W-:Y:S01]  /*5ff0*/  ISETP.GT.U32.AND P3, PT, R24, R12, PT ;  /* 0x0000000c1800720c */ /* 0x000fe20003f64070 */
[----:B------:R-:W-:-:S03]  /*6000*/  IMAD.HI.U32 R10, R22, R13, RZ ;  /* 0x0000000d160a7227 */ /* 0x000fc600078e00ff */
[----:B------:R0:W-:Y:S01]  /*6010*/  STL [R1+0x238], R0 ;  /* 0x0002380001007387 */ /* 0x0001e20000100800 */
[----:B------:R-:W-:Y:S02]  /*6020*/  IMAD.MOV R7, RZ, RZ, -R10 ;  /* 0x000000ffff077224 */ /* 0x000fe400078e0a0a */
[C---:B------:R-:W-:Y:S02]  /*6030*/  IMAD R15, R24.reuse, R11, R15 ;  /* 0x0000000b180f7224 */ /* 0x040fe400078e020f */
[----:B------:R-:W-:Y:S02]  /*6040*/  IMAD R13, R24, R7, R13 ;  /* 0x00000007180d7224 */ /* 0x000fe400078e020d */
[----:B------:R-:W-:Y:S01]  /*6050*/  IMAD.HI.U32 R2, R22, R14, RZ ;  /* 0x0000000e16027227 */ /* 0x000fe200078e00ff */
[----:B------:R-:W-:-:S03]  /*6060*/  ISETP.GT.U32.AND P6, PT, R24, R15, PT ;  /* 0x0000000f1800720c */ /* 0x000fc60003fc4070 */
[----:B------:R-:W-:Y:S01]  /*6070*/  @!P3 IMAD.IADD R12, R12, 0x1, -R24 ;  /* 0x000000010c0cb824 */ /* 0x000fe200078e0a18 */
[----:B------:R-:W-:Y:S01]  /*6080*/  ISETP.GT.U32.AND P3, PT, R24, R13, PT ;  /* 0x0000000d1800720c */ /* 0x000fe20003f64070 */
[----:B0-----:R-:W-:Y:S01]  /*6090*/  IMAD.MOV.U32 R0, RZ, RZ, R8 ;  /* 0x000000ffff007224 */ /* 0x001fe200078e0008 */
[----:B------:R-:W-:Y:S01]  /*60a0*/  LOP3.LUT R8, R21, 0x120, RZ, 0xfc, !PT ;  /* 0x0000012015087812 */ /* 0x000fe200078efcff */
[----:B------:R-:W-:Y:S01]  /*60b0*/  @!P4 IMAD.IADD R3, R3, 0x1, -R24 ;  /* 0x000000010303c824 */ /* 0x000fe200078e0a18 */
[----:B------:R-:W-:Y:S01]  /*60c0*/  ISETP.GE.AND P4, PT, R5, RZ, PT ;  /* 0x000000ff0500720c */ /* 0x000fe20003f86270 */
[----:B------:R-:W-:Y:S01]  /*60d0*/  IMAD.MOV R2, RZ, RZ, -R2 ;  /* 0x000000ffff027224 */ /* 0x000fe200078e0a02 */
[----:B------:R-:W-:Y:S01]  /*60e0*/  LOP3.LUT R5, R21, 0x122, RZ, 0xfc, !PT ;  /* 0x0000012215057812 */ /* 0x000fe200078efcff */
[----:B------:R-:W-:Y:S01]  /*60f0*/  @!P0 IMAD.MOV R9, RZ, RZ, -R9 ;  /* 0x000000ffff098224 */ /* 0x000fe200078e0a09 */
[----:B------:R-:W-:Y:S01]  /*6100*/  ISETP.GE.AND P0, PT, R6, RZ, PT ;  /* 0x000000ff0600720c */ /* 0x000fe20003f06270 */
[----:B------:R-:W-:Y:S01]  /*6110*/  @!P5 IMAD.MOV R0, RZ, RZ, -R0 ;  /* 0x000000ffff00d224 */ /* 0x000fe200078e0a00 */
[----:B------:R-:W-:Y:S01]  /*6120*/  IABS R11, R8 ;  /* 0x00000008000b7213 */ /* 0x000fe20000000000 */
[--C-:B------:R-:W-:Y:S01]  /*6130*/  @!P6 IMAD.IADD R15, R15, 0x1, -R24.reuse ;  /* 0x000000010f0fe824 */ /* 0x100fe200078e0a18 */
[----:B------:R-:W-:Y:S01]  /*6140*/  ISETP.GE.AND P6, PT, R4, RZ, PT ;  /* 0x000000ff0400720c */ /* 0x000fe20003fc6270 */
[----:B------:R-:W-:Y:S01]  /*6150*/  @!P3 IMAD.IADD R13, R13, 0x1, -R24 ;  /* 0x000000010d0db824 */ /* 0x000fe200078e0a18 */
[----:B------:R-:W-:Y:S01]  /*6160*/  IABS R4, R5 ;  /* 0x0000000500047213 */ /* 0x000fe20000000000 */
[C---:B------:R-:W-:Y:S01]  /*6170*/  IMAD R14, R24.reuse, R2, R14 ;  /* 0x00000002180e7224 */ /* 0x040fe200078e020e */
[----:B------:R-:W-:Y:S01]  /*6180*/  LOP3.LUT R2, R21, 0x124, RZ, 0xfc, !PT ;  /* 0x0000012415027812 */ /* 0x000fe200078efcff */
[----:B------:R-:W-:Y:S01]  /*6190*/  STL [R1+0x23c], R9 ;  /* 0x00023c0901007387 */ /* 0x000fe20000100800 */
[----:B------:R-:W-:Y:S01]  /*61a0*/  ISETP.GT.U32.AND P3, PT, R24, R13, PT ;  /* 0x0000000d1800720c */ /* 0x000fe20003f64070 */
[----:B------:R-:W-:Y:S01]  /*61b0*/  IMAD.HI.U32 R6, R22, R4, RZ ;  /* 0x0000000416067227 */ /* 0x000fe200078e00ff */
[----:B------:R-:W-:Y:S01]  /*61c0*/  IABS R10, R2 ;  /* 0x00000002000a7213 */ /* 0x000fe20000000000 */
[----:B------:R0:W-:Y:S01]  /*61d0*/  STL [R1+0x240], R0 ;  /* 0x0002400001007387 */ /* 0x0001e20000100800 */
[----:B------:R-:W-:Y:S01]  /*61e0*/  ISETP.GT.U32.AND P5, PT, R24, R14, PT ;  /* 0x0000000e1800720c */ /* 0x000fe20003fa4070 */
[----:B------:R-:W-:-:S02]  /*61f0*/  IMAD.MOV R6, RZ, RZ, -R6 ;  /* 0x000000ffff067224 */ /* 0x000fc400078e0a06 */
[----:B------:R-:W-:-:S04]  /*6200*/  IMAD.HI.U32 R7, R22, R10, RZ ;  /* 0x0000000a16077227 */ /* 0x000fc800078e00ff */
[C---:B------:R-:W-:Y:S01]  /*6210*/  IMAD R4, R24.reuse, R6, R4 ;  /* 0x0000000618047224 */ /* 0x040fe200078e0204 */
[C---:B------:R-:W-:Y:S01]  /*6220*/  LOP3.LUT R6, R21.reuse, 0x11c, RZ, 0xfc, !PT ;  /* 0x0000011c15067812 */ /* 0x040fe200078efcff */
[----:B0-----:R-:W-:Y:S01]  /*6230*/  IMAD.MOV.U32 R0, RZ, RZ, R3 ;  /* 0x000000ffff007224 */ /* 0x001fe200078e0003 */
[----:B------:R-:W-:Y:S01]  /*6240*/  LOP3.LUT R3, R21, 0x11e, RZ, 0xfc, !PT ;  /* 0x0000011e15037812 */ /* 0x000fe200078efcff */
[----:B------:R-:W-:Y:S01]  /*6250*/  IMAD.MOV R7, RZ, RZ, -R7 ;  /* 0x000000ffff077224 */ /* 0x000fe200078e0a07 */
[----:B------:R-:W-:Y:S01]  /*6260*/  IABS R9, R6 ;  /* 0x0000000600097213 */ /* 0x000fe20000000000 */
[----:B------:R-:W-:Y:S01]  /*6270*/  @!P1 IMAD.MOV R0, RZ, RZ, -R0 ;  /* 0x000000ffff009224 */ /* 0x000fe200078e0a00 */
[C---:B------:R-:W-:Y:S01]  /*6280*/  ISETP.GT.U32.AND P1, PT, R24.reuse, R15, PT ;  /* 0x0000000f1800720c */ /* 0x040fe20003f24070 */
[----:B------:R-:W-:Y:S01]  /*6290*/  @!P3 IMAD.IADD R13, R13, 0x1, -R24 ;  /* 0x000000010d0db824 */ /* 0x000fe200078e0a18 */
[C---:B------:R-:W-:Y:S01]  /*62a0*/  ISETP.GT.U32.AND P3, PT, R24.reuse, R4, PT ;  /* 0x000000041800720c */ /* 0x040fe20003f64070 */
[----:B------:R-:W-:Y:S01]  /*62b0*/  IMAD R10, R24, R7, R10 ;  /* 0x00000007180a7224 */ /* 0x000fe200078e020a */
[----:B------:R0:W-:Y:S01]  /*62c0*/  STL [R1+0x244], R0 ;  /* 0x0002440001007387 */ /* 0x0001e20000100800 */
[----:B------:R-:W-:Y:S01]  /*62d0*/  @!P5 IMAD.IADD R14, R14, 0x1, -R24 ;  /* 0x000000010e0ed824 */ /* 0x000fe200078e0a18 */
[----:B------:R-:W-:Y:S01]  /*62e0*/  IABS R7, R3 ;  /* 0x0000000300077213 */ /* 0x000fe20000000000 */
[----:B------:R-:W-:-:S02]  /*62f0*/  IMAD.MOV.U32 R17, RZ, RZ, R12 ;  /* 0x000000ffff117224 */ /* 0x000fc400078e000c */
[----:B------:R-:W-:Y:S01]  /*6300*/  IMAD.HI.U32 R12, R22, R9, RZ ;  /* 0x00000009160c7227 */ /* 0x000fe200078e00ff */
[----:B------:R-:W-:-:S03]  /*6310*/  ISETP.GT.U32.AND P5, PT, R24, R14, PT ;  /* 0x0000000e1800720c */ /* 0x000fc60003fa4070 */
[--C-:B------:R-:W-:Y:S01]  /*6320*/  @!P1 IMAD.IADD R15, R15, 0x1, -R24.reuse ;  /* 0x000000010f0f9824 */ /* 0x100fe200078e0a18 */
[----:B------:R-:W-:Y:S01]  /*6330*/  ISETP.GT.U32.AND P1, PT, R24, R10, PT ;  /* 0x0000000a1800720c */ /* 0x000fe20003f24070 */
[--C-:B------:R-:W-:Y:S02]  /*6340*/  @!P3 IMAD.IADD R4, R4, 0x1, -R24.reuse ;  /* 0x000000010404b824 */ /* 0x100fe400078e0a18 */
[----:B------:R-:W-:Y:S02]  /*6350*/  @!P2 IMAD.MOV R17, RZ, RZ, -R17 ;  /* 0x000000ffff11a224 */ /* 0x000fe400078e0a11 */
[----:B0-----:R-:W-:Y:S01]  /*6360*/  IMAD.MOV.U32 R0, RZ, RZ, R15 ;  /* 0x000000ffff007224 */ /* 0x001fe200078e000f */
[----:B------:R-:W-:Y:S01]  /*6370*/  ISETP.GT.U32.AND P2, PT, R24, R4, PT ;  /* 0x000000041800720c */ /* 0x000fe20003f44070 */
[----:B------:R-:W-:Y:S01]  /*6380*/  IMAD.HI.U32 R16, R22, R11, RZ ;  /* 0x0000000b16107227 */ /* 0x000fe200078e00ff */
[----:B------:R-:W-:Y:S03]  /*6390*/  STL [R1+0x1b4], R17 ;  /* 0x0001b41101007387 */ /* 0x000fe60000100800 */
[--C-:B------:R-:W-:Y:S01]  /*63a0*/  @!P5 IMAD.IADD R14, R14, 0x1, -R24.reuse ;  /* 0x000000010e0ed824 */ /* 0x100fe200078e0a18 */
[----:B------:R-:W-:Y:S01]  /*63b0*/  ISETP.GE.AND P5, PT, R2, RZ, PT ;  /* 0x000000ff0200720c */ /* 0x000fe20003fa6270 */
[----:B------:R-:W-:Y:S01]  /*63c0*/  @!P1 IMAD.IADD R10, R10, 0x1, -R24 ;  /* 0x000000010a0a9824 */ /* 0x000fe200078e0a18 */
[----:B------:R-:W-:Y:S01]  /*63d0*/  ISETP.GE.AND P1, PT, R5, RZ, PT ;  /* 0x000000ff0500720c */ /* 0x000fe20003f26270 */
[----:B------:R-:W-:Y:S01]  /*63e0*/  IMAD.MOV R12, RZ, RZ, -R12 ;  /* 0x000000ffff0c7224 */ /* 0x000fe200078e0a0c */
[----:B------:R-:W-:Y:S01]  /*63f0*/  LOP3.LUT R5, R21, 0x11a, RZ, 0xfc, !PT ;  /* 0x0000011a15057812 */ /* 0x000fe200078efcff */
[----:B------:R-:W-:Y:S01]  /*6400*/  @!P0 IMAD.MOV R0, RZ, RZ, -R0 ;  /* 0x000000ffff008224 */ /* 0x000fe200078e0a00 */
[----:B------:R-:W-:Y:S01]  /*6410*/  ISETP.GT.U32.AND P3, PT, R24, R10, PT ;  /* 0x0000000a1800720c */ /* 0x000fe20003f64070 */
[----:B------:R-:W-:-:S03]  /*6420*/  IMAD.HI.U32 R2, R22, R7, RZ ;  /* 0x0000000716027227 */ /* 0x000fc600078e00ff */
[----:B------:R0:W-:Y:S01]  /*6430*/  STL [R1+0x1b8], R0 ;  /* 0x0001b80001007387 */ /* 0x0001e20000100800 */
[----:B------:R-:W-:Y:S02]  /*6440*/  IMAD.MOV R16, RZ, RZ, -R16 ;  /* 0x000000ffff107224 */ /* 0x000fe400078e0a10 */
[----:B------:R-:W-:Y:S01]  /*6450*/  @!P4 IMAD.MOV R14, RZ, RZ, -R14 ;  /* 0x000000ffff0ec224 */ /* 0x000fe200078e0a0e */
[----:B------:R-:W-:Y:S01]  /*6460*/  ISETP.GE.AND P4, PT, R8, RZ, PT ;  /* 0x000000ff0800720c */ /* 0x000fe20003f86270 */
[C---:B------:R-:W-:Y:S02]  /*6470*/  IMAD R8, R24.reuse, R12, R9 ;  /* 0x0000000c18087224 */ /* 0x040fe400078e0209 */
[----:B------:R-:W-:Y:S01]  /*6480*/  IMAD.MOV R2, RZ, RZ, -R2 ;  /* 0x000000ffff027224 */ /* 0x000fe200078e0a02 */
[----:B------:R-:W-:Y:S01]  /*6490*/  STL [R1+0x1c8], R14 ;  /* 0x0001c80e01007387 */ /* 0x000fe20000100800 */
[----:B------:R-:W-:Y:S01]  /*64a0*/  IMAD R11, R24, R16, R11 ;  /* 0x00000010180b7224 */ /* 0x000fe200078e020b */
[----:B------:R-:W-:Y:S01]  /*64b0*/  LOP3.LUT R16, R21, 0xf0, RZ, 0xfc, !PT ;  /* 0x000000f015107812 */ /* 0x000fe200078efcff */
[----:B0-----:R-:W-:-:S02]  /*64c0*/  IMAD.MOV.U32 R0, RZ, RZ, R13 ;  /* 0x000000ffff007224 */ /* 0x001fc400078e000d */
[----:B------:R-:W-:Y:S01]  /*64d0*/  @!P2 IMAD.IADD R4, R4, 0x1, -R24 ;  /* 0x000000010404a824 */ /* 0x000fe200078e0a18 */
[C---:B------:R-:W-:Y:S01]  /*64e0*/  ISETP.GT.U32.AND P2, PT, R24.reuse, R8, PT ;  /* 0x000000081800720c */ /* 0x040fe20003f44070 */
[C---:B------:R-:W-:Y:S01]  /*64f0*/  IMAD R7, R24.reuse, R2, R7 ;  /* 0x0000000218077224 */ /* 0x040fe200078e0207 */
[----:B------:R-:W-:Y:S01]  /*6500*/  ISETP.GT.U32.AND P0, PT, R24, R11, PT ;  /* 0x0000000b1800720c */ /* 0x000fe20003f04070 */
[----:B------:R-:W-:Y:S01]  /*6510*/  @!P6 IMAD.MOV R0, RZ, RZ, -R0 ;  /* 0x000000ffff00e224 */ /* 0x000fe200078e0a00 */
[----:B------:R-:W-:Y:S01]  /*6520*/  IABS R2, R5 ;  /* 0x0000000500027213 */ /* 0x000fe20000000000 */
[----:B------:R-:W-:Y:S01]  /*6530*/  @!P3 IMAD.IADD R10, R10, 0x1, -R24 ;  /* 0x000000010a0ab824 */ /* 0x000fe200078e0a18 */
[----:B------:R-:W-:Y:S02]  /*6540*/  ISETP.GT.U32.AND P6, PT, R24, R7, PT ;  /* 0x000000071800720c */ /* 0x000fe40003fc4070 */
[----:B------:R0:W-:Y:S01]  /*6550*/  STL [R1+0x218], R0 ;  /* 0x0002180001007387 */ /* 0x0001e20000100800 */
[----:B------:R-:W-:Y:S01]  /*6560*/  ISETP.GE.AND P3, PT, R3, RZ, PT ;  /* 0x000000ff0300720c */ /* 0x000fe20003f66270 */
[----:B------:R-:W-:Y:S01]  /*6570*/  IMAD.HI.U32 R9, R22, R2, RZ ;  /* 0x0000000216097227 */ /* 0x000fe200078e00ff */
[----:B------:R-:W-:-:S02]  /*6580*/  LOP3.LUT R3, R21, 0x118, RZ, 0xfc, !PT ;  /* 0x0000011815037812 */ /* 0x000fc400078efcff */
[----:B------:R-:W-:Y:S01]  /*6590*/  IABS R17, R16 ;  /* 0x0000001000117213 */ /* 0x000fe20000000000 */
[--C-:B------:R-:W-:Y:S02]  /*65a0*/  @!P2 IMAD.IADD R8, R8, 0x1, -R24.reuse ;  /* 0x000000010808a824 */ /* 0x100fe400078e0a18 */
[----:B------:R-:W-:Y:S01]  /*65b0*/  @!P0 IMAD.IADD R11, R11, 0x1, -R24 ;  /* 0x000000010b0b8824 */ /* 0x000fe200078e0a18 */
[----:B------:R-:W-:Y:S01]  /*65c0*/  ISETP.GE.AND P0, PT, R6, RZ, PT ;  /* 0x000000ff0600720c */ /* 0x000fe20003f06270 */
[----:B0-----:R-:W-:Y:S01]  /*65d0*/  IMAD.MOV.U32 R0, RZ, RZ, R10 ;  /* 0x000000ffff007224 */ /* 0x001fe200078e000a */
[----:B------:R-:W-:Y:S01]  /*65e0*/  IABS R10, R3 ;  /* 0x00000003000a7213 */ /* 0x000fe20000000000 */
[----:B------:R-:W-:Y:S01]  /*65f0*/  @!P6 IMAD.IADD R7, R7, 0x1, -R24 ;  /* 0x000000010707e824 */ /* 0x000fe200078e0a18 */
[C---:B------:R-:W-:Y:S01]  /*6600*/  ISETP.GT.U32.AND P2, PT, R24.reuse, R8, PT ;  /* 0x000000081800720c */ /* 0x040fe20003f44070 */
[----:B------:R-:W-:Y:S01]  /*6610*/  @!P5 IMAD.MOV R0, RZ, RZ, -R0 ;  /* 0x000000ffff00d224 */ /* 0x000fe200078e0a00 */
[C---:B------:R-:W-:Y:S01]  /*6620*/  ISETP.GT.U32.AND P6, PT, R24.reuse, R11, PT ;  /* 0x0000000b1800720c */ /* 0x040fe20003fc4070 */
[----:B------:R-:W-:Y:S01]  /*6630*/  IMAD.MOV R9, RZ, RZ, -R9 ;  /* 0x000000ffff097224 */ /* 0x000fe200078e0a09 */
[----:B------:R-:W-:Y:S01]  /*6640*/  ISETP.GT.U32.AND P5, PT, R24, R7, PT ;  /* 0x000000071800720c */ /* 0x000fe20003fa4070 */
[----:B------:R-:W-:Y:S01]  /*6650*/  IMAD.HI.U32 R20, R22, R17, RZ ;  /* 0x0000001116147227 */ /* 0x000fe200078e00ff */
[----:B------:R0:W-:Y:S01]  /*6660*/  STL [R1+0x21c], R0 ;  /* 0x00021c0001007387 */ /* 0x0001e20000100800 */
[----:B------:R-:W-:-:S02]  /*6670*/  LOP3.LUT R6, R21, 0x116, RZ, 0xfc, !PT ;  /* 0x0000011615067812 */ /* 0x000fc400078efcff */
[----:B------:R-:W-:Y:S02]  /*6680*/  IMAD R2, R24, R9, R2 ;  /* 0x0000000918027224 */ /* 0x000fe400078e0202 */
[----:B------:R-:W-:Y:S01]  /*6690*/  IABS R9, R6 ;  /* 0x0000000600097213 */ /* 0x000fe20000000000 */
[----:B------:R-:W-:Y:S02]  /*66a0*/  IMAD.MOV R20, RZ, RZ, -R20 ;  /* 0x000000ffff147224 */ /* 0x000fe400078e0a14 */
[----:B------:R-:W-:Y:S02]  /*66b0*/  @!P2 IMAD.IADD R8, R8, 0x1, -R24 ;  /* 0x000000010808a824 */ /* 0x000fe400078e0a18 */
[----:B0-----:R-:W-:Y:S02]  /*66c0*/  IMAD.MOV.U32 R0, RZ, RZ, R4 ;  /* 0x000000ffff007224 */ /* 0x001fe400078e0004 */
[----:B------:R-:W-:-:S04]  /*66d0*/  IMAD.HI.U32 R4, R22, R10, RZ ;  /* 0x0000000a16047227 */ /* 0x000fc800078e00ff */
[----:B------:R-:W-:Y:S02]  /*66e0*/  IMAD.MOV R4, RZ, RZ, -R4 ;  /* 0x000000ffff047224 */ /* 0x000fe400078e0a04 */
[----:B------:R-:W-:Y:S01]  /*66f0*/  @!P6 IMAD.IADD R11, R11, 0x1, -R24 ;  /* 0x000000010b0be824 */ /* 0x000fe200078e0a18 */
[C---:B------:R-:W-:Y:S01]  /*6700*/  ISETP.GT.U32.AND P6, PT, R24.reuse, R2, PT ;  /* 0x000000021800720c */ /* 0x040fe20003fc4070 */
[C---:B------:R-:W-:Y:S01]  /*6710*/  IMAD R10, R24.reuse, R4, R10 ;  /* 0x00000004180a7224 */ /* 0x040fe200078e020a */
[----:B------:R-:W-:Y:S01]  /*6720*/  LOP3.LUT R4, R21, 0x112, RZ, 0xfc, !PT ;  /* 0x0000011215047812 */ /* 0x000fe200078efcff */
[----:B------:R-:W-:Y:S01]  /*6730*/  @!P1 IMAD.MOV R0, RZ, RZ, -R0 ;  /* 0x000000ffff009224 */ /* 0x000fe200078e0a00 */
[----:B------:R-:W-:Y:S01]  /*6740*/  ISETP.GE.AND P1, PT, R5, RZ, PT ;  /* 0x000000ff0500720c */ /* 0x000fe20003f26270 */
[--C-:B------:R-:W-:Y:S01]  /*6750*/  @!P5 IMAD.IADD R7, R7, 0x1, -R24.reuse ;  /* 0x000000010707d824 */ /* 0x100fe200078e0a18 */
[----:B------:R-:W-:Y:S01]  /*6760*/  ISETP.GT.U32.AND P2, PT, R24, R10, PT ;  /* 0x0000000a1800720c */ /* 0x000fe20003f44070 */
[----:B------:R-:W-:Y:S01]  /*6770*/  IMAD.HI.U32 R13, R22, R9, RZ ;  /* 0x00000009160d7227 */ /* 0x000fe200078e00ff */
[----:B------:R-:W-:Y:S01]  /*6780*/  ISETP.GE.AND P5, PT, R3, RZ, PT ;  /* 0x000000ff0300720c */ /* 0x000fe20003fa6270 */
[----:B------:R0:W-:Y:S01]  /*6790*/  STL [R1+0x224], R0 ;  /* 0x0002240001007387 */ /* 0x0001e20000100800 */
[----:B------:R-:W-:Y:S01]  /*67a0*/  LOP3.LUT R3, R21, 0x114, RZ, 0xfc, !PT ;  /* 0x0000011415037812 */ /* 0x000fe200078efcff */
[----:B------:R-:W-:Y:S01]  /*67b0*/  IMAD.MOV R13, RZ, RZ, -R13 ;  /* 0x000000ffff0d7224 */ /* 0x000fe200078e0a0d */
[----:B------:R-:W-:Y:S01]  /*67c0*/  IABS R12, R4 ;  /* 0x00000004000c7213 */ /* 0x000fe20000000000 */
[----:B------:R-:W-:Y:S01]  /*67d0*/  @!P6 IMAD.IADD R2, R2, 0x1, -R24 ;  /* 0x000000010202e824 */ /* 0x000fe200078e0a18 */
[----:B------:R-:W-:Y:S01]  /*67e0*/  IABS R5, R3 ;  /* 0x0000000300057213 */ /* 0x000fe20000000000 */
[----:B------:R-:W-:-:S02]  /*67f0*/  IMAD R9, R24, R13, R9 ;  /* 0x0000000d18097224 */ /* 0x000fc400078e0209 */
[C---:B------:R-:W-:Y:S01]  /*6800*/  IMAD R17, R24.reuse, R20, R17 ;  /* 0x0000001418117224 */ /* 0x040fe200078e0211 */
[----:B------:R-:W-:Y:S01]  /*6810*/  ISETP.GT.U32.AND P6, PT, R24, R2, PT ;  /* 0x000000021800720c */ /* 0x000fe20003fc4070 */
[----:B0-----:R-:W-:Y:S02]  /*6820*/  IMAD.MOV.U32 R0, RZ, RZ, R11 ;  /* 0x000000ffff007224 */ /* 0x001fe400078e000b */
[----:B------:R-:W-:Y:S02]  /*6830*/  @!P2 IMAD.IADD R10, R10, 0x1, -R24 ;  /* 0x000000010a0aa824 */ /* 0x000fe400078e0a18 */
[----:B------:R-:W-:Y:S01]  /*6840*/  @!P4 IMAD.MOV R0, RZ, RZ, -R0 ;  /* 0x000000ffff00c224 */ /* 0x000fe200078e0a00 */
[----:B------:R-:W-:Y:S01]  /*6850*/  ISETP.GE.AND P4, PT, R6, RZ, PT ;  /* 0x000000ff0600720c */ /* 0x000fe20003f86270 */
[----:B------:R-:W-:Y:S01]  /*6860*/  IMAD.MOV.U32 R11, RZ, RZ, R7 ;  /* 0x000000ffff0b7224 */ /* 0x000fe200078e0007 */
[----:B------:R-:W-:Y:S01]  /*6870*/  ISETP.GT.U32.AND P2, PT, R24, R10, PT ;  /* 0x0000000a1800720c */ /* 0x000fe20003f44070 */
[----:B------:R-:W-:Y:S01]  /*6880*/  IMAD.HI.U32 R6, R22, R5, RZ ;  /* 0x0000000516067227 */ /* 0x000fe200078e00ff */
[----:B------:R0:W-:Y:S03]  /*6890*/  STL [R1+0x220], R0 ;  /* 0x0002200001007387 */ /* 0x0001e60000100800 */
[----:B------:R-:W-:Y:S01]  /*68a0*/  @!P3 IMAD.MOV R11, RZ, RZ, -R11 ;  /* 0x000000ffff0bb224 */ /* 0x000fe200078e0a0b */
[----:B------:R-:W-:Y:S01]  /*68b0*/  ISETP.GT.U32.AND P3, PT, R24, R9, PT ;  /* 0x000000091800720c */ /* 0x000fe20003f64070 */
[----:B------:R-:W-:-:S02]  /*68c0*/  IMAD.MOV R6, RZ, RZ, -R6 ;  /* 0x000000ffff067224 */ /* 0x000fc400078e0a06 */
[----:B------:R-:W-:Y:S01]  /*68d0*/  IMAD.HI.U32 R7, R22, R12, RZ ;  /* 0x0000000c16077227 */ /* 0x000fe200078e00ff */
[----:B------:R1:W-:Y:S03]  /*68e0*/  STL [R1+0x1fc], R11 ;  /* 0x0001fc0b01007387 */ /* 0x0003e60000100800 */
[----:B------:R-:W-:Y:S02]  /*68f0*/  IMAD R5, R24, R6, R5 ;  /* 0x0000000618057224 */ /* 0x000fe400078e0205 */
[--C-:B------:R-:W-:Y:S02]  /*6900*/  @!P2 IMAD.IADD R10, R10, 0x1, -R24.reuse ;  /* 0x000000010a0aa824 */ /* 0x100fe400078e0a18 */
[----:B------:R-:W-:Y:S01]  /*6910*/  IMAD.MOV R7, RZ, RZ, -R7 ;  /* 0x000000ffff077224 */ /* 0x000fe200078e0a07 */
[----:B------:R-:W-:Y:S01]  /*6920*/  ISETP.GT.U32.AND P2, PT, R24, R5, PT ;  /* 0x000000051800720c */ /* 0x000fe20003f44070 */
[--C-:B------:R-:W-:Y:S01]  /*6930*/  @!P6 IMAD.IADD R2, R2, 0x1, -R24.reuse ;  /* 0x000000010202e824 */ /* 0x100fe200078e0a18 */
[----:B------:R-:W-:Y:S01]  /*6940*/  ISETP.GE.AND P6, PT, R4, RZ, PT ;  /* 0x000000ff0400720c */ /* 0x000fe20003fc6270 */
[----:B------:R-:W-:-:S02]  /*6950*/  @!P3 IMAD.IADD R9, R9, 0x1, -R24 ;  /* 0x000000010909b824 */ /* 0x000fc400078e0a18 */
[----:B0-----:R-:W-:Y:S01]  /*6960*/  IMAD.MOV.U32 R0, RZ, RZ, R8 ;  /* 0x000000ffff007224 */ /* 0x001fe200078e0008 */
[C---:B------:R-:W-:Y:S01]  /*6970*/  LOP3.LUT R8, R21.reuse, 0x110, RZ, 0xfc, !PT ;  /* 0x0000011015087812 */ /* 0x040fe200078efcff */
[C---:B------:R-:W-:Y:S01]  /*6980*/  IMAD R12, R24.reuse, R7, R12 ;  /* 0x00000007180c7224 */ /* 0x040fe200078e020c */
[C---:B------:R-:W-:Y:S01]  /*6990*/  ISETP.GT.U32.AND P3, PT, R24.reuse, R9, PT ;  /* 0x000000091800720c */ /* 0x040fe20003f64070 */
[----:B-1----:R-:W-:Y:S01]  /*69a0*/  IMAD.MOV.U32 R11, RZ, RZ, R2 ;  /* 0x000000ffff0b7224 */ /* 0x002fe200078e0002 */
[----:B------:R-:W-:Y:S01]  /*69b0*/  LOP3.LUT R7, R21, 0x10e, RZ, 0xfc, !PT ;  /* 0x0000010e15077812 */ /* 0x000fe200078efcff */
[----:B------:R-:W-:Y:S01]  /*69c0*/  @!P0 IMAD.MOV R0, RZ, RZ, -R0 ;  /* 0x000000ffff008224 */ /* 0x000fe200078e0a00 */
[----:B------:R-:W-:Y:S01]  /*69d0*/  IABS R4, R8 ;  /* 0x0000000800047213 */ /* 0x000fe20000000000 */
[----:B------:R-:W-:Y:S01]  /*69e0*/  @!P1 IMAD.MOV R11, RZ, RZ, -R11 ;  /* 0x000000ffff0b9224 */ /* 0x000fe200078e0a0b */
[----:B------:R-:W-:Y:S01]  /*69f0*/  ISETP.GT.U32.AND P1, PT, R24, R12, PT ;  /* 0x0000000c1800720c */ /* 0x000fe20003f24070 */
[----:B------:R-:W-:Y:S01]  /*6a00*/  @!P2 IMAD.IADD R5, R5, 0x1, -R24 ;  /* 0x000000010505a824 */ /* 0x000fe200078e0a18 */
[----:B------:R0:W-:Y:S01]  /*6a10*/  STL [R1+0x200], R0 ;  /* 0x0002000001007387 */ /* 0x0001e20000100800 */
[----:B------:R-:W-:-:S02]  /*6a20*/  IABS R6, R7 ;  /* 0x0000000700067213 */ /* 0x000fc40000000000 */
[----:B------:R-:W-:Y:S01]  /*6a30*/  ISETP.GE.AND P0, PT, R3, RZ, PT ;  /* 0x000000ff0300720c */ /* 0x000fe20003f06270 */
[----:B------:R-:W-:Y:S01]  /*6a40*/  STL [R1+0x214], R11 ;  /* 0x0002140b01007387 */ /* 0x000fe20000100800 */
[----:B------:R-:W-:Y:S01]  /*6a50*/  ISETP.GT.U32.AND P2, PT, R24, R5, PT ;  /* 0x000000051800720c */ /* 0x000fe20003f44070 */
[----:B------:R-:W-:Y:S01]  /*6a60*/  @!P3 IMAD.IADD R9, R9, 0x1, -R24 ;  /* 0x000000010909b824 */ /* 0x000fe200078e0a18 */
[----:B------:R-:W-:Y:S01]  /*6a70*/  ISETP.GE.AND P3, PT, R7, RZ, PT ;  /* 0x000000ff0700720c */ /* 0x000fe20003f66270 */
[----:B------:R-:W-:Y:S01]  /*6a80*/  IMAD.HI.U32 R7, R22, R6, RZ ;  /* 0x0000000616077227 */ /* 0x000fe200078e00ff */
[----:B------:R-:W-:-:S03]  /*6a90*/  LOP3.LUT R3, R21, 0x10c, RZ, 0xfc, !PT ;  /* 0x0000010c15037812 */ /* 0x000fc600078efcff */
[----:B0-----:R-:W-:Y:S01]  /*6aa0*/  IMAD.MOV.U32 R0, RZ, RZ, R10 ;  /* 0x000000ffff007224 */ /* 0x001fe200078e000a */
[----:B------:R-:W-:Y:S01]  /*6ab0*/  IABS R2, R3 ;  /* 0x0000000300027213 */ /* 0x000fe20000000000 */
[----:B------:R-:W-:Y:S02]  /*6ac0*/  @!P1 IMAD.IADD R12, R12, 0x1, -R24 ;  /* 0x000000010c0c9824 */ /* 0x000fe400078e0a18 */
[----:B------:R-:W-:Y:S01]  /*6ad0*/  @!P5 IMAD.MOV R0, RZ, RZ, -R0 ;  /* 0x000000ffff00d224 */ /* 0x000fe200078e0a00 */
[----:B------:R-:W-:Y:S01]  /*6ae0*/  ISETP.GE.AND P5, PT, R8, RZ, PT ;  /* 0x000000ff0800720c */ /* 0x000fe20003fa6270 */
[----:B------:R-:W-:Y:S01]  /*6af0*/  IMAD.HI.U32 R10, R22, R4, RZ ;  /* 0x00000004160a7227 */ /* 0x000fe200078e00ff */
[----:B------:R-:W-:Y:S02]  /*6b00*/  ISETP.GT.U32.AND P1, PT, R24, R12, PT ;  /* 0x0000000c1800720c */ /* 0x000fe40003f24070 */
[----:B------:R0:W-:Y:S01]  /*6b10*/  STL [R1+0x210], R0 ;  /* 0x0002100001007387 */ /* 0x0001e20000100800 */
[----:B------:R-:W-:-:S02]  /*6b20*/  IMAD.MOV R10, RZ, RZ, -R10 ;  /* 0x000000ffff0a7224 */ /* 0x000fc400078e0a0a */
[----:B------:R-:W-:Y:S02]  /*6b30*/  IMAD.MOV R7, RZ, RZ, -R7 ;  /* 0x000000ffff077224 */ /* 0x000fe400078e0a07 */
[----:B------:R-:W-:Y:S02]  /*6b40*/  @!P2 IMAD.IADD R5, R5, 0x1, -R24 ;  /* 0x000000010505a824 */ /* 0x000fe400078e0a18 */
[----:B------:R-:W-:Y:S02]  /*6b50*/  IMAD R4, R24, R10, R4 ;  /* 0x0000000a18047224 */ /* 0x000fe400078e0204 */
[----:B------:R-:W-:-:S03]  /*6b60*/  IMAD.HI.U32 R8, R22, R2, RZ ;  /* 0x0000000216087227 */ /* 0x000fc600078e00ff */
[C---:B------:R-:W-:Y:S01]  /*6b70*/  ISETP.GT.U32.AND P2, PT, R24.reuse, R4, PT ;  /* 0x000000041800720c */ /* 0x040fe20003f44070 */
[----:B0-----:R-:W-:Y:S02]  /*6b80*/  IMAD.MOV.U32 R0, RZ, RZ, R9 ;  /* 0x000000ffff007224 */ /* 0x001fe400078e0009 */
[----:B------:R-:W-:Y:S02]  /*6b90*/  IMAD.MOV R8, RZ, RZ, -R8 ;  /* 0x000000ffff087224 */ /* 0x000fe400078e0a08 */
[----:B------:R-:W-:Y:S01]  /*6ba0*/  @!P4 IMAD.MOV R0, RZ, RZ, -R0 ;  /* 0x000000ffff00c224 */ /* 0x000fe200078e0a00 */
[----:B------:R-:W-:Y:S01]  /*6bb0*/  ISETP.GE.AND P4, PT, R3, RZ, PT ;  /* 0x000000ff0300720c */ /* 0x000fe20003f86270 */
[----:B------:R-:W-:Y:S01]  /*6bc0*/  IMAD R3, R24, R7, R6 ;  /* 0x0000000718037224 */ /* 0x000fe200078e0206 */
[C---:B------:R-:W-:Y:S01]  /*6bd0*/  LOP3.LUT R7, R21.reuse, 0x104, RZ, 0xfc, !PT ;  /* 0x0000010415077812 */ /* 0x040fe200078efcff */
[----:B------:R-:W-:Y:S01]  /*6be0*/  @!P1 IMAD.IADD R12, R12, 0x1, -R24 ;  /* 0x000000010c0c9824 */ /* 0x000fe200078e0a18 */
[----:B------:R0:W-:Y:S01]  /*6bf0*/  STL [R1+0x208], R0 ;  /* 0x0002080001007387 */ /* 0x0001e20000100800 */
[----:B------:R-:W-:Y:S01]  /*6c00*/  IMAD R2, R24, R8, R2 ;  /* 0x0000000818027224 */ /* 0x000fe200078e0202 */
[----:B------:R-:W-:Y:S01]  /*6c10*/  LOP3.LUT R8, R21, 0x10a, RZ, 0xfc, !PT ;  /* 0x0000010a15087812 */ /* 0x000fe200078efcff */
[----:B------:R-:W-:Y:S01]  /*6c20*/  @!P2 IMAD.IADD R4, R4, 0x1, -R24 ;  /* 0x000000010404a824 */ /* 0x000fe200078e0a18 */
[----:B------:R-:W-:-:S02]  /*6c30*/  IABS R11, R7 ;  /* 0x00000007000b7213 */ /* 0x000fc40000000000 */
[----:B------:R-:W-:Y:S02]  /*6c40*/  ISETP.GE.AND P1, PT, R8, RZ, PT ;  /* 0x000000ff0800720c */ /* 0x000fe40003f26270 */
[C---:B------:R-:W-:Y:S01]  /*6c50*/  ISETP.GT.U32.AND P2, PT, R24.reuse, R4, PT ;  /* 0x000000041800720c */ /* 0x040fe20003f44070 */
[----:B0-----:R-:W-:Y:S01]  /*6c60*/  IMAD.MOV.U32 R0, RZ, RZ, R5 ;  /* 0x000000ffff007224 */ /* 0x001fe200078e0005 */
[----:B------:R-:W-:Y:S02]  /*6c70*/  IABS R8, R8 ;  /* 0x0000000800087213 */ /* 0x000fe40000000000 */
[----:B------:R-:W-:Y:S01]  /*6c80*/  LOP3.LUT R5, R21, 0x108, RZ, 0xfc, !PT ;  /* 0x0000010815057812 */ /* 0x000fe200078efcff */
[----:B------:R-:W-:Y:S01]  /*6c90*/  @!P0 IMAD.MOV R0, RZ, RZ, -R0 ;  /* 0x000000ffff008224 */ /* 0x000fe200078e0a00 */
[----:B------:R-:W-:Y:S02]  /*6ca0*/  ISETP.GT.U32.AND P0, PT, R24, R3, PT ;  /* 0x000000031800720c */ /* 0x000fe40003f04070 */
[----:B------:R-:W-:-:S02]  /*6cb0*/  IABS R9, R5 ;  /* 0x0000000500097213 */ /* 0x000fc40000000000 */
[----:B------:R0:W-:Y:S01]  /*6cc0*/  STL [R1+0x20c], R0 ;  /* 0x00020c0001007387 */ /* 0x0001e20000100800 */
[----:B------:R-:W-:Y:S02]  /*6cd0*/  LOP3.LUT R6, R21, 0x106, RZ, 0xfc, !PT ;  /* 0x0000010615067812 */ /* 0x000fe400078efcff */
[----:B------:R-:W-:Y:S01]  /*6ce0*/  @!P2 IMAD.IADD R4, R4, 0x1, -R24 ;  /* 0x000000010404a824 */ /* 0x000fe200078e0a18 */
[----:B------:R-:W-:Y:S01]  /*6cf0*/  ISETP.GE.AND P2, PT, R5, RZ, PT ;  /* 0x000000ff0500720c */ /* 0x000fe20003f46270 */
[----:B------:R-:W-:Y:S01]  /*6d00*/  IMAD.HI.U32 R13, R22, R9, RZ ;  /* 0x00000009160d7227 */ /* 0x000fe200078e00ff */
[----:B------:R-:W-:-:S03]  /*6d10*/  IABS R10, R6 ;  /* 0x00000006000a7213 */ /* 0x000fc60000000000 */
[----:B------:R-:W-:Y:S02]  /*6d20*/  IMAD.MOV R13, RZ, RZ, -R13 ;  /* 0x000000ffff0d7224 */ /* 0x000fe400078e0a0d */
[----:B0-----:R-:W-:Y:S02]  /*6d30*/  IMAD.MOV.U32 R0, RZ, RZ, R12 ;  /* 0x000000ffff007224 */ /* 0x001fe400078e000c */
[----:B------:R-:W-:Y:S02]  /*6d40*/  @!P0 IMAD.IADD R3, R3, 0x1, -R24 ;  /* 0x0000000103038824 */ /* 0x000fe400078e0a18 */
[----:B------:R-:W-:Y:S01]  /*6d50*/  @!P6 IMAD.MOV R0, RZ, RZ, -R0 ;  /* 0x000000ffff00e224 */ /* 0x000fe200078e0a00 */
[----:B------:R-:W-:Y:S01]  /*6d60*/  ISETP.GT.U32.AND P6, PT, R24, R2, PT ;  /* 0x000000021800720c */ /* 0x000fe20003fc4070 */
[----:B------:R-:W-:Y:S01]  /*6d70*/  IMAD.HI.U32 R12, R22, R8, RZ ;  /* 0x00000008160c7227 */ /* 0x000fe200078e00ff */
[----:B------:R-:W-:Y:S02]  /*6d80*/  ISETP.GT.U32.AND P0, PT, R24, R3, PT ;  /* 0x000000031800720c */ /* 0x000fe40003f04070 */
[----:B------:R0:W-:Y:S01]  /*6d90*/  STL [R1+0x204], R0 ;  /* 0x0002040001007387 */ /* 0x0001e20000100800 */
[----:B------:R-:W-:-:S02]  /*6da0*/  IMAD.MOV R12, RZ, RZ, -R12 ;  /* 0x000000ffff0c7224 */ /* 0x000fc400078e0a0c */
[----:B------:R-:W-:Y:S01]  /*6db0*/  IMAD.MOV.U32 R15, RZ, RZ, R4 ;  /* 0x000000ffff0f7224 */ /* 0x000fe200078e0004 */
[----:B------:R-:W-:Y:S01]  /*6dc0*/  LOP3.LUT R4, R21, 0x102, RZ, 0xfc, !PT ;  /* 0x0000010215047812 */ /* 0x000fe200078efcff */
[C---:B------:R-:W-:Y:S02]  /*6dd0*/  IMAD R8, R24.reuse, R12, R8 ;  /* 0x0000000c18087224 */ /* 0x040fe400078e0208 */
[----:B------:R-:W-:Y:S01]  /*6de0*/  IMAD R9, R24, R13, R9 ;  /* 0x0000000d18097224 */ /* 0x000fe200078e0209 */
[----:B------:R-:W-:Y:S01]  /*6df0*/  IABS R12, R4 ;  /* 0x00000004000c7213 */ /* 0x000fe20000000000 */
[--C-:B------:R-:W-:Y:S02]  /*6e00*/  @!P6 IMAD.IADD R2, R2, 0x1, -R24.reuse ;  /* 0x000000010202e824 */ /* 0x100fe400078e0a18 */
[----:B------:R-:W-:Y:S01]  /*6e10*/  @!P0 IMAD.IADD R3, R3, 0x1, -R24 ;  /* 0x0000000103038824 */ /* 0x000fe200078e0a18 */
[----:B------:R-:W-:Y:S01]  /*6e20*/  ISETP.GT.U32.AND P0, PT, R24, R8, PT ;  /* 0x000000081800720c */ /* 0x000fe20003f04070 */
[----:B------:R-:W-:Y:S01]  /*6e30*/  IMAD.HI.U32 R5, R22, R11, RZ ;  /* 0x0000000b16057227 */ /* 0x000fe200078e00ff */
[----:B------:R-:W-:-:S03]  /*6e40*/  ISETP.GT.U32.AND P6, PT, R24, R2, PT ;  /* 0x000000021800720c */ /* 0x000fc60003fc4070 */
[----:B0-----:R-:W-:Y:S02]  /*6e50*/  IMAD.MOV.U32 R0, RZ, RZ, R3 ;  /* 0x000000ffff007224 */ /* 0x001fe400078e0003 */
[----:B------:R-:W-:Y:S01]  /*6e60*/  @!P5 IMAD.MOV R15, RZ, RZ, -R15 ;  /* 0x000000ffff0fd224 */ /* 0x000fe200078e0a0f */
[----:B------:R-:W-:Y:S01]  /*6e70*/  ISETP.GT.U32.AND P5, PT, R24, R9, PT ;  /* 0x000000091800720c */ /* 0x000fe20003fa4070 */
[----:B------:R-:W-:Y:S01]  /*6e80*/  @!P3 IMAD.MOV R0, RZ, RZ, -R0 ;  /* 0x000000ffff00b224 */ /* 0x000fe200078e0a00 */
[----:B------:R-:W-:Y:S01]  /*6e90*/  ISETP.GE.AND P3, PT, R6, RZ, PT ;  /* 0x000000ff0600720c */ /* 0x000fe20003f66270 */
[----:B------:R-:W-:Y:S01]  /*6ea0*/  IMAD.MOV R5, RZ, RZ, -R5 ;  /* 0x000000ffff057224 */ /* 0x000fe200078e0a05 */
[----:B------:R-:W-:Y:S01]  /*6eb0*/  STL [R1+0x1f8], R15 ;  /* 0x0001f80f01007387 */ /* 0x000fe20000100800 */
[----:B------:R-:W-:Y:S01]  /*6ec0*/  IMAD.HI.U32 R14, R22, R10, RZ ;  /* 0x0000000a160e7227 */ /* 0x000fe200078e00ff */
[----:B------:R-:W-:Y:S02]  /*6ed0*/  LOP3.LUT R6, R21, 0xfe, RZ, 0xfc, !PT ;  /* 0x000000fe15067812 */ /* 0x000fe400078efcff */
[----:B------:R0:W-:Y:S01]  /*6ee0*/  STL [R1+0x1f4], R0 ;  /* 0x0001f40001007387 */ /* 0x0001e20000100800 */
[----:B------:R-:W-:-:S02]  /*6ef0*/  @!P6 IMAD.IADD R2, R2, 0x1, -R24 ;  /* 0x000000010202e824 */ /* 0x000fc400078e0a18 */
[----:B------:R-:W-:Y:S01]  /*6f00*/  IMAD R11, R24, R5, R11 ;  /* 0x00000005180b7224 */ /* 0x000fe200078e020b */
[----:B------:R-:W-:Y:S01]  /*6f10*/  LOP3.LUT R5, R21, 0x100, RZ, 0xfc, !PT ;  /* 0x0000010015057812 */ /* 0x000fe200078efcff */
[----:B------:R-:W-:Y:S02]  /*6f20*/  @!P0 IMAD.IADD R8, R8, 0x1, -R24 ;  /* 0x0000000108088824 */ /* 0x000fe400078e0a18 */
[----:B------:R-:W-:Y:S02]  /*6f30*/  IMAD.MOV R14, RZ, RZ, -R14 ;  /* 0x000000ffff0e7224 */ /* 0x000fe400078e0a0e */
[----:B------:R-:W-:Y:S01]  /*6f40*/  @!P5 IMAD.IADD R9, R9, 0x1, -R24 ;  /* 0x000000010909d824 */ /* 0x000fe200078e0a18 */
[C---:B------:R-:W-:Y:S01]  /*6f50*/  ISETP.GT.U32.AND P0, PT, R24.reuse, R8, PT ;  /* 0x000000081800720c */ /* 0x040fe20003f04070 */
[----:B0-----:R-:W-:Y:S01]  /*6f60*/  IMAD.MOV.U32 R0, RZ, RZ, R2 ;  /* 0x000000ffff007224 */ /* 0x001fe200078e0002 */
[----:B------:R-:W-:Y:S01]  /*6f70*/  IABS R2, R5 ;  /* 0x0000000500027213 */ /* 0x000fe20000000000 */
[C---:B------:R-:W-:Y:S01]  /*6f80*/  IMAD R3, R24.reuse, R14, R10 ;  /* 0x0000000e18037224 */ /* 0x040fe200078e020a */
[C---:B------:R-:W-:Y:S01]  /*6f90*/  ISETP.GT.U32.AND P5, PT, R24.reuse, R9, PT ;  /* 0x000000091800720c */ /* 0x040fe20003fa4070 */
[----:B------:R-:W-:Y:S01]  /*6fa0*/  @!P4 IMAD.MOV R0, RZ, RZ, -R0 ;  /* 0x000000ffff00c224 */ /* 0x000fe200078e0a00 */
[----:B------:R-:W-:Y:S01]  /*6fb0*/  ISETP.GT.U32.AND P4, PT, R24, R11, PT ;  /* 0x0000000b1800720c */ /* 0x000fe20003f84070 */
[----:B------:R-:W-:Y:S01]  /*6fc0*/  IMAD.HI.U32 R13, R22, R12, RZ ;  /* 0x0000000c160d7227 */ /* 0x000fe200078e00ff */
[----:B------:R-:W-:-:S02]  /*6fd0*/  ISETP.GT.U32.AND P6, PT, R24, R3, PT ;  /* 0x000000031800720c */ /* 0x000fc40003fc4070 */
[----:B------:R0:W-:Y:S01]  /*6fe0*/  STL [R1+0x1f0], R0 ;  /* 0x0001f00001007387 */ /* 0x0001e20000100800 */
[----:B------:R-:W-:Y:S01]  /*6ff0*/  IMAD.MOV R13, RZ, RZ, -R13 ;  /* 0x000000ffff0d7224 */ /* 0x000fe200078e0a0d */
[----:B------:R-:W-:Y:S01]  /*7000*/  IABS R10, R6 ;  /* 0x00000006000a7213 */ /* 0x000fe20000000000 */
[----:B------:R-:W-:Y:S01]  /*7010*/  @!P0 IMAD.IADD R8, R8, 0x1, -R24 ;  /* 0x0000000108088824 */ /* 0x000fe200078e0a18 */
[----:B------:R-:W-:Y:S01]  /*7020*/  ISETP.GE.AND P0, PT, R7, RZ, PT ;  /* 0x000000ff0700720c */ /* 0x000fe20003f06270 */
[----:B------:R-:W-:Y:S02]  /*7030*/  IMAD R12, R24, R13, R12 ;  /* 0x0000000d180c7224 */ /* 0x000fe400078e020c */
[----:B------:R-:W-:-:S04]  /*7040*/  IMAD.HI.U32 R7, R22, R2, RZ ;  /* 0x0000000216077227 */ /* 0x000fc800078e00ff */
[--C-:B------:R-:W-:Y:S02]  /*7050*/  @!P4 IMAD.IADD R11, R11, 0x1, -R24.reuse ;  /* 0x000000010b0bc824 */ /* 0x100fe400078e0a18 */
[--C-:B------:R-:W-:Y:S01]  /*7060*/  @!P5 IMAD.IADD R9, R9, 0x1, -R24.reuse ;  /* 0x000000010909d824 */ /* 0x100fe200078e0a18 */
[C---:B------:R-:W-:Y:S01]  /*7070*/  ISETP.GT.U32.AND P5, PT, R24.reuse, R12, PT ;  /* 0x0000000c1800720c */ /* 0x040fe20003fa4070 */
[----:B------:R-:W-:Y:S01]  /*7080*/  @!P6 IMAD.IADD R3, R3, 0x1, -R24 ;  /* 0x000000010303e824 */ /* 0x000fe200078e0a18 */
[C---:B------:R-:W-:Y:S01]  /*7090*/  ISETP.GT.U32.AND P4, PT, R24.reuse, R11, PT ;  /* 0x0000000b1800720c */ /* 0x040fe20003f84070 */
[----:B------:R-:W-:Y:S02]  /*70a0*/  IMAD.MOV R7, RZ, RZ, -R7 ;  /* 0x000000ffff077224 */ /* 0x000fe400078e0a07 */
[----:B0-----:R-:W-:Y:S01]  /*70b0*/  IMAD.MOV.U32 R0, RZ, RZ, R9 ;  /* 0x000000ffff007224 */ /* 0x001fe200078e0009 */
[C---:B------:R-:W-:Y:S01]  /*70c0*/  ISETP.GT.U32.AND P6, PT, R24.reuse, R3, PT ;  /* 0x000000031800720c */ /* 0x040fe20003fc4070 */
[----:B------:R-:W-:Y:S01]  /*70d0*/  IMAD R9, R24, R7, R2 ;  /* 0x0000000718097224 */ /* 0x000fe200078e0202 */
[C---:B------:R-:W-:Y:S01]  /*70e0*/  LOP3.LUT R2, R21.reuse, 0xfc, RZ, 0xfc, !PT ;  /* 0x000000fc15027812 */ /* 0x040fe200078efcff */
[----:B------:R-:W-:Y:S01]  /*70f0*/  IMAD.MOV.U32 R14, RZ, RZ, R8 ;  /* 0x000000ffff0e7224 */ /* 0x000fe200078e0008 */
[----:B------:R-:W-:Y:S01]  /*7100*/  LOP3.LUT R7, R21, 0xf6, RZ, 0xfc, !PT ;  /* 0x000000f615077812 */ /* 0x000fe200078efcff */
[----:B------:R-:W-:Y:S01]  /*7110*/  @!P2 IMAD.MOV R0, RZ, RZ, -R0 ;  /* 0x000000ffff00a224 */ /* 0x000fe200078e0a00 */
[----:B------:R-:W-:Y:S01]  /*7120*/  ISETP.GE.AND P2, PT, R5, RZ, PT ;  /* 0x000000ff0500720c */ /* 0x000fe20003f46270 */
[----:B------:R-:W-:-:S02]  /*7130*/  @!P5 IMAD.IADD R12, R12, 0x1, -R24 ;  /* 0x000000010c0cd824 */ /* 0x000fc400078e0a18 */
[----:B------:R-:W-:Y:S01]  /*7140*/  @!P4 IMAD.IADD R11, R11, 0x1, -R24 ;  /* 0x000000010b0bc824 */ /* 0x000fe200078e0a18 */
[C---:B------:R-:W-:Y:S01]  /*7150*/  ISETP.GT.U32.AND P4, PT, R24.reuse, R9, PT ;  /* 0x000000091800720c */ /* 0x040fe20003f84070 */
[----:B------:R-:W-:Y:S01]  /*7160*/  @!P1 IMAD.MOV R14, RZ, RZ, -R14 ;  /* 0x000000ffff0e9224 */ /* 0x000fe200078e0a0e */
[----:B------:R-:W-:Y:S01]  /*7170*/  ISETP.GT.U32.AND P5, PT, R24, R12, PT ;  /* 0x0000000c1800720c */ /* 0x000fe20003fa4070 */
[----:B------:R-:W-:Y:S01]  /*7180*/  @!P6 IMAD.IADD R3, R3, 0x1, -R24 ;  /* 0x000000010303e824 */ /* 0x000fe200078e0a18 */
[----:B------:R-:W-:Y:S01]  /*7190*/  ISETP.GE.AND P1, PT, R4, RZ, PT ;  /* 0x000000ff0400720c */ /* 0x000fe20003f26270 */
[----:B------:R-:W-:Y:S01]  /*71a0*/  IMAD.HI.U32 R8, R22, R10, RZ ;  /* 0x0000000a16087227 */ /* 0x000fe200078e00ff */
[----:B------:R-:W-:Y:S01]  /*71b0*/  STL [R1+0x1ec], R14 ;  /* 0x0001ec0e01007387 */ /* 0x000fe20000100800 */
[----:B------:R-:W-:Y:S02]  /*71c0*/  ISETP.GE.AND P6, PT, R6, RZ, PT ;  /* 0x000000ff0600720c */ /* 0x000fe40003fc6270 */
[----:B------:R-:W-:Y:S01]  /*71d0*/  IMAD.MOV.U32 R4, RZ, RZ, R3 ;  /* 0x000000ffff047224 */ /* 0x000fe200078e0003 */
[----:B------:R0:W-:Y:S01]  /*71e0*/  STL [R1+0x1d0], R0 ;  /* 0x0001d00001007387 */ /* 0x0001e20000100800 */
[----:B------:R-:W-:Y:S01]  /*71f0*/  IMAD.MOV R8, RZ, RZ, -R8 ;  /* 0x000000ffff087224 */ /* 0x000fe200078e0a08 */
[----:B------:R-:W-:Y:S01]  /*7200*/  LOP3.LUT R3, R21, 0xfa, RZ, 0xfc, !PT ;  /* 0x000000fa15037812 */ /* 0x000fe200078efcff */
[----:B------:R-:W-:-:S02]  /*7210*/  @!P4 IMAD.IADD R9, R9, 0x1, -R24 ;  /* 0x000000010909c824 */ /* 0x000fc400078e0a18 */
[----:B------:R-:W-:Y:S01]  /*7220*/  @!P3 IMAD.MOV R4, RZ, RZ, -R4 ;  /* 0x000000ffff04b224 */ /* 0x000fe200078e0a04 */
[----:B------:R-:W-:Y:S01]  /*7230*/  IABS R6, R3 ;  /* 0x0000000300067213 */ /* 0x000fe20000000000 */
[C---:B------:R-:W-:Y:S01]  /*7240*/  IMAD R10, R24.reuse, R8, R10 ;  /* 0x00000008180a7224 */ /* 0x040fe200078e020a */
[----:B------:R-:W-:Y:S01]  /*7250*/  ISETP.GT.U32.AND P4, PT, R24, R9, PT ;  /* 0x000000091800720c */ /* 0x000fe20003f84070 */
[----:B------:R-:W-:Y:S01]  /*7260*/  @!P5 IMAD.IADD R12, R12, 0x1, -R24 ;  /* 0x000000010c0cd824 */ /* 0x000fe200078e0a18 */
[----:B------:R1:W-:Y:S01]  /*7270*/  STL [R1+0x1e4], R4 ;  /* 0x0001e40401007387 */ /* 0x0003e20000100800 */
[----:B0-----:R-:W-:Y:S01]  /*7280*/  IMAD.MOV.U32 R0, RZ, RZ, R11 ;  /* 0x000000ffff007224 */ /* 0x001fe200078e000b */
[----:B------:R-:W-:Y:S01]  /*7290*/  IABS R11, R2 ;  /* 0x00000002000b7213 */ /* 0x000fe20000000000 */
[----:B------:R-:W-:Y:S01]  /*72a0*/  IMAD.MOV.U32 R13, RZ, RZ, R12 ;  /* 0x000000ffff0d7224 */ /* 0x000fe200078e000c */
[----:B------:R-:W-:Y:S01]  /*72b0*/  ISETP.GT.U32.AND P5, PT, R24, R10, PT ;  /* 0x0000000a1800720c */ /* 0x000fe20003fa4070 */
[----:B------:R-:W-:Y:S01]  /*72c0*/  @!P0 IMAD.MOV R0, RZ, RZ, -R0 ;  /* 0x000000ffff008224 */ /* 0x000fe200078e0a00 */
[----:B------:R-:W-:Y:S01]  /*72d0*/  ISETP.GE.AND P3, PT, R2, RZ, PT ;  /* 0x000000ff0200720c */ /* 0x000fe20003f66270 */
[----:B------:R-:W-:Y:S01]  /*72e0*/  IMAD.HI.U32 R8, R22, R11, RZ ;  /* 0x0000000b16087227 */ /* 0x000fe200078e00ff */
[----:B------:R-:W-:-:S02]  /*72f0*/  LOP3.LUT R2, R21, 0xf8, RZ, 0xfc, !PT ;  /* 0x000000f815027812 */ /* 0x000fc400078efcff */
[----:B------:R-:W-:Y:S01]  /*7300*/  ISETP.GE.AND P0, PT, R3, RZ, PT ;  /* 0x000000ff0300720c */ /* 0x000fe20003f06270 */
[----:B-1----:R-:W-:Y:S01]  /*7310*/  IMAD.HI.U32 R4, R22, R6, RZ ;  /* 0x0000000616047227 */ /* 0x002fe200078e00ff */
[----:B------:R-:W-:Y:S01]  /*7320*/  IABS R5, R2 ;  /* 0x0000000200057213 */ /* 0x000fe20000000000 */
[----:B------:R0:W-:Y:S01]  /*7330*/  STL [R1+0x1e8], R0 ;  /* 0x0001e80001007387 */ /* 0x0001e20000100800 */
[----:B------:R-:W-:Y:S01]  /*7340*/  IABS R3, R7 ;  /* 0x0000000700037213 */ /* 0x000fe20000000000 */
[----:B------:R-:W-:Y:S01]  /*7350*/  IMAD.MOV R8, RZ, RZ, -R8 ;  /* 0x000000ffff087224 */ /* 0x000fe200078e0a08 */
[C---:B------:R-:W-:Y:S01]  /*7360*/  LOP3.LUT R12, R21.reuse, 0xee, RZ, 0xfc, !PT ;  /* 0x000000ee150c7812 */ /* 0x040fe200078efcff */
[----:B------:R-:W-:Y:S01]  /*7370*/  IMAD.MOV R4, RZ, RZ, -R4 ;  /* 0x000000ffff047224 */ /* 0x000fe200078e0a04 */
[----:B------:R-:W-:Y:S01]  /*7380*/  LOP3.LUT R14, R21, 0xec, RZ, 0xfc, !PT ;  /* 0x000000ec150e7812 */ /* 0x000fe200078efcff */
[C---:B------:R-:W-:Y:S02]  /*7390*/  IMAD R11, R24.reuse, R8, R11 ;  /* 0x00000008180b7224 */ /* 0x040fe400078e020b */
[----:B------:R-:W-:-:S02]  /*73a0*/  IMAD R6, R24, R4, R6 ;  /* 0x0000000418067224 */ /* 0x000fc400078e0206 */
[--C-:B------:R-:W-:Y:S01]  /*73b0*/  @!P4 IMAD.IADD R9, R9, 0x1, -R24.reuse ;  /* 0x000000010909c824 */ /* 0x100fe200078e0a18 */
[C---:B------:R-:W-:Y:S01]  /*73c0*/  ISETP.GT.U32.AND P4, PT, R24.reuse, R11, PT ;  /* 0x0000000b1800720c */ /* 0x040fe20003f84070 */
[----:B------:R-:W-:Y:S01]  /*73d0*/  @!P1 IMAD.MOV R13, RZ, RZ, -R13 ;  /* 0x000000ffff0d9224 */ /* 0x000fe200078e0a0d */
[----:B------:R-:W-:Y:S01]  /*73e0*/  ISETP.GT.U32.AND P1, PT, R24, R6, PT ;  /* 0x000000061800720c */ /* 0x000fe20003f24070 */
[----:B------:R-:W-:Y:S02]  /*73f0*/  @!P5 IMAD.IADD R10, R10, 0x1, -R24 ;  /* 0x000000010a0ad824 */ /* 0x000fe400078e0a18 */
[----:B------:R-:W-:Y:S01]  /*7400*/  IMAD.HI.U32 R8, R22, R5, RZ ;  /* 0x0000000516087227 */ /* 0x000fe200078e00ff */
[----:B------:R1:W-:Y:S02]  /*7410*/  STL [R1+0x1d8], R13 ;  /* 0x0001d80d01007387 */ /* 0x0003e40000100800 */
[----:B------:R-:W-:Y:S01]  /*7420*/  ISETP.GT.U32.AND P5, PT, R24, R10, PT ;  /* 0x0000000a1800720c */ /* 0x000fe20003fa4070 */
[----:B0-----:R-:W-:Y:S01]  /*7430*/  IMAD.MOV.U32 R0, RZ, RZ, R9 ;  /* 0x000000ffff007224 */ /* 0x001fe200078e0009 */
[----:B------:R-:W-:Y:S01]  /*7440*/  IABS R9, R14 ;  /* 0x0000000e00097213 */ /* 0x000fe20000000000 */
[----:B------:R-:W-:-:S04]  /*7450*/  IMAD.HI.U32 R4, R22, R3, RZ ;  /* 0x0000000316047227 */ /* 0x000fc800078e00ff */
[--C-:B------:R-:W-:Y:S01]  /*7460*/  @!P4 IMAD.IADD R11, R11, 0x1, -R24.reuse ;  /* 0x000000010b0bc824 */ /* 0x100fe200078e0a18 */
[----:B-1----:R-:W-:Y:S01]  /*7470*/  LOP3.LUT R13, R21, 0xf2, RZ, 0xfc, !PT ;  /* 0x000000f2150d7812 */ /* 0x002fe200078efcff */
[----:B------:R-:W-:Y:S02]  /*7480*/  @!P1 IMAD.IADD R6, R6, 0x1, -R24 ;  /* 0x0000000106069824 */ /* 0x000fe400078e0a18 */
[----:B------:R-:W-:Y:S01]  /*7490*/  IMAD.MOV R8, RZ, RZ, -R8 ;  /* 0x000000ffff087224 */ /* 0x000fe200078e0a08 */
[----:B------:R-:W-:Y:S01]  /*74a0*/  ISETP.GT.U32.AND P4, PT, R24, R11, PT ;  /* 0x0000000b1800720c */ /* 0x000fe20003f84070 */
[----:B------:R-:W-:Y:S01]  /*74b0*/  @!P5 IMAD.IADD R10, R10, 0x1, -R24 ;  /* 0x000000010a0ad824 */ /* 0x000fe200078e0a18 */
[----:B------:R-:W-:Y:S01]  /*74c0*/  ISETP.GT.U32.AND P1, PT, R24, R6, PT ;  /* 0x000000061800720c */ /* 0x000fe20003f24070 */
[----:B------:R-:W-:Y:S01]  /*74d0*/  @!P2 IMAD.MOV R0, RZ, RZ, -R0 ;  /* 0x000000ffff00a224 */ /* 0x000fe200078e0a00 */
[----:B------:R-:W-:Y:S01]  /*74e0*/  ISETP.GE.AND P5, PT, R7, RZ, PT ;  /* 0x000000ff0700720c */ /* 0x000fe20003fa6270 */
[----:B------:R-:W-:Y:S01]  /*74f0*/  IMAD.MOV R4, RZ, RZ, -R4 ;  /* 0x000000ffff047224 */ /* 0x000fe200078e0a04 */
[----:B------:R-:W-:-:S02]  /*7500*/  LOP3.LUT R7, R21, 0xf4, RZ, 0xfc, !PT ;  /* 0x000000f415077812 */ /* 0x000fc400078efcff */
[----:B------:R-:W-:Y:S01]  /*7510*/  ISETP.GE.AND P2, PT, R2, RZ, PT ;  /* 0x000000ff0200720c */ /* 0x000fe20003f46270 */
[C---:B------:R-:W-:Y:S01]  /*7520*/  IMAD R2, R24.reuse, R8, R5 ;  /* 0x0000000818027224 */ /* 0x040fe200078e0205 */
[----:B------:R-:W-:Y:S01]  /*7530*/  IABS R5, R7 ;  /* 0x0000000700057213 */ /* 0x000fe20000000000 */
[C---:B------:R-:W-:Y:S01]  /*7540*/  IMAD R3, R24.reuse, R4, R3 ;  /* 0x0000000418037224 */ /* 0x040fe200078e0203 */
[----:B------:R-:W-:Y:S01]  /*7550*/  IABS R19, R13 ;  /* 0x0000000d00137213 */ /* 0x000fe20000000000 */
[--C-:B------:R-:W-:Y:S01]  /*7560*/  @!P4 IMAD.IADD R11, R11, 0x1, -R24.reuse ;  /* 0x000000010b0bc824 */ /* 0x100fe200078e0a18 */
[----:B------:R-:W-:Y:S01]  /*7570*/  ISETP.GT.U32.AND P4, PT, R24, R2, PT ;  /* 0x000000021800720c */ /* 0x000fe20003f84070 */
[----:B------:R-:W-:Y:S01]  /*7580*/  IMAD.HI.U32 R4, R22, R5, RZ ;  /* 0x0000000516047227 */ /* 0x000fe200078e00ff */
[----:B------:R0:W-:Y:S01]  /*7590*/  STL [R1+0x1e0], R0 ;  /* 0x0001e00001007387 */ /* 0x0001e20000100800 */
[----:B------:R-:W-:Y:S02]  /*75a0*/  IABS R8, R12 ;  /* 0x0000000c00087213 */ /* 0x000fe40000000000 */
[----:B------:R-:W-:Y:S01]  /*75b0*/  @!P1 IMAD.IADD R6, R6, 0x1, -R24 ;  /* 0x0000000106069824 */ /* 0x000fe200078e0a18 */
[----:B------:R-:W-:Y:S01]  /*75c0*/  ISETP.GT.U32.AND P1, PT, R24, R3, PT ;  /* 0x000000031800720c */ /* 0x000fe20003f24070 */
[----:B------:R-:W-:-:S02]  /*75d0*/  IMAD.MOV R4, RZ, RZ, -R4 ;  /* 0x000000ffff047224 */ /* 0x000fc400078e0a04 */
[----:B------:R-:W-:-:S04]  /*75e0*/  IMAD.HI.U32 R18, R22, R19, RZ ;  /* 0x0000001316127227 */ /* 0x000fc800078e00ff */
[----:B------:R-:W-:Y:S02]  /*75f0*/  IMAD R5, R24, R4, R5 ;  /* 0x0000000418057224 */ /* 0x000fe400078e0205 */
[----:B------:R-:W-:Y:S02]  /*7600*/  IMAD.MOV R18, RZ, RZ, -R18 ;  /* 0x000000ffff127224 */ /* 0x000fe400078e0a12 */
[--C-:B------:R-:W-:Y:S01]  /*7610*/  @!P4 IMAD.IADD R2, R2, 0x1, -R24.reuse ;  /* 0x000000010202c824 */ /* 0x100fe200078e0a18 */
[C---:B------:R-:W-:Y:S01]  /*7620*/  ISETP.GT.U32.AND P4, PT, R24.reuse, R5, PT ;  /* 0x000000051800720c */ /* 0x040fe20003f84070 */
[C---:B------:R-:W-:Y:S02]  /*7630*/  IMAD R18, R24.reuse, R18, R19 ;  /* 0x0000001218127224 */ /* 0x040fe400078e0213 */
[----:B------:R-:W-:Y:S02]  /*7640*/  @!P1 IMAD.IADD R3, R3, 0x1, -R24 ;  /* 0x0000000103039824 */ /* 0x000fe400078e0a18 */
[----:B0-----:R-:W-:Y:S01]  /*7650*/  IMAD.MOV.U32 R0, RZ, RZ, R10 ;  /* 0x000000ffff007224 */ /* 0x001fe200078e000a */
[----:B------:R-:W-:Y:S01]  /*7660*/  ISETP.GT.U32.AND P1, PT, R24, R18, PT ;  /* 0x000000121800720c */ /* 0x000fe20003f24070 */
[----:B------:R-:W-:-:S04]  /*7670*/  IMAD.HI.U32 R15, R22, R8, RZ ;  /* 0x00000008160f7227 */ /* 0x000fc800078e00ff */
[----:B------:R-:W-:Y:S01]  /*7680*/  @!P6 IMAD.MOV R0, RZ, RZ, -R0 ;  /* 0x000000ffff00e224 */ /* 0x000fe200078e0a00 */
[C---:B------:R-:W-:Y:S01]  /*7690*/  ISETP.GT.U32.AND P6, PT, R24.reuse, R3, PT ;  /* 0x000000031800720c */ /* 0x040fe20003fc4070 */
[--C-:B------:R-:W-:Y:S01]  /*76a0*/  @!P4 IMAD.IADD R5, R5, 0x1, -R24.reuse ;  /* 0x000000010505c824 */ /* 0x100fe200078e0a18 */
[----:B------:R-:W-:Y:S01]  /*76b0*/  ISETP.GT.U32.AND P4, PT, R24, R2, PT ;  /* 0x000000021800720c */ /* 0x000fe20003f84070 */
[----:B------:R-:W-:Y:S01]  /*76c0*/  IMAD.HI.U32 R4, R22, R9, RZ ;  /* 0x0000000916047227 */ /* 0x000fe200078e00ff */
[----:B------:R0:W-:Y:S03]  /*76d0*/  STL [R1+0x1c4], R0 ;  /* 0x0001c40001007387 */ /* 0x0001e60000100800 */
[----:B------:R-:W-:Y:S01]  /*76e0*/  @!P1 IMAD.IADD R18, R18, 0x1, -R24 ;  /* 0x0000000112129824 */ /* 0x000fe200078e0a18 */
[----:B------:R-:W-:Y:S01]  /*76f0*/  ISETP.GT.U32.AND P1, PT, R24, R5, PT ;  /* 0x000000051800720c */ /* 0x000fe20003f24070 */
[----:B------:R-:W-:-:S02]  /*7700*/  IMAD.MOV R15, RZ, RZ, -R15 ;  /* 0x000000ffff0f7224 */ /* 0x000fc400078e0a0f */
[----:B------:R-:W-:Y:S02]  /*7710*/  IMAD.MOV R4, RZ, RZ, -R4 ;  /* 0x000000ffff047224 */ /* 0x000fe400078e0a04 */
[C---:B------:R-:W-:Y:S01]  /*7720*/  IMAD R8, R24.reuse, R15, R8 ;  /* 0x0000000f18087224 */ /* 0x040fe200078e0208 */
[C---:B------:R-:W-:Y:S01]  /*7730*/  LOP3.LUT R15, R21.reuse, 0xea, RZ, 0xfc, !PT ;  /* 0x000000ea150f7812 */ /* 0x040fe200078efcff */
[----:B0-----:R-:W-:Y:S02]  /*7740*/  IMAD.MOV.U32 R0, RZ, RZ, R11 ;  /* 0x000000ffff007224 */ /* 0x001fe400078e000b */
[C---:B------:R-:W-:Y:S01]  /*7750*/  IMAD R4, R24.reuse, R4, R9 ;  /* 0x0000000418047224 */ /* 0x040fe200078e0209 */
[----:B------:R-:W-:Y:S01]  /*7760*/  LOP3.LUT R9, R21, 0xe8, RZ, 0xfc, !PT ;  /* 0x000000e815097812 */ /* 0x000fe200078efcff */
[----:B------:R-:W-:Y:S01]  /*7770*/  @!P3 IMAD.MOV R0, RZ, RZ, -R0 ;  /* 0x000000ffff00b224 */ /* 0x000fe200078e0a00 */
[----:B------:R-:W-:Y:S01]  /*7780*/  ISETP.GT.U32.AND P3, PT, R24, R18, PT ;  /* 0x000000121800720c */ /* 0x000fe20003f64070 */
[--C-:B------:R-:W-:Y:S01]  /*7790*/  @!P4 IMAD.IADD R2, R2, 0x1, -R24.reuse ;  /* 0x000000010202c824 */ /* 0x100fe200078e0a18 */
[C---:B------:R-:W-:Y:S01]  /*77a0*/  ISETP.GT.U32.AND P4, PT, R24.reuse, R8, PT ;  /* 0x000000081800720c */ /* 0x040fe20003f84070 */
[--C-:B------:R-:W-:Y:S01]  /*77b0*/  @!P1 IMAD.IADD R5, R5, 0x1, -R24.reuse ;  /* 0x0000000105059824 */ /* 0x100fe200078e0a18 */
[----:B------:R0:W-:Y:S01]  /*77c0*/  STL [R1+0x1c0], R0 ;  /* 0x0001c00001007387 */ /* 0x0001e20000100800 */
[----:B------:R-:W-:Y:S01]  /*77d0*/  ISETP.GT.U32.AND P1, PT, R24, R4, PT ;  /* 0x000000041800720c */ /* 0x000fe20003f24070 */
[----:B------:R-:W-:Y:S01]  /*77e0*/  @!P6 IMAD.IADD R3, R3, 0x1, -R24 ;  /* 0x000000010303e824 */ /* 0x000fe200078e0a18 */
[----:B------:R-:W-:Y:S01]  /*77f0*/  IABS R10, R15 ;  /* 0x0000000f000a7213 */ /* 0x000fe20000000000 */
[----:B------:R-:W-:Y:S01]  /*7800*/  IMAD.MOV.U32 R19, RZ, RZ, R2 ;  /* 0x000000ffff137224 */ /* 0x000fe200078e0002 */
[----:B------:R-:W-:-:S02]  /*7810*/  ISETP.GE.AND P6, PT, R7, RZ, PT ;  /* 0x000000ff0700720c */ /* 0x000fc40003fc6270 */
[----:B------:R-:W-:Y:S01]  /*7820*/  IABS R11, R9 ;  /* 0x00000009000b7213 */ /* 0x000fe20000000000 */
[----:B------:R-:W-:Y:S01]  /*7830*/  @!P2 IMAD.MOV R19, RZ, RZ, -R19 ;  /* 0x000000ffff13a224 */ /* 0x000fe200078e0a13 */
[----:B------:R-:W-:Y:S01]  /*7840*/  LOP3.LUT R2, R21, 0xe6, RZ, 0xfc, !PT ;  /* 0x000000e615027812 */ /* 0x000fe200078efcff */
[----:B0-----:R-:W-:Y:S02]  /*7850*/  IMAD.MOV.U32 R0, RZ, RZ, R6 ;  /* 0x000000ffff007224 */ /* 0x001fe400078e0006 */
[----:B------:R-:W-:Y:S01]  /*7860*/  @!P4 IMAD.IADD R8, R8, 0x1, -R24 ;  /* 0x000000010808c824 */ /* 0x000fe200078e0a18 */
[----:B------:R-:W-:Y:S01]  /*7870*/  ISETP.GE.AND P4, PT, R12, RZ, PT ;  /* 0x000000ff0c00720c */ /* 0x000fe20003f86270 */
[----:B------:R-:W-:Y:S01]  /*7880*/  @!P0 IMAD.MOV R0, RZ, RZ, -R0 ;  /* 0x000000ffff008224 */ /* 0x000fe200078e0a00 */
[----:B------:R-:W-:Y:S01]  /*7890*/  ISETP.GT.U32.AND P0, PT, R24, R17, PT ;  /* 0x000000111800720c */ /* 0x000fe20003f04070 */
[--C-:B------:R-:W-:Y:S01]  /*78a0*/  @!P3 IMAD.IADD R18, R18, 0x1, -R24.reuse ;  /* 0x000000011212b824 */ /* 0x100fe200078e0a18 */
[----:B------:R-:W-:Y:S01]  /*78b0*/  ISETP.GE.AND P3, PT, R13, RZ, PT ;  /* 0x000000ff0d00720c */ /* 0x000fe20003f66270 */
[----:B------:R-:W-:Y:S01]  /*78c0*/  @!P1 IMAD.IADD R4, R4, 0x1, -R24 ;  /* 0x0000000104049824 */ /* 0x000fe200078e0a18 */
[----:B------:R0:W-:Y:S01]  /*78d0*/  STL [R1+0x1bc], R0 ;  /* 0x0001bc0001007387 */ /* 0x0001e20000100800 */
[----:B------:R-:W-:Y:S01]  /*78e0*/  IMAD.HI.U32 R6, R22, R10, RZ ;  /* 0x0000000a16067227 */ /* 0x000fe200078e00ff */
[----:B------:R-:W-:-:S02]  /*78f0*/  ISETP.GT.U32.AND P2, PT, R24, R8, PT ;  /* 0x000000081800720c */ /* 0x000fc40003f44070 */
[----:B------:R-:W-:Y:S01]  /*7900*/  STL [R1+0x1b0], R19 ;  /* 0x0001b01301007387 */ /* 0x000fe20000100800 */
[----:B------:R-:W-:Y:S01]  /*7910*/  IMAD.HI.U32 R7, R22, R11, RZ ;  /* 0x0000000b16077227 */ /* 0x000fe200078e00ff */
[----:B------:R-:W-:-:S03]  /*7920*/  LOP3.LUT R12, R21, 0xe2, RZ, 0xfc, !PT ;  /* 0x000000e2150c7812 */ /* 0x000fc600078efcff */
[----:B------:R-:W-:Y:S01]  /*7930*/  @!P0 IMAD.IADD R17, R17, 0x1, -R24 ;  /* 0x0000000111118824 */ /* 0x000fe200078e0a18 */
[----:B------:R-:W-:Y:S01]  /*7940*/  ISETP.GE.AND P0, PT, R16, RZ, PT ;  /* 0x000000ff1000720c */ /* 0x000fe20003f06270 */
[----:B0-----:R-:W-:Y:S01]  /*7950*/  IMAD.MOV.U32 R0, RZ, RZ, R3 ;  /* 0x000000ffff007224 */ /* 0x001fe200078e0003 */
[----:B------:R-:W-:Y:S01]  /*7960*/  LOP3.LUT R3, R21, 0xe4, RZ, 0xfc, !PT ;  /* 0x000000e415037812 */ /* 0x000fe200078efcff */
[----:B------:R-:W-:Y:S01]  /*7970*/  IMAD.MOV R6, RZ, RZ, -R6 ;  /* 0x000000ffff067224 */ /* 0x000fe200078e0a06 */
[C---:B------:R-:W-:Y:S01]  /*7980*/  ISETP.GT.U32.AND P1, PT, R24.reuse, R17, PT ;  /* 0x000000111800720c */ /* 0x040fe20003f24070 */
[----:B------:R-:W-:Y:S01]  /*7990*/  @!P5 IMAD.MOV R0, RZ, RZ, -R0 ;  /* 0x000000ffff00d224 */ /* 0x000fe200078e0a00 */
[C---:B------:R-:W-:Y:S01]  /*79a0*/  ISETP.GT.U32.AND P5, PT, R24.reuse, R4, PT ;  /* 0x000000041800720c */ /* 0x040fe20003fa4070 */
[----:B------:R-:W-:Y:S02]  /*79b0*/  IMAD.MOV R7, RZ, RZ, -R7 ;  /* 0x000000ffff077224 */ /* 0x000fe400078e0a07 */
[----:B------:R-:W-:Y:S01]  /*79c0*/  IMAD R6, R24, R6, R10 ;  /* 0x0000000618067224 */ /* 0x000fe200078e020a */
[----:B------:R0:W-:Y:S01]  /*79d0*/  STL [R1+0x1a8], R0 ;  /* 0x0001a80001007387 */ /* 0x0001e20000100800 */
[----:B------:R-:W-:-:S02]  /*79e0*/  @!P6 IMAD.MOV R5, RZ, RZ, -R5 ;  /* 0x000000ffff05e224 */ /* 0x000fc400078e0a05 */
[C---:B------:R-:W-:Y:S01]  /*79f0*/  IMAD R7, R24.reuse, R7, R11 ;  /* 0x0000000718077224 */ /* 0x040fe200078e020b */
[----:B------:R-:W-:Y:S01]  /*7a00*/  ISETP.GT.U32.AND P6, PT, R24, R6, PT ;  /* 0x000000061800720c */ /* 0x000fe20003fc4070 */
[--C-:B------:R-:W-:Y:S01]  /*7a10*/  @!P2 IMAD.IADD R8, R8, 0x1, -R24.reuse ;  /* 0x000000010808a824 */ /* 0x100fe200078e0a18 */
[----:B------:R-:W-:Y:S01]  /*7a20*/  IABS R11, R2 ;  /* 0x00000002000b7213 */ /* 0x000fe20000000000 */
[----:B------:R-:W-:Y:S01]  /*7a30*/  @!P1 IMAD.IADD R17, R17, 0x1, -R24 ;  /* 0x0000000111119824 */ /* 0x000fe200078e0a18 */
[----:B------:R1:W-:Y:S01]  /*7a40*/  STL [R1+0x1a4], R5 ;  /* 0x0001a40501007387 */ /* 0x0003e20000100800 */
[----:B------:R-:W-:Y:S01]  /*7a50*/  ISETP.GT.U32.AND P1, PT, R24, R7, PT ;  /* 0x000000071800720c */ /* 0x000fe20003f24070 */
[----:B0-----:R-:W-:Y:S01]  /*7a60*/  IMAD.MOV.U32 R0, RZ, RZ, R18 ;  /* 0x000000ffff007224 */ /* 0x001fe200078e0012 */
[----:B------:R-:W-:Y:S01]  /*7a70*/  ISETP.GE.AND P2, PT, R15, RZ, PT ;  /* 0x000000ff0f00720c */ /* 0x000fe20003f46270 */
[----:B------:R-:W-:Y:S02]  /*7a80*/  IMAD.MOV.U32 R10, RZ, RZ, R17 ;  /* 0x000000ffff0a7224 */ /* 0x000fe400078e0011 */
[----:B------:R-:W-:Y:S01]  /*7a90*/  @!P3 IMAD.MOV R0, RZ, RZ, -R0 ;  /* 0x000000ffff00b224 */ /* 0x000fe200078e0a00 */
[----:B------:R-:W-:Y:S01]  /*7aa0*/  ISETP.GE.AND P3, PT, R14, RZ, PT ;  /* 0x000000ff0e00720c */ /* 0x000fe20003f66270 */
[----:B------:R-:W-:Y:S01]  /*7ab0*/  @!P0 IMAD.MOV R10, RZ, RZ, -R10 ;  /* 0x000000ffff0a8224 */ /* 0x000fe200078e0a0a */
[----:B------:R-:W-:Y:S01]  /*7ac0*/  IABS R14, R3 ;  /* 0x00000003000e7213 */ /* 0x000fe20000000000 */
[----:B-1----:R-:W-:Y:S01]  /*7ad0*/  IMAD.HI.U32 R5, R22, R11, RZ ;  /* 0x0000000b16057227 */ /* 0x002fe200078e00ff */
[----:B------:R0:W-:Y:S03]  /*7ae0*/  STL [R1+0x1a0], R0 ;  /* 0x0001a00001007387 */ /* 0x0001e60000100800 */
[--C-:B------:R-:W-:Y:S01]  /*7af0*/  @!P5 IMAD.IADD R4, R4, 0x1, -R24.reuse ;  /* 0x000000010404d824 */ /* 0x100fe200078e0a18 */
[----:B------:R-:W-:Y:S01]  /*7b00*/  STL [R1+0x19c], R10 ;  /* 0x00019c0a01007387 */ /* 0x000fe20000100800 */
[----:B------:R-:W-:Y:S01]  /*7b10*/  IMAD.MOV R5, RZ, RZ, -R5 ;  /* 0x000000ffff057224 */ /* 0x000fe200078e0a05 */
[----:B------:R-:W-:Y:S01]  /*7b20*/  ISETP.GE.AND P5, PT, R9, RZ, PT ;  /* 0x000000ff0900720c */ /* 0x000fe20003fa6270 */
[----:B------:R-:W-:Y:S01]  /*7b30*/  @!P6 IMAD.IADD R6, R6, 0x1, -R24 ;  /* 0x000000010606e824 */ /* 0x000fe200078e0a18 */
[----:B------:R-:W-:Y:S01]  /*7b40*/  ISETP.GE.AND P6, PT, R2, RZ, PT ;  /* 0x000000ff0200720c */ /* 0x000fe20003fc6270 */
[C---:B------:R-:W-:Y:S01]  /*7b50*/  IMAD R11, R24.reuse, R5, R11 ;  /* 0x00000005180b7224 */ /* 0x040fe200078e020b */
[----:B------:R-:W-:Y:S01]  /*7b60*/  LOP3.LUT R9, R21, 0xda, RZ, 0xfc, !PT ;  /* 0x000000da15097812 */ /* 0x000fe200078efcff */
[----:B0-----:R-:W-:Y:S01]  /*7b70*/  IMAD.MOV.U32 R0, RZ, RZ, R8 ;  /* 0x000000ffff007224 */ /* 0x001fe200078e0008 */
[----:B------:R-:W-:Y:S01]  /*7b80*/  ISETP.GT.U32.AND P0, PT, R24, R6, PT ;  /* 0x000000061800720c */ /* 0x000fe20003f04070 */
[----:B------:R-:W-:Y:S01]  /*7b90*/  @!P1 IMAD.IADD R7, R7, 0x1, -R24 ;  /* 0x0000000107079824 */ /* 0x000fe200078e0a18 */
[----:B------:R-:W-:Y:S01]  /*7ba0*/  IABS R13, R9 ;  /* 0x00000009000d7213 */ /* 0x000fe20000000000 */
[----:B------:R-:W-:Y:S01]  /*7bb0*/  @!P4 IMAD.MOV R0, RZ, RZ, -R0 ;  /* 0x000000ffff00c224 */ /* 0x000fe200078e0a00 */
[----:B------:R-:W-:Y:S01]  /*7bc0*/  ISETP.GE.AND P4, PT, R3, RZ, PT ;  /* 0x000000ff0300720c */ /* 0x000fe20003f86270 */
[----:B------:R-:W-:Y:S01]  /*7bd0*/  IMAD.HI.U32 R2, R22, R14, RZ ;  /* 0x0000000e16027227 */ /* 0x000fe200078e00ff */
[----:B------:R-:W-:-:S02]  /*7be0*/  ISETP.GT.U32.AND P1, PT, R24, R7, PT ;  /* 0x000000071800720c */ /* 0x000fc40003f24070 */
[----:B------:R0:W-:Y:S01]  /*7bf0*/  STL [R1+0x198], R0 ;  /* 0x0001980001007387 */ /* 0x0001e20000100800 */
[----:B------:R-:W-:-:S04]  /*7c00*/  IMAD.MOV R2, RZ, RZ, -R2 ;  /* 0x000000ffff027224 */ /* 0x000fc800078e0a02 */
[----:B------:R-:W-:Y:S01]  /*7c10*/  IMAD R14, R24, R2, R14 ;  /* 0x00000002180e7224 */ /* 0x000fe200078e020e */
[----:B------:R-:W-:Y:S01]  /*7c20*/  LOP3.LUT R2, R21, 0xde, RZ, 0xfc, !PT ;  /* 0x000000de15027812 */ /* 0x000fe200078efcff */
[----:B------:R-:W-:Y:S01]  /*7c30*/  @!P0 IMAD.IADD R6, R6, 0x1, -R24 ;  /* 0x0000000106068824 */ /* 0x000fe200078e0a18 */
[----:B------:R-:W-:Y:S01]  /*7c40*/  ISETP.GE.AND P0, PT, R12, RZ, PT ;  /* 0x000000ff0c00720c */ /* 0x000fe20003f06270 */
[----:B0-----:R-:W-:Y:S01]  /*7c50*/  IMAD.MOV.U32 R0, RZ, RZ, R4 ;  /* 0x000000ffff007224 */ /* 0x001fe200078e0004 */
[----:B------:R-:W-:Y:S01]  /*7c60*/  IABS R12, R12 ;  /* 0x0000000c000c7213 */ /* 0x000fe20000000000 */
[----:B------:R-:W-:Y:S01]  /*7c70*/  @!P1 IMAD.IADD R7, R7, 0x1, -R24 ;  /* 0x0000000107079824 */ /* 0x000fe200078e0a18 */
[C---:B------:R-:W-:Y:S01]  /*7c80*/  ISETP.GT.U32.AND P1, PT, R24.reuse, R14, PT ;  /* 0x0000000e1800720c */ /* 0x040fe20003f24070 */
[----:B------:R-:W-:Y:S01]  /*7c90*/  @!P3 IMAD.MOV R0, RZ, RZ, -R0 ;  /* 0x000000ffff00b224 */ /* 0x000fe200078e0a00 */
[----:B------:R-:W-:Y:S02]  /*7ca0*/  ISETP.GT.U32.AND P3, PT, R24, R11, PT ;  /* 0x0000000b1800720c */ /* 0x000fe40003f64070 */
[----:B------:R-:W-:-:S02]  /*7cb0*/  LOP3.LUT R4, R21, 0xe0, RZ, 0xfc, !PT ;  /* 0x000000e015047812 */ /* 0x000fc400078efcff */
[----:B------:R0:W-:Y:S01]  /*7cc0*/  STL [R1+0x190], R0 ;  /* 0x0001900001007387 */ /* 0x0001e20000100800 */
[----:B------:R-:W-:Y:S02]  /*7cd0*/  IABS R3, R2 ;  /* 0x0000000200037213 */ /* 0x000fe40000000000 */
[----:B------:R-:W-:-:S04]  /*7ce0*/  IABS R8, R4 ;  /* 0x0000000400087213 */ /* 0x000fc80000000000 */
[--C-:B------:R-:W-:Y:S02]  /*7cf0*/  @!P1 IMAD.IADD R14, R14, 0x1, -R24.reuse ;  /* 0x000000010e0e9824 */ /* 0x100fe400078e0a18 */
[----:B------:R-:W-:Y:S02]  /*7d00*/  @!P3 IMAD.IADD R11, R11, 0x1, -R24 ;  /* 0x000000010b0bb824 */ /* 0x000fe400078e0a18 */
[----:B0-----:R-:W-:Y:S01]  /*7d10*/  IMAD.MOV.U32 R0, RZ, RZ, R6 ;  /* 0x000000ffff007224 */ /* 0x001fe200078e0006 */
[----:B------:R-:W-:Y:S01]  /*7d20*/  ISETP.GT.U32.AND P1, PT, R24, R14, PT ;  /* 0x0000000e1800720c */ /* 0x000fe20003f24070 */
[----:B------:R-:W-:Y:S01]  /*7d30*/  IMAD.HI.U32 R6, R22, R12, RZ ;  /* 0x0000000c16067227 */ /* 0x000fe200078e00ff */
[----:B------:R-:W-:-:S03]  /*7d40*/  ISETP.GT.U32.AND P3, PT, R24, R11, PT ;  /* 0x0000000b1800720c */ /* 0x000fc60003f64070 */
[----:B------:R-:W-:Y:S02]  /*7d50*/  IMAD.MOV R6, RZ, RZ, -R6 ;  /* 0x000000ffff067224 */ /* 0x000fe400078e0a06 */
[----:B------:R-:W-:Y:S01]  /*7d60*/  @!P2 IMAD.MOV R0, RZ, RZ, -R0 ;  /* 0x000000ffff00a224 */ /* 0x000fe200078e0a00 */
[----:B------:R-:W-:Y:S01]  /*7d70*/  ISETP.GE.AND P2, PT, R4, RZ, PT ;  /* 0x000000ff0400720c */ /* 0x000fe20003f46270 */
[----:B------:R-:W-:Y:S01]  /*7d80*/  IMAD R12, R24, R6, R12 ;  /* 0x00000006180c7224 */ /* 0x000fe200078e020c */
[----:B------:R-:W-:Y:S01]  /*7d90*/  LOP3.LUT R6, R21, 0xd8, RZ, 0xfc, !PT ;  /* 0x000000d815067812 */ /* 0x000fe200078efcff */
[----:B------:R-:W-:Y:S01]  /*7da0*/  IMAD.HI.U32 R4, R22, R3, RZ ;  /* 0x0000000316047227 */ /* 0x000fe200078e00ff */
[----:B------:R0:W-:Y:S02]  /*7db0*/  STL [R1+0x138], R0 ;  /* 0x0001380001007387 */ /* 0x0001e40000100800 */
[----:B------:R-:W-:Y:S01]  /*7dc0*/  IABS R10, R6 ;  /* 0x00000006000a7213 */ /* 0x000fe20000000000 */
[----:B------:R-:W-:Y:S01]  /*7dd0*/  @!P3 IMAD.IADD R11, R11, 0x1, -R24 ;  /* 0x000000010b0bb824 */ /* 0x000fe200078e0a18 */
[----:B------:R-:W-:Y:S01]  /*7de0*/  ISETP.GT.U32.AND P3, PT, R24, R12, PT ;  /* 0x0000000c1800720c */ /* 0x000fe20003f64070 */
[----:B------:R-:W-:-:S04]  /*7df0*/  IMAD.HI.U32 R5, R22, R8, RZ ;  /* 0x0000000816057227 */ /* 0x000fc800078e00ff */
[----:B------:R-:W-:Y:S02]  /*7e00*/  IMAD.MOV R4, RZ, RZ, -R4 ;  /* 0x000000ffff047224 */ /* 0x000fe400078e0a04 */
[----:B0-----:R-:W-:Y:S02]  /*7e10*/  IMAD.MOV.U32 R0, RZ, RZ, R7 ;  /* 0x000000ffff007224 */ /* 0x001fe400078e0007 */
[----:B------:R-:W-:Y:S02]  /*7e20*/  IMAD.MOV R5, RZ, RZ, -R5 ;  /* 0x000000ffff057224 */ /* 0x000fe400078e0a05 */
[----:B------:R-:W-:Y:S01]  /*7e30*/  @!P5 IMAD.MOV R0, RZ, RZ, -R0 ;  /* 0x000000ffff00d224 */ /* 0x000fe200078e0a00 */
[----:B------:R-:W-:Y:S01]  /*7e40*/  ISETP.GE.AND P5, PT, R2, RZ, PT ;  /* 0x000000ff0200720c */ /* 0x000fe20003fa6270 */
[C---:B------:R-:W-:Y:S01]  /*7e50*/  IMAD R7, R24.reuse, R4, R3 ;  /* 0x0000000418077224 */ /* 0x040fe200078e0203 */
[----:B------:R-:W-:Y:S01]  /*7e60*/  LOP3.LUT R2, R21, 0xdc, RZ, 0xfc, !PT ;  /* 0x000000dc15027812 */ /* 0x000fe200078efcff */
[----:B------:R-:W-:Y:S01]  /*7e70*/  IMAD R8, R24, R5, R8 ;  /* 0x0000000518087224 */ /* 0x000fe200078e0208 */
[----:B------:R0:W-:Y:S01]  /*7e80*/  STL [R1+0x18c], R0 ;  /* 0x00018c0001007387 */ /* 0x0001e20000100800 */
[--C-:B------:R-:W-:Y:S01]  /*7e90*/  @!P3 IMAD.IADD R12, R12, 0x1, -R24.reuse ;  /* 0x000000010c0cb824 */ /* 0x100fe200078e0a18 */
[----:B------:R-:W-:Y:S01]  /*7ea0*/  IABS R4, R2 ;  /* 0x0000000200047213 */ /* 0x000fe20000000000 */
[----:B------:R-:W-:Y:S01]  /*7eb0*/  @!P1 IMAD.IADD R14, R14, 0x1, -R24 ;  /* 0x000000010e0e9824 */ /* 0x000fe200078e0a18 */
[----:B------:R-:W-:-:S02]  /*7ec0*/  ISETP.GT.U32.AND P3, PT, R24, R7, PT ;  /* 0x000000071800720c */ /* 0x000fc40003f64070 */
[----:B------:R-:W-:Y:S02]  /*7ed0*/  ISETP.GT.U32.AND P1, PT, R24, R8, PT ;  /* 0x000000081800720c */ /* 0x000fe40003f24070 */
[----:B------:R-:W-:Y:S01]  /*7ee0*/  LOP3.LUT R3, R21, 0xd6, RZ, 0xfc, !PT ;  /* 0x000000d615037812 */ /* 0x000fe200078efcff */
[----:B0-----:R-:W-:Y:S02]  /*7ef0*/  IMAD.MOV.U32 R0, RZ, RZ, R11 ;  /* 0x000000ffff007224 */ /* 0x001fe400078e000b */
[----:B------:R-:W-:Y:S01]  /*7f00*/  IMAD.HI.U32 R11, R22, R4, RZ ;  /* 0x00000004160b7227 */ /* 0x000fe200078e00ff */
[----:B------:R-:W-:-:S03]  /*7f10*/  IABS R5, R3 ;  /* 0x0000000300057213 */ /* 0x000fc60000000000 */
[----:B------:R-:W-:Y:S01]  /*7f20*/  @!P6 IMAD.MOV R0, RZ, RZ, -R0 ;  /* 0x000000ffff00e224 */ /* 0x000fe200078e0a00 */
[----:B------:R-:W-:Y:S01]  /*7f30*/  ISETP.GT.U32.AND P6, PT, R24, R12, PT ;  /* 0x0000000c1800720c */ /* 0x000fe20003fc4070 */
[----:B------:R-:W-:Y:S02]  /*7f40*/  IMAD.MOV R11, RZ, RZ, -R11 ;  /* 0x000000ffff0b7224 */ /* 0x000fe400078e0a0b */
[--C-:B------:R-:W-:Y:S01]  /*7f50*/  @!P3 IMAD.IADD R7, R7, 0x1, -R24.reuse ;  /* 0x000000010707b824 */ /* 0x100fe200078e0a18 */
[----:B------:R0:W-:Y:S01]  /*7f60*/  STL [R1+0x150], R0 ;  /* 0x0001500001007387 */ /* 0x0001e20000100800 */
[----:B------:R-:W-:-:S03]  /*7f70*/  @!P1 IMAD.IADD R8, R8, 0x1, -R24 ;  /* 0x0000000108089824 */ /* 0x000fc600078e0a18 */
[C---:B------:R-:W-:Y:S02]  /*7f80*/  ISETP.GT.U32.AND P3, PT, R24.reuse, R7, PT ;  /* 0x000000071800720c */ /* 0x040fe40003f64070 */
[----:B------:R-:W-:-:S03]  /*7f90*/  ISETP.GT.U32.AND P1, PT, R24, R8, PT ;  /* 0x000000081800720c */ /* 0x000fc60003f24070 */
[----:B------:R-:W-:Y:S02]  /*7fa0*/  @!P6 IMAD.IADD R12, R12, 0x1, -R24 ;  /* 0x000000010c0ce824 */ /* 0x000fe400078e0a18 */
[----:B0-----:R-:W-:Y:S02]  /*7fb0*/  IMAD.MOV.U32 R0, RZ, RZ, R14 ;  /* 0x000000ffff007224 */ /* 0x001fe400078e000e */
[----:B------:R-:W-:-:S04]  /*7fc0*/  IMAD.HI.U32 R14, R22, R13, RZ ;  /* 0x0000000d160e7227 */ /* 0x000fc800078e00ff */
[----:B------:R-:W-:Y:S01]  /*7fd0*/  @!P4 IMAD.MOV R0, RZ, RZ, -R0 ;  /* 0x000000ffff00c224 */ /* 0x000fe200078e0a00 */
[----:B------:R-:W-:Y:S01]  /*7fe0*/  ISETP.GE.AND P4, PT, R2, RZ, PT ;  /* 0x000000ff0200720c */ /* 0x000fe20003f86270 */
[----:B------:R-:W-:Y:S02]  /*7ff0*/  IMAD R2, R24, R11, R4 ;  /* 0x0000000b18027224 */ /* 0x000fe400078e0204 */
[----:B------:R-:W-:Y:S01]  /*8000*/  IMAD.HI.U32 R11, R22, R5, RZ ;  /* 0x00000005160b7227 */ /* 0x000fe200078e00ff */
[----:B------:R0:W-:Y:S02]  /*8010*/  STL [R1+0x188], R0 ;  /* 0x0001880001007387 */ /* 0x0001e40000100800 */
[----:B------:R-:W-:Y:S01]  /*8020*/  ISETP.GT.U32.AND P6, PT, R24, R2, PT ;  /* 0x000000021800720c */ /* 0x000fe20003fc4070 */
[----:B------:R-:W-:-:S04]  /*8030*/  IMAD.HI.U32 R4, R22, R10, RZ ;  /* 0x0000000a16047227 */ /* 0x000fc800078e00ff */
[----:B------:R-:W-:Y:S02]  /*8040*/  IMAD.MOV R14, RZ, RZ, -R14 ;  /* 0x000000ffff0e7224 */ /* 0x000fe400078e0a0e */
[----:B------:R-:W-:Y:S02]  /*8050*/  IMAD.MOV R11, RZ, RZ, -R11 ;  /* 0x000000ffff0b7224 */ /* 0x000fe400078e0a0b */
[----:B0-----:R-:W-:Y:S02]  /*8060*/  IMAD.MOV.U32 R0, RZ, RZ, R12 ;  /* 0x000000ffff007224 */ /* 0x001fe400078e000c */
[----:B------:R-:W-:Y:S02]  /*8070*/  @!P3 IMAD.IADD R7, R7, 0x1, -R24 ;  /* 0x000000010707b824 */ /* 0x000fe400078e0a18 */
[----:B------:R-:W-:Y:S02]  /*8080*/  @!P0 IMAD.MOV R0, RZ, RZ, -R0 ;  /* 0x000000ffff008224 */ /* 0x000fe400078e0a00 */
[----:B------:R-:W-:-:S02]  /*8090*/  @!P6 IMAD.IADD R2, R2, 0x1, -R24 ;  /* 0x000000010202e824 */ /* 0x000fc400078e0a18 */
[----:B------:R-:W-:Y:S01]  /*80a0*/  @!P1 IMAD.IADD R8, R8, 0x1, -R24 ;  /* 0x0000000108089824 */ /* 0x000fe200078e0a18 */
[----:B------:R-:W-:Y:S01]  /*80b0*/  ISETP.GE.AND P1, PT, R9, RZ, PT ;  /* 0x000000ff0900720c */ /* 0x000fe20003f26270 */
[----:B------:R0:W-:Y:S01]  /*80c0*/  STL [R1+0x170], R0 ;  /* 0x0001700001007387 */ /* 0x0001e20000100800 */
[----:B------:R-:W-:Y:S01]  /*80d0*/  IMAD.MOV R4, RZ, RZ, -R4 ;  /* 0x000000ffff047224 */ /* 0x000fe200078e0a04 */
[C---:B------:R-:W-:Y:S01]  /*80e0*/  ISETP.GT.U32.AND P0, PT, R24.reuse, R2, PT ;  /* 0x000000021800720c */ /* 0x040fe20003f04070 */
[C---:B------:R-:W-:Y:S02]  /*80f0*/  IMAD R9, R24.reuse, R14, R13 ;  /* 0x0000000e18097224 */ /* 0x040fe400078e020d */
[C---:B------:R-:W-:Y:S02]  /*8100*/  IMAD R5, R24.reuse, R11, R5 ;  /* 0x0000000b18057224 */ /* 0x040fe400078e0205 */
[C---:B------:R-:W-:Y:S01]  /*8110*/  IMAD R10, R24.reuse, R4, R10 ;  /* 0x00000004180a7224 */ /* 0x040fe200078e020a */
[C---:B------:R-:W-:Y:S01]  /*8120*/  ISETP.GT.U32.AND P6, PT, R24.reuse, R9, PT ;  /* 0x000000091800720c */ /* 0x040fe20003fc4070 */
[----:B------:R-:W-:Y:S01]  /*8130*/  IMAD.MOV.U32 R12, RZ, RZ, R8 ;  /* 0x000000ffff0c7224 */ /* 0x000fe200078e0008 */
[----:B------:R-:W-:Y:S01]  /*8140*/  LOP3.LUT R4, R21, 0xd4, RZ, 0xfc, !PT ;  /* 0x000000d415047812 */ /* 0x000fe200078efcff */
[----:B0-----:R-:W-:Y:S01]  /*8150*/  IMAD.MOV.U32 R0, RZ, RZ, R7 ;  /* 0x000000ffff007224 */ /* 0x001fe200078e0007 */
[C---:B------:R-:W-:Y:S01]  /*8160*/  ISETP.GT.U32.AND P3, PT, R24.reuse, R10, PT ;  /* 0x0000000a1800720c */ /* 0x040fe20003f64070 */
[----:B------:R-:W-:Y:S01]  /*8170*/  @!P2 IMAD.MOV R12, RZ, RZ, -R12 ;  /* 0x000000ffff0ca224 */ /* 0x000fe200078e0a0c */
[----:B------:R-:W-:Y:S01]  /*8180*/  IABS R11, R4 ;  /* 0x00000004000b7213 */ /* 0x000fe20000000000 */
[----:B------:R-:W-:Y:S01]  /*8190*/  @!P5 IMAD.MOV R0, RZ, RZ, -R0 ;  /* 0x000000ffff00d224 */ /* 0x000fe200078e0a00 */
[----:B------:R-:W-:Y:S01]  /*81a0*/  ISETP.GT.U32.AND P5, PT, R24, R5, PT ;  /* 0x000000051800720c */ /* 0x000fe20003fa4070 */
[--C-:B------:R-:W-:Y:S01]  /*81b0*/  @!P0 IMAD.IADD R2, R2, 0x1, -R24.reuse ;  /* 0x0000000102028824 */ /* 0x100fe200078e0a18 */
[----:B------:R-:W-:Y:S01]  /*81c0*/  STL [R1+0x178], R12 ;  /* 0x0001780c01007387 */ /* 0x000fe20000100800 */
[----:B------:R-:W-:Y:S01]  /*81d0*/  IMAD.MOV.U32 R8, RZ, RZ, R11 ;  /* 0x000000ffff087224 */ /* 0x000fe200078e000b */
[----:B------:R-:W-:Y:S01]  /*81e0*/  ISETP.GE.AND P2, PT, R6, RZ, PT ;  /* 0x000000ff0600720c */ /* 0x000fe20003f46270 */
[----:B------:R-:W-:Y:S01]  /*81f0*/  @!P6 IMAD.IADD R9, R9, 0x1, -R24 ;  /* 0x000000010909e824 */ /* 0x000fe200078e0a18 */
[----:B------:R0:W-:Y:S01]  /*8200*/  STL [R1+0x180], R0 ;  /* 0x0001800001007387 */ /* 0x0001e20000100800 */
[----:B------:R-:W-:Y:S01]  /*8210*/  LOP3.LUT R6, R21, 0xd2, RZ, 0xfc, !PT ;  /* 0x000000d215067812 */ /* 0x000fe200078efcff */
[----:B------:R-:W-:Y:S01]  /*8220*/  IMAD.HI.U32 R7, R22, R8, RZ ;  /* 0x0000000816077227 */ /* 0x000fe200078e00ff */
[----:B------:R-:W-:-:S02]  /*8230*/  ISETP.GE.AND P6, PT, R4, RZ, PT ;  /* 0x000000ff0400720c */ /* 0x000fc40003fc6270 */
[----:B------:R-:W-:Y:S01]  /*8240*/  IABS R11, R6 ;  /* 0x00000006000b7213 */ /* 0x000fe20000000000 */
[--C-:B------:R-:W-:Y:S01]  /*8250*/  @!P3 IMAD.IADD R10, R10, 0x1, -R24.reuse ;  /* 0x000000010a0ab824 */ /* 0x100fe200078e0a18 */
[C---:B------:R-:W-:Y:S01]  /*8260*/  ISETP.GT.U32.AND P3, PT, R24.reuse, R9, PT ;  /* 0x000000091800720c */ /* 0x040fe20003f64070 */
[----:B------:R-:W-:Y:S01]  /*8270*/  @!P5 IMAD.IADD R5, R5, 0x1, -R24 ;  /* 0x000000010505d824 */ /* 0x000fe200078e0a18 */
[----:B------:R-:W-:Y:S01]  /*8280*/  ISETP.GE.AND P0, PT, R3, RZ, PT ;  /* 0x000000ff0300720c */ /* 0x000fe20003f06270 */
[----:B0-----:R-:W-:Y:S01]  /*8290*/  IMAD.MOV.U32 R0, RZ, RZ, R2 ;  /* 0x000000ffff007224 */ /* 0x001fe200078e0002 */
[C---:B------:R-:W-:Y:S01]  /*82a0*/  ISETP.GT.U32.AND P5, PT, R24.reuse, R10, PT ;  /* 0x0000000a1800720c */ /* 0x040fe20003fa4070 */
[----:B------:R-:W-:Y:S01]  /*82b0*/  IMAD.MOV R7, RZ, RZ, -R7 ;  /* 0x000000ffff077224 */ /* 0x000fe200078e0a07 */
[C---:B------:R-:W-:Y:S01]  /*82c0*/  LOP3.LUT R3, R21.reuse, 0xd0, RZ, 0xfc, !PT ;  /* 0x000000d015037812 */ /* 0x040fe200078efcff */
[----:B------:R-:W-:Y:S01]  /*82d0*/  @!P4 IMAD.MOV R0, RZ, RZ, -R0 ;  /* 0x000000ffff00c224 */ /* 0x000fe200078e0a00 */
[C---:B------:R-:W-:Y:S01]  /*82e0*/  ISETP.GT.U32.AND P4, PT, R24.reuse, R5, PT ;  /* 0x000000051800720c */ /* 0x040fe20003f84070 */
[----:B------:R-:W-:Y:S01]  /*82f0*/  IMAD R8, R24, R7, R8 ;  /* 0x0000000718087224 */ /* 0x000fe200078e0208 */
[C---:B------:R-:W-:Y:S01]  /*8300*/  LOP3.LUT R7, R21.reuse, 0xcc, RZ, 0xfc, !PT ;  /* 0x000000cc15077812 */ /* 0x040fe200078efcff */
[----:B------:R-:W-:Y:S01]  /*8310*/  IMAD.HI.U32 R4, R22, R11, RZ ;  /* 0x0000000b16047227 */ /* 0x000fe200078e00ff */
[----:B------:R-:W-:Y:S01]  /*8320*/  LOP3.LUT R2, R21, 0xce, RZ, 0xfc, !PT ;  /* 0x000000ce15027812 */ /* 0x000fe200078efcff */
[----:B------:R0:W-:Y:S01]  /*8330*/  STL [R1+0x184], R0 ;  /* 0x0001840001007387 */ /* 0x0001e20000100800 */
[----:B------:R-:W-:Y:S01]  /*8340*/  IABS R13, R7 ;  /* 0x00000007000d7213 */ /* 0x000fe20000000000 */
[----:B------:R-:W-:Y:S01]  /*8350*/  IMAD.MOV R4, RZ, RZ, -R4 ;  /* 0x000000ffff047224 */ /* 0x000fe200078e0a04 */
[----:B------:R-:W-:Y:S01]  /*8360*/  IABS R12, R3 ;  /* 0x00000003000c7213 */ /* 0x000fe20000000000 */
[--C-:B------:R-:W-:Y:S01]  /*8370*/  @!P3 IMAD.IADD R9, R9, 0x1, -R24.reuse ;  /* 0x000000010909b824 */ /* 0x100fe200078e0a18 */
[C---:B------:R-:W-:Y:S01]  /*8380*/  ISETP.GT.U32.AND P3, PT, R24.reuse, R8, PT ;  /* 0x000000081800720c */ /* 0x040fe20003f64070 */
[----:B------:R-:W-:Y:S01]  /*8390*/  IMAD R11, R24, R4, R11 ;  /* 0x00000004180b7224 */ /* 0x000fe200078e020b */
[----:B------:R-:W-:Y:S01]  /*83a0*/  IABS R4, R2 ;  /* 0x0000000200047213 */ /* 0x000fe20000000000 */
[----:B------:R-:W-:Y:S01]  /*83b0*/  @!P4 IMAD.IADD R5, R5, 0x1, -R24 ;  /* 0x000000010505c824 */ /* 0x000fe200078e0a18 */
[----:B------:R-:W-:Y:S01]  /*83c0*/  ISETP.GE.AND P4, PT, R6, RZ, PT ;  /* 0x000000ff0600720c */ /* 0x000fe20003f86270 */
[----:B------:R-:W-:-:S02]  /*83d0*/  IMAD.MOV.U32 R6, RZ, RZ, R13 ;  /* 0x000000ffff067224 */ /* 0x000fc400078e000d */
[----:B------:R-:W-:-:S04]  /*83e0*/  IMAD.HI.U32 R13, R22, R12, RZ ;  /* 0x0000000c160d7227 */ /* 0x000fc800078e00ff */
[----:B------:R-:W-:Y:S01]  /*83f0*/  @!P5 IMAD.IADD R10, R10, 0x1, -R24 ;  /* 0x000000010a0ad824 */ /* 0x000fe200078e0a18 */
[----:B------:R-:W-:Y:S01]  /*8400*/  ISETP.GT.U32.AND P5, PT, R24, R11, PT ;  /* 0x0000000b1800720c */ /* 0x000fe20003fa4070 */
[----:B0-----:R-:W-:Y:S02]  /*8410*/  IMAD.MOV.U32 R0, RZ, RZ, R9 ;  /* 0x000000ffff007224 */ /* 0x001fe400078e0009 */
[----:B------:R-:W-:-:S04]  /*8420*/  IMAD.HI.U32 R14, R22, R4, RZ ;  /* 0x00000004160e7227 */ /* 0x000fc800078e00ff */
[----:B------:R-:W-:Y:S02]  /*8430*/  IMAD.MOV R13, RZ, RZ, -R13 ;  /* 0x000000ffff0d7224 */ /* 0x000fe400078e0a0d */
[----:B------:R-:W-:Y:S02]  /*8440*/  @!P1 IMAD.MOV R0, RZ, RZ, -R0 ;  /* 0x000000ffff009224 */ /* 0x000fe400078e0a00 */
[----:B------:R-:W-:Y:S02]  /*8450*/  IMAD.MOV R9, RZ, RZ, -R14 ;  /* 0x000000ffff097224 */ /* 0x000fe400078e0a0e */
[----:B------:R-:W-:Y:S01]  /*8460*/  IMAD R12, R24, R13, R12 ;  /* 0x0000000d180c7224 */ /* 0x000fe200078e020c */
[----:B------:R0:W-:Y:S01]  /*8470*/  STL [R1+0x174], R0 ;  /* 0x0001740001007387 */ /* 0x0001e20000100800 */
[----:B------:R-:W-:Y:S01]  /*8480*/  @!P3 IMAD.IADD R8, R8, 0x1, -R24 ;  /* 0x000000010808b824 */ /* 0x000fe200078e0a18 */
[----:B------:R-:W-:Y:S01]  /*8490*/  ISETP.GE.AND P3, PT, R3, RZ, PT ;  /* 0x000000ff0300720c */ /* 0x000fe20003f66270 */
[C---:B------:R-:W-:Y:S01]  /*84a0*/  IMAD R4, R24.reuse, R9, R4 ;  /* 0x0000000918047224 */ /* 0x040fe200078e0204 */
[----:B------:R-:W-:Y:S01]  /*84b0*/  LOP3.LUT R13, R21, 0xca, RZ, 0xfc, !PT ;  /* 0x000000ca150d7812 */ /* 0x000fe200078efcff */
[----:B------:R-:W-:Y:S01]  /*84c0*/  @!P2 IMAD.MOV R10, RZ, RZ, -R10 ;  /* 0x000000ffff0aa224 */ /* 0x000fe200078e0a0a */
[C---:B------:R-:W-:Y:S01]  /*84d0*/  ISETP.GT.U32.AND P2, PT, R24.reuse, R12, PT ;  /* 0x0000000c1800720c */ /* 0x040fe20003f44070 */
[----:B------:R-:W-:Y:S01]  /*84e0*/  @!P5 IMAD.IADD R11, R11, 0x1, -R24 ;  /* 0x000000010b0bd824 */ /* 0x000fe200078e0a18 */
[----:B------:R-:W-:Y:S01]  /*84f0*/  ISETP.GT.U32.AND P1, PT, R24, R8, PT ;  /* 0x000000081800720c */ /* 0x000fe20003f24070 */
[----:B------:R-:W-:Y:S01]  /*8500*/  IMAD.HI.U32 R3, R22, R6, RZ ;  /* 0x0000000616037227 */ /* 0x000fe200078e00ff */
[----:B------:R-:W-:Y:S02]  /*8510*/  STL [R1+0x164], R10 ;  /* 0x0001640a01007387 */ /* 0x000fe40000100800 */
[----:B------:R-:W-:Y:S01]  /*8520*/  ISETP.GT.U32.AND P5, PT, R24, R11, PT ;  /* 0x0000000b1800720c */ /* 0x000fe20003fa4070 */
[----:B0-----:R-:W-:-:S02]  /*8530*/  IMAD.MOV.U32 R0, RZ, RZ, R5 ;  /* 0x000000ffff007224 */ /* 0x001fc400078e0005 */
[----:B------:R-:W-:Y:S02]  /*8540*/  IMAD.MOV R3, RZ, RZ, -R3 ;  /* 0x000000ffff037224 */ /* 0x000fe400078e0a03 */
[----:B------:R-:W-:Y:S01]  /*8550*/  @!P0 IMAD.MOV R0, RZ, RZ, -R0 ;  /* 0x000000ffff008224 */ /* 0x000fe200078e0a00 */
[C---:B------:R-:W-:Y:S01]  /*8560*/  ISETP.GT.U32.AND P0, PT, R24.reuse, R4, PT ;  /* 0x000000041800720c */ /* 0x040fe20003f04070 */
[----:B------:R-:W-:Y:S01]  /*8570*/  IMAD R6, R24, R3, R6 ;  /* 0x0000000318067224 */ /* 0x000fe200078e0206 */
[----:B------:R-:W-:Y:S01]  /*8580*/  IABS R3, R13 ;  /* 0x0000000d00037213 */ /* 0x000fe20000000000 */
[--C-:B------:R-:W-:Y:S01]  /*8590*/  @!P2 IMAD.IADD R12, R12, 0x1, -R24.reuse ;  /* 0x000000010c0ca824 */ /* 0x100fe200078e0a18 */
[----:B------:R0:W-:Y:S01]  /*85a0*/  STL [R1+0x168], R0 ;  /* 0x0001680001007387 */ /* 0x0001e20000100800 */
[----:B------:R-:W-:Y:S01]  /*85b0*/  @!P1 IMAD.IADD R8, R8, 0x1, -R24 ;  /* 0x0000000108089824 */ /* 0x000fe200078e0a18 */
[----:B------:R-:W-:Y:S01]  /*85c0*/  ISETP.GE.AND P1, PT, R2, RZ, PT ;  /* 0x000000ff0200720c */ /* 0x000fe20003f26270 */
[----:B------:R-:W-:Y:S01]  /*85d0*/  IMAD.HI.U32 R9, R22, R3, RZ ;  /* 0x0000000316097227 */ /* 0x000fe200078e00ff */
[----:B------:R-:W-:-:S02]  /*85e0*/  LOP3.LUT R2, R21, 0xc8, RZ, 0xfc, !PT ;  /* 0x000000c815027812 */ /* 0x000fc400078efcff */
[----:B------:R-:W-:Y:S01]  /*85f0*/  ISETP.GE.AND P2, PT, R7, RZ, PT ;  /* 0x000000ff0700720c */ /* 0x000fe20003f46270 */
[--C-:B------:R-:W-:Y:S01]  /*8600*/  @!P5 IMAD.IADD R11, R11, 0x1, -R24.reuse ;  /* 0x000000010b0bd824 */ /* 0x100fe200078e0a18 */
[----:B------:R-:W-:Y:S01]  /*8610*/  ISETP.GT.U32.AND P5, PT, R24, R6, PT ;  /* 0x000000061800720c */ /* 0x000fe20003fa4070 */
[----:B------:R-:W-:Y:S01]  /*8620*/  @!P0 IMAD.IADD R4, R4, 0x1, -R24 ;  /* 0x0000000104048824 */ /* 0x000fe200078e0a18 */
[C---:B------:R-:W-:Y:S01]  /*8630*/  ISETP.GT.U32.AND P0, PT, R24.reuse, R12, PT ;  /* 0x0000000c1800720c */ /* 0x040fe20003f04070 */
[----:B0-----:R-:W-:Y:S01]  /*8640*/  IMAD.MOV.U32 R0, RZ, RZ, R8 ;  /* 0x000000ffff007224 */ /* 0x001fe200078e0008 */
[----:B------:R-:W-:Y:S01]  /*8650*/  IABS R5, R2 ;  /* 0x0000000200057213 */ /* 0x000fe20000000000 */
[----:B------:R-:W-:Y:S01]  /*8660*/  IMAD.MOV R9, RZ, RZ, -R9 ;  /* 0x000000ffff097224 */ /* 0x000fe200078e0a09 */
[----:B------:R-:W-:Y:S01]  /*8670*/  LOP3.LUT R7, R21, 0xc6, RZ, 0xfc, !PT ;  /* 0x000000c615077812 */ /* 0x000fe200078efcff */
[----:B------:R-:W-:Y:S01]  /*8680*/  @!P6 IMAD.MOV R0, RZ, RZ, -R0 ;  /* 0x000000ffff00e224 */ /* 0x000fe200078e0a00 */
[----:B------:R-:W-:Y:S01]  /*8690*/  ISETP.GT.U32.AND P6, PT, R24, R4, PT ;  /* 0x000000041800720c */ /* 0x000fe20003fc4070 */
[----:B------:R-:W-:Y:S01]  /*86a0*/  IMAD.HI.U32 R8, R22, R5, RZ ;  /* 0x0000000516087227 */ /* 0x000fe200078e00ff */
[----:B------:R-:W-:-:S02]  /*86b0*/  IABS R15, R7 ;  /* 0x00000007000f7213 */ /* 0x000fc40000000000 */
[----:B------:R0:W-:Y:S01]  /*86c0*/  STL [R1+0x16c], R0 ;  /* 0x00016c0001007387 */ /* 0x0001e20000100800 */
[----:B------:R-:W-:Y:S01]  /*86d0*/  IMAD R3, R24, R9, R3 ;  /* 0x0000000918037224 */ /* 0x000fe200078e0203 */
[C---:B------:R-:W-:Y:S01]  /*86e0*/  LOP3.LUT R9, R21.reuse, 0xc4, RZ, 0xfc, !PT ;  /* 0x000000c415097812 */ /* 0x040fe200078efcff */
[----:B------:R-:W-:Y:S01]  /*86f0*/  IMAD.MOV R8, RZ, RZ, -R8 ;  /* 0x000000ffff087224 */ /* 0x000fe200078e0a08 */
[----:B------:R-:W-:Y:S01]  /*8700*/  LOP3.LUT R10, R21, 0xc2, RZ, 0xfc, !PT ;  /* 0x000000c2150a7812 */ /* 0x000fe200078efcff */
[--C-:B------:R-:W-:Y:S01]  /*8710*/  @!P0 IMAD.IADD R12, R12, 0x1, -R24.reuse ;  /* 0x000000010c0c8824 */ /* 0x100fe200078e0a18 */
[----:B------:R-:W-:Y:S01]  /*8720*/  ISETP.GT.U32.AND P0, PT, R24, R3, PT ;  /* 0x000000031800720c */ /* 0x000fe20003f04070 */
[--C-:B------:R-:W-:Y:S02]  /*8730*/  @!P5 IMAD.IADD R6, R6, 0x1, -R24.reuse ;  /* 0x000000010606d824 */ /* 0x100fe400078e0a18 */
[----:B------:R-:W-:Y:S01]  /*8740*/  IMAD R5, R24, R8, R5 ;  /* 0x0000000818057224 */ /* 0x000fe200078e0205 */
[----:B------:R-:W-:Y:S01]  /*8750*/  IABS R8, R9 ;  /* 0x0000000900087213 */ /* 0x000fe20000000000 */
[----:B------:R-:W-:Y:S01]  /*8760*/  @!P6 IMAD.IADD R4, R4, 0x1, -R24 ;  /* 0x000000010404e824 */ /* 0x000fe200078e0a18 */
[----:B------:R-:W-:Y:S01]  /*8770*/  ISETP.GT.U32.AND P5, PT, R24, R6, PT ;  /* 0x000000061800720c */ /* 0x000fe20003fa4070 */
[----:B------:R-:W-:Y:S01]  /*8780*/  IMAD.HI.U32 R16, R22, R15, RZ ;  /* 0x0000000f16107227 */ /* 0x000fe200078e00ff */
[----:B------:R-:W-:-:S03]  /*8790*/  ISETP.GT.U32.AND P6, PT, R24, R5, PT ;  /* 0x000000051800720c */ /* 0x000fc60003fc4070 */
[----:B------:R-:W-:Y:S02]  /*87a0*/  IMAD.MOV R16, RZ, RZ, -R16 ;  /* 0x000000ffff107224 */ /* 0x000fe400078e0a10 */
[----:B------:R-:W-:Y:S01]  /*87b0*/  @!P0 IMAD.IADD R3, R3, 0x1, -R24 ;  /* 0x0000000103038824 */ /* 0x000fe200078e0a18 */
[----:B------:R-:W-:Y:S01]  /*87c0*/  ISETP.GE.AND P0, PT, R2, RZ, PT ;  /* 0x000000ff0200720c */ /* 0x000fe20003f06270 */
[----:B0-----:R-:W-:Y:S02]  /*87d0*/  IMAD.MOV.U32 R0, RZ, RZ, R12 ;  /* 0x000000ffff007224 */ /* 0x001fe400078e000c */
[C---:B------:R-:W-:Y:S02]  /*87e0*/  IMAD R2, R24.reuse, R16, R15 ;  /* 0x0000001018027224 */ /* 0x040fe400078e020f */
[----:B------:R-:W-:Y:S01]  /*87f0*/  @!P4 IMAD.MOV R11, RZ, RZ, -R11 ;  /* 0x000000ffff0bc224 */ /* 0x000fe200078e0a0b */
[----:B------:R-:W-:Y:S01]  /*8800*/  ISETP.GT.U32.AND P4, PT, R24, R3, PT ;  /* 0x000000031800720c */ /* 0x000fe20003f84070 */
[----:B------:R-:W-:-:S02]  /*8810*/  @!P3 IMAD.MOV R0, RZ, RZ, -R0 ;  /* 0x000000ffff00b224 */ /* 0x000fc400078e0a00 */
[--C-:B------:R-:W-:Y:S01]  /*8820*/  @!P5 IMAD.IADD R6, R6, 0x1, -R24.reuse ;  /* 0x000000010606d824 */ /* 0x100fe200078e0a18 */
[----:B------:R-:W-:Y:S01]  /*8830*/  STL [R1+0x160], R11 ;  /* 0x0001600b01007387 */ /* 0x000fe20000100800 */
[----:B------:R-:W-:Y:S01]  /*8840*/  @!P6 IMAD.IADD R5, R5, 0x1, -R24 ;  /* 0x000000010505e824 */ /* 0x000fe200078e0a18 */
[----:B------:R-:W-:Y:S01]  /*8850*/  ISETP.GT.U32.AND P6, PT, R24, R2, PT ;  /* 0x000000021800720c */ /* 0x000fe20003fc4070 */
[----:B------:R-:W-:Y:S01]  /*8860*/  IMAD.HI.U32 R14, R22, R8, RZ ;  /* 0x00000008160e7227 */ /* 0x000fe200078e00ff */
[----:B------:R0:W-:Y:S01]  /*8870*/  STL [R1+0x15c], R0 ;  /* 0x00015c0001007387 */ /* 0x0001e20000100800 */
[----:B------:R-:W-:Y:S02]  /*8880*/  ISETP.GE.AND P5, PT, R13, RZ, PT ;  /* 0x000000ff0d00720c */ /* 0x000fe40003fa6270 */
[----:B------:R-:W-:Y:S01]  /*8890*/  IMAD.MOV R14, RZ, RZ, -R14 ;  /* 0x000000ffff0e7224 */ /* 0x000fe200078e0a0e */
[C---:B------:R-:W-:Y:S01]  /*88a0*/  ISETP.GT.U32.AND P3, PT, R24.reuse, R5, PT ;  /* 0x000000051800720c */ /* 0x040fe20003f64070 */
[----:B------:R-:W-:Y:S01]  /*88b0*/  @!P1 IMAD.MOV R4, RZ, RZ, -R4 ;  /* 0x000000ffff049224 */ /* 0x000fe200078e0a04 */
[----:B------:R-:W-:Y:S01]  /*88c0*/  IABS R13, R10 ;  /* 0x0000000a000d7213 */ /* 0x000fe20000000000 */
[----:B------:R-:W-:Y:S01]  /*88d0*/  IMAD R8, R24, R14, R8 ;  /* 0x0000000e18087224 */ /* 0x000fe200078e0208 */
[----:B------:R-:W-:Y:S01]  /*88e0*/  ISETP.GE.AND P1, PT, R7, RZ, PT ;  /* 0x000000ff0700720c */ /* 0x000fe20003f26270 */
[----:B------:R-:W-:Y:S01]  /*88f0*/  @!P4 IMAD.IADD R3, R3, 0x1, -R24 ;  /* 0x000000010303c824 */ /* 0x000fe200078e0a18 */
[----:B------:R1:W-:Y:S01]  /*8900*/  STL [R1+0x158], R4 ;  /* 0x0001580401007387 */ /* 0x0003e20000100800 */
[----:B0-----:R-:W-:Y:S01]  /*8910*/  IMAD.MOV.U32 R0, RZ, RZ, R6 ;  /* 0x000000ffff007224 */ /* 0x001fe200078e0006 */
[----:B------:R-:W-:Y:S01]  /*8920*/  LOP3.LUT R6, R21, 0xc0, RZ, 0xfc, !PT ;  /* 0x000000c015067812 */ /* 0x000fe200078efcff */
[----:B------:R-:W-:Y:S01]  /*8930*/  @!P6 IMAD.IADD R2, R2, 0x1, -R24 ;  /* 0x000000010202e824 */ /* 0x000fe200078e0a18 */
[----:B------:R-:W-:Y:S01]  /*8940*/  ISETP.GT.U32.AND P4, PT, R24, R8, PT ;  /* 0x000000081800720c */ /* 0x000fe20003f84070 */
[----:B------:R-:W-:Y:S01]  /*8950*/  @!P2 IMAD.MOV R0, RZ, RZ, -R0 ;  /* 0x000000ffff00a224 */ /* 0x000fe200078e0a00 */
[----:B------:R-:W-:Y:S01]  /*8960*/  IABS R15, R6 ;  /* 0x00000006000f7213 */ /* 0x000fe20000000000 */
[----:B------:R-:W-:Y:S01]  /*8970*/  @!P3 IMAD.IADD R5, R5, 0x1, -R24 ;  /* 0x000000010505b824 */ /* 0x000fe200078e0a18 */
[----:B------:R-:W-:-:S02]  /*8980*/  LOP3.LUT R7, R21, 0xbe, RZ, 0xfc, !PT ;  /* 0x000000be15077812 */ /* 0x000fc400078efcff */
[----:B------:R0:W-:Y:S01]  /*8990*/  STL [R1+0x154], R0 ;  /* 0x0001540001007387 */ /* 0x0001e20000100800 */
[----:B-1----:R-:W-:Y:S01]  /*89a0*/  IMAD.HI.U32 R4, R22, R13, RZ ;  /* 0x0000000d16047227 */ /* 0x002fe200078e00ff */
[----:B------:R-:W-:Y:S02]  /*89b0*/  ISETP.GE.AND P6, PT, R6, RZ, PT ;  /* 0x000000ff0600720c */ /* 0x000fe40003fc6270 */
[----:B------:R-:W-:Y:S01]  /*89c0*/  LOP3.LUT R6, R21, 0xbc, RZ, 0xfc, !PT ;  /* 0x000000bc15067812 */ /* 0x000fe200078efcff */
[----:B------:R-:W-:Y:S01]  /*89d0*/  IMAD.MOV R4, RZ, RZ, -R4 ;  /* 0x000000ffff047224 */ /* 0x000fe200078e0a04 */
[----:B------:R-:W-:Y:S01]  /*89e0*/  IABS R11, R7 ;  /* 0x00000007000b7213 */ /* 0x000fe20000000000 */
[----:B------:R-:W-:Y:S01]  /*89f0*/  @!P4 IMAD.IADD R8, R8, 0x1, -R24 ;  /* 0x000000010808c824 */ /* 0x000fe200078e0a18 */
[----:B------:R-:W-:Y:S01]  /*8a00*/  ISETP.GE.AND P2, PT, R9, RZ, PT ;  /* 0x000000ff0900720c */ /* 0x000fe20003f46270 */
[C---:B------:R-:W-:Y:S01]  /*8a10*/  IMAD R16, R24.reuse, R4, R13 ;  /* 0x0000000418107224 */ /* 0x040fe200078e020d */
[----:B------:R-:W-:Y:S01]  /*8a20*/  IABS R14, R6 ;  /* 0x00000006000e7213 */ /* 0x000fe20000000000 */
[----:B0-----:R-:W-:Y:S01]  /*8a30*/  IMAD.MOV.U32 R0, RZ, RZ, R3 ;  /* 0x000000ffff007224 */ /* 0x001fe200078e0003 */
[----:B------:R-:W-:Y:S01]  /*8a40*/  ISETP.GT.U32.AND P4, PT, R24, R8, PT ;  /* 0x000000081800720c */ /* 0x000fe20003f84070 */
[----:B------:R-:W-:Y:S01]  /*8a50*/  IMAD.HI.U32 R3, R22, R15, RZ ;  /* 0x0000000f16037227 */ /* 0x000fe200078e00ff */
[----:B------:R-:W-:-:S02]  /*8a60*/  LOP3.LUT R4, R21, 0xba, RZ, 0xfc, !PT ;  /* 0x000000ba15047812 */ /* 0x000fc400078efcff */
[----:B------:R-:W-:Y:S01]  /*8a70*/  ISETP.GE.AND P3, PT, R10, RZ, PT ;  /* 0x000000ff0a00720c */ /* 0x000fe20003f66270 */
[----:B------:R-:W-:Y:S01]  /*8a80*/  @!P5 IMAD.MOV R0, RZ, RZ, -R0 ;  /* 0x000000ffff00d224 */ /* 0x000fe200078e0a00 */
[C---:B------:R-:W-:Y:S01]  /*8a90*/  ISETP.GT.U32.AND P5, PT, R24.reuse, R2, PT ;  /* 0x000000021800720c */ /* 0x040fe20003fa4070 */
[----:B------:R-:W-:Y:S01]  /*8aa0*/  IMAD.MOV R3, RZ, RZ, -R3 ;  /* 0x000000ffff037224 */ /* 0x000fe200078e0a03 */
[----:B------:R-:W-:Y:S02]  /*8ab0*/  IABS R13, R4 ;  /* 0x00000004000d7213 */ /* 0x000fe40000000000 */
[----:B------:R0:W-:Y:S01]  /*8ac0*/  STL [R1+0x148], R0 ;  /* 0x0001480001007387 */ /* 0x0001e20000100800 */
[----:B------:R-:W-:Y:S01]  /*8ad0*/  IMAD R15, R24, R3, R15 ;  /* 0x00000003180f7224 */ /* 0x000fe200078e020f */
[----:B------:R-:W-:Y:S01]  /*8ae0*/  LOP3.LUT R10, R21, 0xb2, RZ, 0xfc, !PT ;  /* 0x000000b2150a7812 */ /* 0x000fe200078efcff */
[----:B------:R-:W-:-:S04]  /*8af0*/  IMAD.HI.U32 R3, R22, R11, RZ ;  /* 0x0000000b16037227 */ /* 0x000fc800078e00ff */
[--C-:B------:R-:W-:Y:S01]  /*8b00*/  @!P4 IMAD.IADD R8, R8, 0x1, -R24.reuse ;  /* 0x000000010808c824 */ /* 0x100fe200078e0a18 */
[----:B------:R-:W-:Y:S01]  /*8b10*/  ISETP.GE.AND P4, PT, R7, RZ, PT ;  /* 0x000000ff0700720c */ /* 0x000fe20003f86270 */
[----:B------:R-:W-:Y:S01]  /*8b20*/  @!P5 IMAD.IADD R2, R2, 0x1, -R24 ;  /* 0x000000010202d824 */ /* 0x000fe200078e0a18 */
[----:B------:R-:W-:Y:S01]  /*8b30*/  ISETP.GT.U32.AND P5, PT, R24, R15, PT ;  /* 0x0000000f1800720c */ /* 0x000fe20003fa4070 */
[----:B0-----:R-:W-:Y:S02]  /*8b40*/  IMAD.MOV.U32 R0, RZ, RZ, R5 ;  /* 0x000000ffff007224 */ /* 0x001fe400078e0005 */
[----:B------:R-:W-:-:S04]  /*8b50*/  IMAD.HI.U32 R5, R22, R14, RZ ;  /* 0x0000000e16057227 */ /* 0x000fc800078e00ff */
[----:B------:R-:W-:Y:S01]  /*8b60*/  @!P0 IMAD.MOV R0, RZ, RZ, -R0 ;  /* 0x000000ffff008224 */ /* 0x000fe200078e0a00 */
[C---:B------:R-:W-:Y:S01]  /*8b70*/  ISETP.GT.U32.AND P0, PT, R24.reuse, R16, PT ;  /* 0x000000101800720c */ /* 0x040fe20003f04070 */
[----:B------:R-:W-:Y:S02]  /*8b80*/  IMAD.MOV R7, RZ, RZ, -R3 ;  /* 0x000000ffff077224 */ /* 0x000fe400078e0a03 */
[----:B------:R-:W-:Y:S01]  /*8b90*/  IMAD.MOV R5, RZ, RZ, -R5 ;  /* 0x000000ffff057224 */ /* 0x000fe200078e0a05 */
[----:B------:R0:W-:Y:S01]  /*8ba0*/  STL [R1+0x144], R0 ;  /* 0x0001440001007387 */ /* 0x0001e20000100800 */
[----:B------:R-:W-:Y:S02]  /*8bb0*/  @!P5 IMAD.IADD R15, R15, 0x1, -R24 ;  /* 0x000000010f0fd824 */ /* 0x000fe400078e0a18 */
[C---:B------:R-:W-:Y:S01]  /*8bc0*/  IMAD R11, R24.reuse, R7, R11 ;  /* 0x00000007180b7224 */ /* 0x040fe200078e020b */
[----:B------:R-:W-:Y:S01]  /*8bd0*/  LOP3.LUT R7, R21, 0xb8, RZ, 0xfc, !PT ;  /* 0x000000b815077812 */ /* 0x000fe200078efcff */
[----:B------:R-:W-:Y:S01]  /*8be0*/  IMAD R14, R24, R5, R14 ;  /* 0x00000005180e7224 */ /* 0x000fe200078e020e */
[----:B------:R-:W-:Y:S01]  /*8bf0*/  IABS R5, R10 ;  /* 0x0000000a00057213 */ /* 0x000fe20000000000 */
[----:B------:R-:W-:Y:S01]  /*8c00*/  IMAD.HI.U32 R3, R22, R13, RZ ;  /* 0x0000000d16037227 */ /* 0x000fe200078e00ff */
[----:B------:R-:W-:-:S03]  /*8c10*/  IABS R9, R7 ;  /* 0x0000000700097213 */ /* 0x000fc60000000000 */
[----:B------:R-:W-:Y:S01]  /*8c20*/  @!P0 IMAD.IADD R16, R16, 0x1, -R24 ;  /* 0x0000000110108824 */ /* 0x000fe200078e0a18 */
[----:B------:R-:W-:Y:S01]  /*8c30*/  ISETP.GE.AND P0, PT, R6, RZ, PT ;  /* 0x000000ff0600720c */ /* 0x000fe20003f06270 */
[----:B0-----:R-:W-:Y:S02]  /*8c40*/  IMAD.MOV.U32 R0, RZ, RZ, R2 ;  /* 0x000000ffff007224 */ /* 0x001fe400078e0002 */
[----:B------:R-:W-:Y:S01]  /*8c50*/  IMAD.MOV R3, RZ, RZ, -R3 ;  /* 0x000000ffff037224 */ /* 0x000fe200078e0a03 */
[C---:B------:R-:W-:Y:S01]  /*8c60*/  ISETP.GT.U32.AND P5, PT, R24.reuse, R16, PT ;  /* 0x000000101800720c */ /* 0x040fe20003fa4070 */
[----:B------:R-:W-:Y:S01]  /*8c70*/  @!P1 IMAD.MOV R0, RZ, RZ, -R0 ;  /* 0x000000ffff009224 */ /* 0x000fe200078e0a00 */
[C---:B------:R-:W-:Y:S01]  /*8c80*/  ISETP.GT.U32.AND P1, PT, R24.reuse, R15, PT ;  /* 0x0000000f1800720c */ /* 0x040fe20003f24070 */
[----:B------:R-:W-:Y:S01]  /*8c90*/  IMAD R13, R24, R3, R13 ;  /* 0x00000003180d7224 */ /* 0x000fe200078e020d */
[----:B------:R-:W-:Y:S01]  /*8ca0*/  LOP3.LUT R3, R21, 0xb6, RZ, 0xfc, !PT ;  /* 0x000000b615037812 */ /* 0x000fe200078efcff */
[----:B------:R-:W-:Y:S01]  /*8cb0*/  IMAD.HI.U32 R12, R22, R9, RZ ;  /* 0x00000009160c7227 */ /* 0x000fe200078e00ff */
[----:B------:R0:W-:Y:S02]  /*8cc0*/  STL [R1+0x13c], R0 ;  /* 0x00013c0001007387 */ /* 0x0001e40000100800 */
[----:B------:R-:W-:Y:S01]  /*8cd0*/  IABS R2, R3 ;  /* 0x0000000300027213 */ /* 0x000fe20000000000 */
[----:B------:R-:W-:-:S04]  /*8ce0*/  IMAD.MOV R12, RZ, RZ, -R12 ;  /* 0x000000ffff0c7224 */ /* 0x000fc800078e0a0c */
[--C-:B------:R-:W-:Y:S01]  /*8cf0*/  @!P5 IMAD.IADD R16, R16, 0x1, -R24.reuse ;  /* 0x000000011010d824 */ /* 0x100fe200078e0a18 */
[C---:B------:R-:W-:Y:S01]  /*8d00*/  ISETP.GT.U32.AND P5, PT, R24.reuse, R14, PT ;  /* 0x0000000e1800720c */ /* 0x040fe20003fa4070 */
[----:B------:R-:W-:Y:S01]  /*8d10*/  @!P1 IMAD.IADD R15, R15, 0x1, -R24 ;  /* 0x000000010f0f9824 */ /* 0x000fe200078e0a18 */
[C---:B------:R-:W-:Y:S01]  /*8d20*/  ISETP.GT.U32.AND P1, PT, R24.reuse, R13, PT ;  /* 0x0000000d1800720c */ /* 0x040fe20003f24070 */
[----:B0-----:R-:W-:Y:S01]  /*8d30*/  IMAD.MOV.U32 R0, RZ, RZ, R8 ;  /* 0x000000ffff007224 */ /* 0x001fe200078e0008 */
[C---:B------:R-:W-:Y:S01]  /*8d40*/  LOP3.LUT R8, R21.reuse, 0xb4, RZ, 0xfc, !PT ;  /* 0x000000b415087812 */ /* 0x040fe200078efcff */
[----:B------:R-:W-:Y:S01]  /*8d50*/  IMAD.MOV.U32 R17, RZ, RZ, R16 ;  /* 0x000000ffff117224 */ /* 0x000fe200078e0010 */
[----:B------:R-:W-:Y:S01]  /*8d60*/  LOP3.LUT R16, R21, 0xa4, RZ, 0xfc, !PT ;  /* 0x000000a415107812 */ /* 0x000fe200078efcff */
[----:B------:R-:W-:Y:S01]  /*8d70*/  @!P2 IMAD.MOV R0, RZ, RZ, -R0 ;  /* 0x000000ffff00a224 */ /* 0x000fe200078e0a00 */
[C---:B------:R-:W-:Y:S01]  /*8d80*/  ISETP.GT.U32.AND P2, PT, R24.reuse, R11, PT ;  /* 0x0000000b1800720c */ /* 0x040fe20003f44070 */
[----:B------:R-:W-:Y:S01]  /*8d90*/  @!P3 IMAD.MOV R17, RZ, RZ, -R17 ;  /* 0x000000ffff11b224 */ /* 0x000fe200078e0a11 */
[----:B------:R-:W-:Y:S01]  /*8da0*/  IABS R6, R8 ;  /* 0x0000000800067213 */ /* 0x000fe20000000000 */
[----:B------:R-:W-:Y:S01]  /*8db0*/  IMAD R9, R24, R12, R9 ;  /* 0x0000000c18097224 */ /* 0x000fe200078e0209 */
[----:B------:R0:W-:Y:S01]  /*8dc0*/  STL [R1+0x140], R0 ;  /* 0x0001400001007387 */ /* 0x0001e20000100800 */
[----:B------:R-:W-:-:S02]  /*8dd0*/  @!P5 IMAD.IADD R14, R14, 0x1, -R24 ;  /* 0x000000010e0ed824 */ /* 0x000fc400078e0a18 */
[--C-:B------:R-:W-:Y:S01]  /*8de0*/  @!P1 IMAD.IADD R13, R13, 0x1, -R24.reuse ;  /* 0x000000010d0d9824 */ /* 0x100fe200078e0a18 */
[----:B------:R-:W-:Y:S01]  /*8df0*/  STL [R1+0x100], R17 ;  /* 0x0001001101007387 */ /* 0x000fe20000100800 */
[----:B------:R-:W-:Y:S01]  /*8e00*/  IMAD.HI.U32 R12, R22, R6, RZ ;  /* 0x00000006160c7227 */ /* 0x000fe200078e00ff */
[C---:B------:R-:W-:Y:S02]  /*8e10*/  ISETP.GT.U32.AND P3, PT, R24.reuse, R14, PT ;  /* 0x0000000e1800720c */ /* 0x040fe40003f64070 */
[----:B------:R-:W-:Y:S01]  /*8e20*/  ISETP.GT.U32.AND P1, PT, R24, R13, PT ;  /* 0x0000000d1800720c */ /* 0x000fe20003f24070 */
[----:B------:R-:W-:Y:S01]  /*8e30*/  @!P2 IMAD.IADD R11, R11, 0x1, -R24 ;  /* 0x000000010b0ba824 */ /* 0x000fe200078e0a18 */
[----:B------:R-:W-:Y:S01]  /*8e40*/  ISETP.GE.AND P2, PT, R4, RZ, PT ;  /* 0x000000ff0400720c */ /* 0x000fe20003f46270 */
[----:B------:R-:W-:-:S03]  /*8e50*/  IMAD.HI.U32 R4, R22, R2, RZ ;  /* 0x0000000216047227 */ /* 0x000fc600078e00ff */
[C---:B------:R-:W-:Y:S01]  /*8e60*/  ISETP.GT.U32.AND P5, PT, R24.reuse, R11, PT ;  /* 0x0000000b1800720c */ /* 0x040fe20003fa4070 */
[----:B------:R-:W-:Y:S02]  /*8e70*/  IMAD.MOV R4, RZ, RZ, -R4 ;  /* 0x000000ffff047224 */ /* 0x000fe400078e0a04 */
[----:B0-----:R-:W-:Y:S02]  /*8e80*/  IMAD.MOV.U32 R0, RZ, RZ, R15 ;  /* 0x000000ffff007224 */ /* 0x001fe400078e000f */
[----:B------:R-:W-:Y:S01]  /*8e90*/  IMAD R2, R24, R4, R2 ;  /* 0x0000000418027224 */ /* 0x000fe200078e0202 */
[----:B------:R-:W-:Y:S01]  /*8ea0*/  LOP3.LUT R4, R21, 0xb0, RZ, 0xfc, !PT ;  /* 0x000000b015047812 */ /* 0x000fe200078efcff */
[----:B------:R-:W-:Y:S01]  /*8eb0*/  @!P6 IMAD.MOV R0, RZ, RZ, -R0 ;  /* 0x000000ffff00e224 */ /* 0x000fe200078e0a00 */
[----:B------:R-:W-:Y:S01]  /*8ec0*/  ISETP.GE.AND P6, PT, R7, RZ, PT ;  /* 0x000000ff0700720c */ /* 0x000fe20003fc6270 */
[----:B------:R-:W-:-:S03]  /*8ed0*/  IMAD.HI.U32 R7, R22, R5, RZ ;  /* 0x0000000516077227 */ /* 0x000fc600078e00ff */
[----:B------:R0:W-:Y:S01]  /*8ee0*/  STL [R1+0x110], R0 ;  /* 0x0001100001007387 */ /* 0x0001e20000100800 */
[--C-:B------:R-:W-:Y:S01]  /*8ef0*/  @!P5 IMAD.IADD R11, R11, 0x1, -R24.reuse ;  /* 0x000000010b0bd824 */ /* 0x100fe200078e0a18 */
[----:B------:R-:W-:Y:S01]  /*8f00*/  ISETP.GT.U32.AND P5, PT, R24, R9, PT ;  /* 0x000000091800720c */ /* 0x000fe20003fa4070 */
[----:B------:R-:W-:Y:S01]  /*8f10*/  @!P3 IMAD.IADD R14, R14, 0x1, -R24 ;  /* 0x000000010e0eb824 */ /* 0x000fe200078e0a18 */
[C---:B------:R-:W-:Y:S01]  /*8f20*/  ISETP.GT.U32.AND P3, PT, R24.reuse, R2, PT ;  /* 0x000000021800720c */ /* 0x040fe20003f64070 */
[----:B------:R-:W-:Y:S02]  /*8f30*/  IMAD.MOV R12, RZ, RZ, -R12 ;  /* 0x000000ffff0c7224 */ /* 0x000fe400078e0a0c */
[----:B------:R-:W-:Y:S02]  /*8f40*/  IMAD.MOV R7, RZ, RZ, -R7 ;  /* 0x000000ffff077224 */ /* 0x000fe400078e0a07 */
[C---:B------:R-:W-:Y:S02]  /*8f50*/  IMAD R6, R24.reuse, R12, R6 ;  /* 0x0000000c18067224 */ /* 0x040fe400078e0206 */
[----:B------:R-:W-:Y:S01]  /*8f60*/  IMAD R5, R24, R7, R5 ;  /* 0x0000000718057224 */ /* 0x000fe200078e0205 */
[----:B------:R-:W-:Y:S01]  /*8f70*/  LOP3.LUT R7, R21, 0xae, RZ, 0xfc, !PT ;  /* 0x000000ae15077812 */ /* 0x000fe200078efcff */
[----:B------:R-:W-:-:S02]  /*8f80*/  @!P0 IMAD.MOV R14, RZ, RZ, -R14 ;  /* 0x000000ffff0e8224 */ /* 0x000fc400078e0a0e */
[--C-:B------:R-:W-:Y:S01]  /*8f90*/  @!P5 IMAD.IADD R9, R9, 0x1, -R24.reuse ;  /* 0x000000010909d824 */ /* 0x100fe200078e0a18 */
[C---:B------:R-:W-:Y:S01]  /*8fa0*/  ISETP.GT.U32.AND P5, PT, R24.reuse, R6, PT ;  /* 0x000000061800720c */ /* 0x040fe20003fa4070 */
[----:B0-----:R-:W-:Y:S01]  /*8fb0*/  IMAD.MOV.U32 R0, RZ, RZ, R11 ;  /* 0x000000ffff007224 */ /* 0x001fe200078e000b */
[----:B------:R-:W-:Y:S01]  /*8fc0*/  ISETP.GT.U32.AND P0, PT, R24, R5, PT ;  /* 0x000000051800720c */ /* 0x000fe20003f04070 */
[--C-:B------:R-:W-:Y:S01]  /*8fd0*/  @!P1 IMAD.IADD R13, R13, 0x1, -R24.reuse ;  /* 0x000000010d0d9824 */ /* 0x100fe200078e0a18 */
[----:B------:R-:W-:Y:S01]  /*8fe0*/  ISETP.GE.AND P1, PT, R3, RZ, PT ;  /* 0x000000ff0300720c */ /* 0x000fe20003f26270 */
[----:B------:R-:W-:Y:S01]  /*8ff0*/  @!P3 IMAD.IADD R2, R2, 0x1, -R24 ;  /* 0x000000010202b824 */ /* 0x000fe200078e0a18 */
[----:B------:R-:W-:Y:S01]  /*9000*/  IABS R3, R4 ;  /* 0x0000000400037213 */ /* 0x000fe20000000000 */
[----:B------:R-:W-:Y:S01]  /*9010*/  @!P4 IMAD.MOV R0, RZ, RZ, -R0 ;  /* 0x000000ffff00c224 */ /* 0x000fe200078e0a00 */
[C---:B------:R-:W-:Y:S02]  /*9020*/  ISETP.GT.U32.AND P3, PT, R24.reuse, R9, PT ;  /* 0x000000091800720c */ /* 0x040fe40003f64070 */
[----:B------:R-:W-:Y:S01]  /*9030*/  ISETP.GT.U32.AND P4, PT, R24, R2, PT ;  /* 0x000000021800720c */ /* 0x000fe20003f84070 */
[----:B------:R-:W-:Y:S01]  /*9040*/  IMAD.HI.U32 R11, R22, R3, RZ ;  /* 0x00000003160b7227 */ /* 0x000fe200078e00ff */
[----:B------:R-:W-:Y:S01]  /*9050*/  IABS R12, R7 ;  /* 0x00000007000c7213 */ /* 0x000fe20000000000 */
[----:B------:R0:W-:Y:S02]  /*9060*/  STL [R1+0x134], R0 ;  /* 0x0001340001007387 */ /* 0x0001e40000100800 */
[----:B------:R-:W-:-:S02]  /*9070*/  IMAD.MOV R11, RZ, RZ, -R11 ;  /* 0x000000ffff0b7224 */ /* 0x000fc400078e0a0b */
[--C-:B------:R-:W-:Y:S01]  /*9080*/  @!P5 IMAD.IADD R6, R6, 0x1, -R24.reuse ;  /* 0x000000010606d824 */ /* 0x100fe200078e0a18 */
[----:B------:R-:W-:Y:S01]  /*9090*/  ISETP.GE.AND P5, PT, R8, RZ, PT ;  /* 0x000000ff0800720c */ /* 0x000fe20003fa6270 */
[----:B------:R-:W-:Y:S01]  /*90a0*/  @!P0 IMAD.IADD R5, R5, 0x1, -R24 ;  /* 0x0000000105058824 */ /* 0x000fe200078e0a18 */
[----:B------:R1:W-:Y:S01]  /*90b0*/  STL [R1+0x118], R14 ;  /* 0x0001180e01007387 */ /* 0x0003e20000100800 */
[----:B------:R-:W-:Y:S01]  /*90c0*/  IMAD.MOV.U32 R8, RZ, RZ, R12 ;  /* 0x000000ffff087224 */ /* 0x000fe200078e000c */
[C---:B------:R-:W-:Y:S01]  /*90d0*/  LOP3.LUT R12, R21.reuse, 0xac, RZ, 0xfc, !PT ;  /* 0x000000ac150c7812 */ /* 0x040fe200078efcff */
[----:B0-----:R-:W-:Y:S01]  /*90e0*/  IMAD.MOV.U32 R0, RZ, RZ, R13 ;  /* 0x000000ffff007224 */ /* 0x001fe200078e000d */
[C---:B------:R-:W-:Y:S01]  /*90f0*/  ISETP.GT.U32.AND P0, PT, R24.reuse, R5, PT ;  /* 0x000000051800720c */ /* 0x040fe20003f04070 */
[C---:B------:R-:W-:Y:S01]  /*9100*/  IMAD R3, R24.reuse, R11, R3 ;  /* 0x0000000b18037224 */ /* 0x040fe200078e0203 */
[----:B------:R-:W-:Y:S01]  /*9110*/  LOP3.LUT R11, R21, 0xa2, RZ, 0xfc, !PT ;  /* 0x000000a2150b7812 */ /* 0x000fe200078efcff */
[----:B------:R-:W-:Y:S01]  /*9120*/  @!P2 IMAD.MOV R0, RZ, RZ, -R0 ;  /* 0x000000ffff00a224 */ /* 0x000fe200078e0a00 */
[----:B------:R-:W-:Y:S01]  /*9130*/  ISETP.GT.U32.AND P2, PT, R24, R6, PT ;  /* 0x000000061800720c */ /* 0x000fe20003f44070 */
[----:B------:R-:W-:Y:S01]  /*9140*/  @!P3 IMAD.IADD R9, R9, 0x1, -R24 ;  /* 0x000000010909b824 */ /* 0x000fe200078e0a18 */
[----:B------:R-:W-:Y:S01]  /*9150*/  ISETP.GE.AND P3, PT, R10, RZ, PT ;  /* 0x000000ff0a00720c */ /* 0x000fe20003f66270 */
[----:B------:R-:W-:Y:S01]  /*9160*/  IMAD.HI.U32 R10, R22, R8, RZ ;  /* 0x00000008160a7227 */ /* 0x000fe200078e00ff */
[----:B------:R0:W-:Y:S01]  /*9170*/  STL [R1+0x120], R0 ;  /* 0x0001200001007387 */ /* 0x0001e20000100800 */
[----:B-1----:R-:W-:-:S02]  /*9180*/  IABS R14, R11 ;  /* 0x0000000b000e7213 */ /* 0x002fc40000000000 */
[----:B------:R-:W-:Y:S01]  /*9190*/  @!P4 IMAD.IADD R2, R2, 0x1, -R24 ;  /* 0x000000010202c824 */ /* 0x000fe200078e0a18 */
[----:B------:R-:W-:Y:S01]  /*91a0*/  ISETP.GT.U32.AND P4, PT, R24, R3, PT ;  /* 0x000000031800720c */ /* 0x000fe20003f84070 */
[----:B------:R-:W-:Y:S02]  /*91b0*/  IMAD.MOV R10, RZ, RZ, -R10 ;  /* 0x000000ffff0a7224 */ /* 0x000fe400078e0a0a */
[--C-:B------:R-:W-:Y:S02]  /*91c0*/  @!P0 IMAD.IADD R5, R5, 0x1, -R24.reuse ;  /* 0x0000000105058824 */ /* 0x100fe400078e0a18 */
[----:B------:R-:W-:Y:S01]  /*91d0*/  @!P2 IMAD.IADD R6, R6, 0x1, -R24 ;  /* 0x000000010606a824 */ /* 0x000fe200078e0a18 */
[----:B------:R-:W-:Y:S01]  /*91e0*/  ISETP.GE.AND P2, PT, R7, RZ, PT ;  /* 0x000000ff0700720c */ /* 0x000fe20003f46270 */
[----:B0-----:R-:W-:Y:S01]  /*91f0*/  IMAD.MOV.U32 R0, RZ, RZ, R9 ;  /* 0x000000ffff007224 */ /* 0x001fe200078e0009 */
[----:B------:R-:W-:Y:S01]  /*9200*/  LOP3.LUT R9, R21, 0xaa, RZ, 0xfc, !PT ;  /* 0x000000aa15097812 */ /* 0x000fe200078efcff */
[----:B------:R-:W-:-:S02]  /*9210*/  @!P5 IMAD.MOV R6, RZ, RZ, -R6 ;  /* 0x000000ffff06d224 */ /* 0x000fc400078e0a06 */
[----:B------:R-:W-:Y:S01]  /*9220*/  @!P6 IMAD.MOV R0, RZ, RZ, -R0 ;  /* 0x000000ffff00e224 */ /* 0x000fe200078e0a00 */
[----:B------:R-:W-:Y:S01]  /*9230*/  ISETP.GE.AND P6, PT, R4, RZ, PT ;  /* 0x000000ff0400720c */ /* 0x000fe20003fc6270 */
[----:B------:R-:W-:Y:S01]  /*9240*/  IMAD R4, R24, R10, R8 ;  /* 0x0000000a18047224 */ /* 0x000fe200078e0208 */
[----:B------:R-:W-:Y:S01]  /*9250*/  ISETP.GE.AND P5, PT, R9, RZ, PT ;  /* 0x000000ff0900720c */ /* 0x000fe20003fa6270 */
[----:B------:R-:W-:Y:S01]  /*9260*/  @!P4 IMAD.IADD R3, R3, 0x1, -R24 ;  /* 0x000000010303c824 */ /* 0x000fe200078e0a18 */
[----:B------:R0:W-:Y:S01]  /*9270*/  STL [R1+0x128], R0 ;  /* 0x0001280001007387 */ /* 0x0001e20000100800 */
[----:B------:R-:W-:Y:S02]  /*9280*/  ISETP.GE.AND P4, PT, R12, RZ, PT ;  /* 0x000000ff0c00720c */ /* 0x000fe40003f86270 */
[----:B------:R-:W-:Y:S02]  /*9290*/  ISETP.GT.U32.AND P0, PT, R24, R4, PT ;  /* 0x000000041800720c */ /* 0x000fe40003f04070 */
[----:B------:R-:W-:-:S02]  /*92a0*/  IABS R12, R12 ;  /* 0x0000000c000c7213 */ /* 0x000fc40000000000 */
[----:B------:R-:W-:Y:S02]  /*92b0*/  IABS R9, R9 ;  /* 0x0000000900097213 */ /* 0x000fe40000000000 */
[C---:B------:R-:W-:Y:S01]  /*92c0*/  LOP3.LUT R8, R21.reuse, 0xa6, RZ, 0xfc, !PT ;  /* 0x000000a615087812 */ /* 0x040fe200078efcff */
[----:B0-----:R-:W-:Y:S01]  /*92d0*/  IMAD.MOV.U32 R0, RZ, RZ, R2 ;  /* 0x000000ffff007224 */ /* 0x001fe200078e0002 */
[----:B------:R-:W-:Y:S01]  /*92e0*/  LOP3.LUT R2, R21, 0xa8, RZ, 0xfc, !PT ;  /* 0x000000a815027812 */ /* 0x000fe200078efcff */
[----:B------:R-:W-:-:S04]  /*92f0*/  IMAD.HI.U32 R7, R22, R12, RZ ;  /* 0x0000000c16077227 */ /* 0x000fc800078e00ff */
[----:B------:R-:W-:Y:S01]  /*9300*/  @!P1 IMAD.MOV R0, RZ, RZ, -R0 ;  /* 0x000000ffff009224 */ /* 0x000fe200078e0a00 */
[----:B------:R-:W-:Y:S01]  /*9310*/  ISETP.GT.U32.AND P1, PT, R24, R3, PT ;  /* 0x000000031800720c */ /* 0x000fe20003f24070 */
[----:B------:R-:W-:Y:S02]  /*9320*/  @!P0 IMAD.IADD R4, R4, 0x1, -R24 ;  /* 0x0000000104048824 */ /* 0x000fe400078e0a18 */
[----:B------:R-:W-:Y:S01]  /*9330*/  IMAD.MOV R7, RZ, RZ, -R7 ;  /* 0x000000ffff077224 */ /* 0x000fe200078e0a07 */
[----:B------:R0:W-:Y:S02]  /*9340*/  STL [R1+0x12c], R0 ;  /* 0x00012c0001007387 */ /* 0x0001e40000100800 */
[C---:B------:R-:W-:Y:S01]  /*9350*/  ISETP.GT.U32.AND P0, PT, R24.reuse, R4, PT ;  /* 0x000000041800720c */ /* 0x040fe20003f04070 */
[----:B------:R-:W-:Y:S01]  /*9360*/  IMAD R12, R24, R7, R12 ;  /* 0x00000007180c7224 */ /* 0x000fe200078e020c */
[----:B------:R1:W-:Y:S01]  /*9370*/  STL [R1+0x130], R6 ;  /* 0x0001300601007387 */ /* 0x0003e20000100800 */
[----:B------:R-:W-:-:S04]  /*9380*/  LOP3.LUT R7, R21, 0xa0, RZ, 0xfc, !PT ;  /* 0x000000a015077812 */ /* 0x000fc800078efcff */
[----:B------:R-:W-:Y:S01]  /*9390*/  @!P1 IMAD.IADD R3, R3, 0x1, -R24 ;  /* 0x0000000103039824 */ /* 0x000fe200078e0a18 */
[----:B------:R-:W-:Y:S01]  /*93a0*/  ISETP.GE.AND P1, PT, R8, RZ, PT ;  /* 0x000000ff0800720c */ /* 0x000fe20003f26270 */
[----:B0-----:R-:W-:Y:S01]  /*93b0*/  IMAD.MOV.U32 R0, RZ, RZ, R5 ;  /* 0x000000ffff007224 */ /* 0x001fe200078e0005 */
[----:B------:R-:W-:Y:S01]  /*93c0*/  IABS R8, R8 ;  /* 0x0000000800087213 */ /* 0x000fe20000000000 */
[----:B-1----:R-:W-:-:S04]  /*93d0*/  IMAD.HI.U32 R6, R22, R9, RZ ;  /* 0x0000000916067227 */ /* 0x002fc800078e00ff */
[----:B------:R-:W-:Y:S01]  /*93e0*/  @!P3 IMAD.MOV R0, RZ, RZ, -R0 ;  /* 0x000000ffff00b224 */ /* 0x000fe200078e0a00 */
[----:B------:R-:W-:Y:S01]  /*93f0*/  ISETP.GE.AND P3, PT, R2, RZ, PT ;  /* 0x000000ff0200720c */ /* 0x000fe20003f66270 */
[----:B------:R-:W-:Y:S01]  /*9400*/  @!P0 IMAD.IADD R4, R4, 0x1, -R24 ;  /* 0x0000000104048824 */ /* 0x000fe200078e0a18 */
[----:B------:R-:W-:Y:S01]  /*9410*/  IABS R2, R2 ;  /* 0x0000000200027213 */ /* 0x000fe20000000000 */
[----:B------:R-:W-:Y:S01]  /*9420*/  IMAD.MOV R6, RZ, RZ, -R6 ;  /* 0x000000ffff067224 */ /* 0x000fe200078e0a06 */
[----:B------:R0:W-:Y:S03]  /*9430*/  STL [R1+0x414], R0 ;  /* 0x0004140001007387 */ /* 0x0001e60000100800 */
[----:B------:R-:W-:-:S04]  /*9440*/  IMAD.HI.U32 R5, R22, R2, RZ ;  /* 0x0000000216057227 */ /* 0x000fc800078e00ff */
[----:B------:R-:W-:Y:S02]  /*9450*/  IMAD.MOV R5, RZ, RZ, -R5 ;  /* 0x000000ffff057224 */ /* 0x000fe400078e0a05 */
[C---:B------:R-:W-:Y:S01]  /*9460*/  IMAD R9, R24.reuse, R6, R9 ;  /* 0x0000000618097224 */ /* 0x040fe200078e0209 */
[----:B------:R-:W-:Y:S01]  /*9470*/  LOP3.LUT R6, R21, 0x9e, RZ, 0xfc, !PT ;  /* 0x0000009e15067812 */ /* 0x000fe200078efcff */
[----:B0-----:R-:W-:Y:S02]  /*9480*/  IMAD.MOV.U32 R0, RZ, RZ, R3 ;  /* 0x000000ffff007224 */ /* 0x001fe400078e0003 */
[C---:B------:R-:W-:Y:S01]  /*9490*/  IMAD R2, R24.reuse, R5, R2 ;  /* 0x0000000518027224 */ /* 0x040fe200078e0202 */
[C---:B------:R-:W-:Y:S01]  /*94a0*/  ISETP.GT.U32.AND P0, PT, R24.reuse, R9, PT ;  /* 0x000000091800720c */ /* 0x040fe20003f04070 */
[----:B------:R-:W-:Y:S01]  /*94b0*/  @!P6 IMAD.MOV R0, RZ, RZ, -R0 ;  /* 0x000000ffff00e224 */ /* 0x000fe200078e0a00 */
[----:B------:R-:W-:Y:S01]  /*94c0*/  ISETP.GT.U32.AND P6, PT, R24, R12, PT ;  /* 0x0000000c1800720c */ /* 0x000fe20003fc4070 */
[----:B------:R-:W-:Y:S01]  /*94d0*/  IMAD.HI.U32 R3, R22, R8, RZ ;  /* 0x0000000816037227 */ /* 0x000fe200078e00ff */
[----:B------:R-:W-:-:S02]  /*94e0*/  IABS R13, R6 ;  /* 0x00000006000d7213 */ /* 0x000fc40000000000 */
[----:B------:R0:W-:Y:S01]  /*94f0*/  STL [R1+0x40c], R0 ;  /* 0x00040c0001007387 */ /* 0x0001e20000100800 */
[----:B------:R-:W-:Y:S02]  /*9500*/  IMAD.MOV R3, RZ, RZ, -R3 ;  /* 0x000000ffff037224 */ /* 0x000fe400078e0a03 */
[----:B------:R-:W-:-:S04]  /*9510*/  IMAD.HI.U32 R5, R22, R14, RZ ;  /* 0x0000000e16057227 */ /* 0x000fc800078e00ff */
[----:B------:R-:W-:Y:S01]  /*9520*/  IMAD R8, R24, R3, R8 ;  /* 0x0000000318087224 */ /* 0x000fe200078e0208 */
[----:B------:R-:W-:Y:S01]  /*9530*/  IABS R3, R16 ;  /* 0x0000001000037213 */ /* 0x000fe20000000000 */
[----:B------:R-:W-:Y:S02]  /*9540*/  @!P6 IMAD.IADD R12, R12, 0x1, -R24 ;  /* 0x000000010c0ce824 */ /* 0x000fe400078e0a18 */
[----:B0-----:R-:W-:Y:S01]  /*9550*/  IMAD.MOV.U32 R0, RZ, RZ, R4 ;  /* 0x000000ffff007224 */ /* 0x001fe200078e0004 */
[----:B------:R-:W-:Y:S01]  /*9560*/  IABS R4, R7 ;  /* 0x0000000700047213 */ /* 0x000fe20000000000 */
[----:B------:R-:W-:Y:S01]  /*9570*/  IMAD.MOV R5, RZ, RZ, -R5 ;  /* 0x000000ffff057224 */ /* 0x000fe200078e0a05 */
[C---:B------:R-:W-:Y:S01]  /*9580*/  ISETP.GT.U32.AND P6, PT, R24.reuse, R12, PT ;  /* 0x0000000c1800720c */ /* 0x040fe20003fc4070 */
[----:B------:R-:W-:Y:S01]  /*9590*/  @!P2 IMAD.MOV R0, RZ, RZ, -R0 ;  /* 0x000000ffff00a224 */ /* 0x000fe200078e0a00 */
[----:B------:R-:W-:Y:S01]  /*95a0*/  ISETP.GT.U32.AND P2, PT, R24, R2, PT ;  /* 0x000000021800720c */ /* 0x000fe20003f44070 */
[----:B------:R-:W-:-:S02]  /*95b0*/  @!P0 IMAD.IADD R9, R9, 0x1, -R24 ;  /* 0x0000000109098824 */ /* 0x000fc400078e0a18 */
[----:B------:R-:W-:Y:S01]  /*95c0*/  IMAD R14, R24, R5, R14 ;  /* 0x00000005180e7224 */ /* 0x000fe200078e020e */
[----:B------:R0:W-:Y:S01]  /*95d0*/  STL [R1+0x410], R0 ;  /* 0x0004100001007387 */ /* 0x0001e20000100800 */
[----:B------:R-:W-:Y:S01]  /*95e0*/  IMAD.HI.U32 R10, R22, R3, RZ ;  /* 0x00000003160a7227 */ /* 0x000fe200078e00ff */
[----:B------:R-:W-:Y:S02]  /*95f0*/  ISETP.GT.U32.AND P0, PT, R24, R9, PT ;  /* 0x000000091800720c */ /* 0x000fe40003f04070 */
[----:B------:R-:W-:Y:S01]  /*9600*/  LOP3.LUT R5, R21, 0x9c, RZ, 0xfc, !PT ;  /* 0x0000009c15057812 */ /* 0x000fe200078efcff */
[----:B------:R-:W-:Y:S02]  /*9610*/  IMAD.MOV R10, RZ, RZ, -R10 ;  /* 0x000000ffff0a7224 */ /* 0x000fe400078e0a0a */
[--C-:B------:R-:W-:Y:S01]  /*9620*/  @!P6 IMAD.IADD R12, R12, 0x1, -R24.reuse ;  /* 0x000000010c0ce824 */ /* 0x100fe200078e0a18 */
[----:B------:R-:W-:Y:S01]  /*9630*/  ISETP.GT.U32.AND P6, PT, R24, R8, PT ;  /* 0x000000081800720c */ /* 0x000fe20003fc4070 */
[----:B------:R-:W-:-:S02]  /*9640*/  @!P2 IMAD.IADD R2, R2, 0x1, -R24 ;  /* 0x000000010202a824 */ /* 0x000fc400078e0a18 */
[----:B0-----:R-:W-:Y:S01]  /*9650*/  IMAD.MOV.U32 R0, RZ, RZ, R12 ;  /* 0x000000ffff007224 */ /* 0x001fe200078e000c */
[----:B------:R-:W-:Y:S01]  /*9660*/  IABS R12, R5 ;  /* 0x00000005000c7213 */ /* 0x000fe20000000000 */
[C---:B------:R-:W-:Y:S01]  /*9670*/  IMAD R3, R24.reuse, R10, R3 ;  /* 0x0000000a18037224 */ /* 0x040fe200078e0203 */
[C---:B------:R-:W-:Y:S01]  /*9680*/  ISETP.GT.U32.AND P2, PT, R24.reuse, R2, PT ;  /* 0x000000021800720c */ /* 0x040fe20003f44070 */
[----:B------:R-:W-:Y:S02]  /*9690*/  @!P4 IMAD.MOV R0, RZ, RZ, -R0 ;  /* 0x000000ffff00c224 */ /* 0x000fe400078e0a00 */
[--C-:B------:R-:W-:Y:S01]  /*96a0*/  @!P0 IMAD.IADD R9, R9, 0x1, -R24.reuse ;  /* 0x0000000109098824 */ /* 0x100fe200078e0a18 */
[----:B------:R-:W-:Y:S01]  /*96b0*/  ISETP.GT.U32.AND P0, PT, R24, R3, PT ;  /* 0x000000031800720c */ /* 0x000fe20003f04070 */
[----:B------:R-:W-:Y:S01]  /*96c0*/  IMAD.HI.U32 R15, R22, R4, RZ ;  /* 0x00000004160f7227 */ /* 0x000fe200078e00ff */
[----:B------:R0:W-:Y:S03]  /*96d0*/  STL [R1+0x114], R0 ;  /* 0x0001140001007387 */ /* 0x0001e60000100800 */
[----:B------:R-:W-:Y:S01]  /*96e0*/  @!P6 IMAD.IADD R8, R8, 0x1, -R24 ;  /* 0x000000010808e824 */ /* 0x000fe200078e0a18 */
[----:B------:R-:W-:Y:S01]  /*96f0*/  ISETP.GE.AND P6, PT, R16, RZ, PT ;  /* 0x000000ff1000720c */ /* 0x000fe20003fc6270 */
[----:B------:R-:W-:-:S02]  /*9700*/  IMAD.MOV R15, RZ, RZ, -R15 ;  /* 0x000000ffff0f7224 */ /* 0x000fc400078e0a0f */
[----:B------:R-:W-:Y:S01]  /*9710*/  @!P2 IMAD.IADD R2, R2, 0x1, -R24 ;  /* 0x000000010202a824 */ /* 0x000fe200078e0a18 */
[----:B------:R-:W-:Y:S01]  /*9720*/  ISETP.GT.U32.AND P2, PT, R24, R14, PT ;  /* 0x0000000e1800720c */ /* 0x000fe20003f44070 */
[----:B------:R-:W-:Y:S01]  /*9730*/  IMAD.HI.U32 R10, R22, R13, RZ ;  /* 0x0000000d160a7227 */ /* 0x000fe200078e00ff */
[----:B------:R-:W-:-:S03]  /*9740*/  ISETP.GT.U32.AND P4, PT, R24, R8, PT ;  /* 0x000000081800720c */ /* 0x000fc60003f84070 */
[----:B0-----:R-:W-:Y:S02]  /*9750*/  IMAD.MOV.U32 R0, RZ, RZ, R9 ;  /* 0x000000ffff007224 */ /* 0x001fe400078e0009 */
[----:B------:R-:W-:-:S04]  /*9760*/  IMAD.HI.U32 R9, R22, R12, RZ ;  /* 0x0000000c16097227 */ /* 0x000fc800078e00ff */
[----:B------:R-:W-:Y:S02]  /*9770*/  @!P5 IMAD.MOV R0, RZ, RZ, -R0 ;  /* 0x000000ffff00d224 */ /* 0x000fe400078e0a00 */
[----:B------:R-:W-:Y:S02]  /*9780*/  @!P2 IMAD.IADD R14, R14, 0x1, -R24 ;  /* 0x000000010e0ea824 */ /* 0x000fe400078e0a18 */
[C---:B------:R-:W-:Y:S01]  /*9790*/  IMAD R4, R24.reuse, R15, R4 ;  /* 0x0000000f18047224 */ /* 0x040fe200078e0204 */
[----:B------:R0:W-:Y:S01]  /*97a0*/  STL [R1+0x10c], R0 ;  /* 0x00010c0001007387 */ /* 0x0001e20000100800 */
[----:B------:R-:W-:Y:S01]  /*97b0*/  IMAD.MOV R10, RZ, RZ, -R10 ;  /* 0x000000ffff0a7224 */ /* 0x000fe200078e0a0a */
[----:B------:R-:W-:Y:S01]  /*97c0*/  ISETP.GT.U32.AND P2, PT, R24, R14, PT ;  /* 0x0000000e1800720c */ /* 0x000fe20003f44070 */
[----:B------:R-:W-:Y:S01]  /*97d0*/  @!P4 IMAD.IADD R8, R8, 0x1, -R24 ;  /* 0x000000010808c824 */ /* 0x000fe200078e0a18 */
[----:B------:R-:W-:Y:S01]  /*97e0*/  ISETP.GT.U32.AND P4, PT, R24, R4, PT ;  /* 0x000000041800720c */ /* 0x000fe20003f84070 */
[----:B------:R-:W-:-:S02]  /*97f0*/  IMAD.MOV R9, RZ, RZ, -R9 ;  /* 0x000000ffff097224 */ /* 0x000fc400078e0a09 */
[----:B------:R-:W-:Y:S01]  /*9800*/  @!P0 IMAD.IADD R3, R3, 0x1, -R24 ;  /* 0x0000000103038824 */ /* 0x000fe200078e0a18 */
[----:B------:R-:W-:Y:S01]  /*9810*/  ISETP.GE.AND P0, PT, R11, RZ, PT ;  /* 0x000000ff0b00720c */ /* 0x000fe20003f06270 */
[C---:B------:R-:W-:Y:S01]  /*9820*/  IMAD R13, R24.reuse, R10, R13 ;  /* 0x0000000a180d7224 */ /* 0x040fe200078e020d */
[----:B------:R-:W-:Y:S01]  /*9830*/  LOP3.LUT R11, R21, 0x96, RZ, 0xfc, !PT ;  /* 0x00000096150b7812 */ /* 0x000fe200078efcff */
[----:B0-----:R-:W-:Y:S01]  /*9840*/  IMAD.MOV.U32 R0, RZ, RZ, R8 ;  /* 0x000000ffff007224 */ /* 0x001fe200078e0008 */
[C---:B------:R-:W-:Y:S01]  /*9850*/  ISETP.GT.U32.AND P5, PT, R24.reuse, R3, PT ;  /* 0x000000031800720c */ /* 0x040fe20003fa4070 */
[C---:B------:R-:W-:Y:S01]  /*9860*/  IMAD R12, R24.reuse, R9, R12 ;  /* 0x00000009180c7224 */ /* 0x040fe200078e020c */
[----:B------:R-:W-:Y:S01]  /*9870*/  IABS R9, R11 ;  /* 0x0000000b00097213 */ /* 0x000fe20000000000 */
[----:B------:R-:W-:Y:S01]  /*9880*/  @!P1 IMAD.MOV R0, RZ, RZ, -R0 ;  /* 0x000000ffff009224 */ /* 0x000fe200078e0a00 */
[----:B------:R-:W-:Y:S01]  /*9890*/  ISETP.GT.U32.AND P1, PT, R24, R13, PT ;  /* 0x0000000d1800720c */ /* 0x000fe20003f24070 */
[----:B------:R-:W-:Y:S01]  /*98a0*/  @!P2 IMAD.IADD R14, R14, 0x1, -R24 ;  /* 0x000000010e0ea824 */ /* 0x000fe200078e0a18 */
[----:B------:R-:W-:Y:S01]  /*98b0*/  ISETP.GT.U32.AND P2, PT, R24, R12, PT ;  /* 0x0000000c1800720c */ /* 0x000fe20003f44070 */
[----:B------:R-:W-:Y:S01]  /*98c0*/  @!P3 IMAD.MOV R2, RZ, RZ, -R2 ;  /* 0x000000ffff02b224 */ /* 0x000fe200078e0a02 */
[----:B------:R-:W-:Y:S01]  /*98d0*/  ISETP.GE.AND P3, PT, R7, RZ, PT ;  /* 0x000000ff0700720c */ /* 0x000fe20003f66270 */
[----:B------:R-:W-:Y:S01]  /*98e0*/  @!P4 IMAD.IADD R4, R4, 0x1, -R24 ;  /* 0x000000010404c824 */ /* 0x000fe200078e0a18 */
[----:B------:R-:W-:Y:S01]  /*98f0*/  LOP3.LUT R7, R21, 0x98, RZ, 0xfc, !PT ;  /* 0x0000009815077812 */ /* 0x000fe200078efcff */
[----:B------:R-:W-:Y:S01]  /*9900*/  @!P0 IMAD.MOV R14, RZ, RZ, -R14 ;  /* 0x000000ffff0e8224 */ /* 0x000fe200078e0a0e */
[----:B------:R0:W-:Y:S01]  /*9910*/  STL [R1+0x108], R2 ;  /* 0x0001080201007387 */ /* 0x0001e20000100800 */
[----:B------:R-:W-:Y:S01]  /*9920*/  ISETP.GE.AND P4, PT, R5, RZ, PT ;  /* 0x000000ff0500720c */ /* 0x000fe20003f86270 */
[--C-:B------:R-:W-:Y:S01]  /*9930*/  @!P5 IMAD.IADD R3, R3, 0x1, -R24.reuse ;  /* 0x000000010303d824 */ /* 0x100fe200078e0a18 */
[----:B------:R-:W-:Y:S01]  /*9940*/  IABS R5, R7 ;  /* 0x0000000700057213 */ /* 0x000fe20000000000 */
[----:B------:R1:W-:Y:S01]  /*9950*/  STL [R1+0x104], R0 ;  /* 0x0001040001007387 */ /* 0x0003e20000100800 */
[--C-:B------:R-:W-:Y:S01]  /*9960*/  @!P1 IMAD.IADD R13, R13, 0x1, -R24.reuse ;  /* 0x000000010d0d9824 */ /* 0x100fe200078e0a18 */
[----:B------:R-:W-:Y:S01]  /*9970*/  ISETP.GE.AND P5, PT, R6, RZ, PT ;  /* 0x000000ff0600720c */ /* 0x000fe20003fa6270 */
[----:B------:R-:W-:Y:S01]  /*9980*/  @!P2 IMAD.IADD R12, R12, 0x1, -R24 ;  /* 0x000000010c0ca824 */ /* 0x000fe200078e0a18 */
[----:B------:R-:W-:-:S02]  /*9990*/  ISETP.GT.U32.AND P1, PT, R24, R4, PT ;  /* 0x000000041800720c */ /* 0x000fc40003f24070 */
[C---:B0-----:R-:W-:Y:S02]  /*99a0*/  LOP3.LUT R2, R21.reuse, 0x9a, RZ, 0xfc, !PT ;  /* 0x0000009a15027812 */ /* 0x041fe400078efcff */
[----:B------:R-:W-:Y:S02]  /*99b0*/  ISETP.GT.U32.AND P2, PT, R24, R12, PT ;  /* 0x0000000c1800720c */ /* 0x000fe40003f44070 */
[----:B------:R-:W-:Y:S01]  /*99c0*/  IABS R8, R2 ;  /* 0x0000000200087213 */ /* 0x000fe20000000000 */
[----:B-1----:R-:W-:Y:S01]  /*99d0*/  IMAD.MOV.U32 R0, RZ, RZ, R3 ;  /* 0x000000ffff007224 */ /* 0x002fe200078e0003 */
[----:B------:R-:W-:Y:S01]  /*99e0*/  LOP3.LUT R10, R21, 0x94, RZ, 0xfc, !PT ;  /* 0x00000094150a7812 */ /* 0x000fe200078efcff */
[----:B------:R-:W-:Y:S02]  /*99f0*/  IMAD.MOV.U32 R3, RZ, RZ, R5 ;  /* 0x000000ffff037224 */ /* 0x000fe400078e0005 */
[----:B------:R-:W-:Y:S01]  /*9a00*/  IMAD.HI.U32 R6, R22, R8, RZ ;  /* 0x0000000816067227 */ /* 0x000fe200078e00ff */
[----:B------:R-:W-:-:S03]  /*9a10*/  IABS R16, R10 ;  /* 0x0000000a00107213 */ /* 0x000fc60000000000 */
[----:B------:R-:W-:Y:S02]  /*9a20*/  IMAD.MOV R6, RZ, RZ, -R6 ;  /* 0x000000ffff067224 */ /* 0x000fe400078e0a06 */
[----:B------:R-:W-:-:S04]  /*9a30*/  IMAD.HI.U32 R5, R22, R3, RZ ;  /* 0x0000000316057227 */ /* 0x000fc800078e00ff */
[----:B------:R-:W-:Y:S02]  /*9a40*/  IMAD R8, R24, R6, R8 ;  /* 0x0000000618087224 */ /* 0x000fe400078e0208 */
[----:B------:R-:W-:Y:S02]  /*9a50*/  IMAD.MOV R5, RZ, RZ, -R5 ;  /* 0x000000ffff057224 */ /* 0x000fe400078e0a05 */
[----:B------:R-:W-:Y:S01]  /*9a60*/  @!P1 IMAD.IADD R4, R4, 0x1, -R24 ;  /* 0x0000000104049824 */ /* 0x000fe200078e0a18 */
[C---:B------:R-:W-:Y:S01]  /*9a70*/  ISETP.GT.U32.AND P1, PT, R24.reuse, R8, PT ;  /* 0x000000081800720c */ /* 0x040fe20003f24070 */
[C---:B------:R-:W-:Y:S02]  /*9a80*/  IMAD R3, R24.reuse, R5, R3 ;  /* 0x0000000518037224 */ /* 0x040fe400078e0203 */
[----:B------:R-:W-:Y:S01]  /*9a90*/  @!P6 IMAD.MOV R0, RZ, RZ, -R0 ;  /* 0x000000ffff00e224 */ /* 0x000fe200078e0a00 */
[----:B------:R-:W-:Y:S01]  /*9aa0*/  ISETP.GT.U32.AND P6, PT, R24, R13, PT ;  /* 0x0000000d1800720c */ /* 0x000fe20003fc4070 */
[--C-:B------:R-:W-:Y:S01]  /*9ab0*/  @!P2 IMAD.IADD R12, R12, 0x1, -R24.reuse ;  /* 0x000000010c0ca824 */ /* 0x100fe200078e0a18 */
[----:B------:R-:W-:Y:S01]  /*9ac0*/  ISETP.GT.U32.AND P2, PT, R24, R3, PT ;  /* 0x000000031800720c */ /* 0x000fe20003f44070 */
[----:B------:R-:W-:Y:S01]  /*9ad0*/  IMAD.HI.U32 R5, R22, R9, RZ ;  /* 0x0000000916057227 */ /* 0x000fe200078e00ff */
[----:B------:R0:W-:Y:S03]  /*9ae0*/  STL [R1+0xd8], R0 ;  /* 0x0000d80001007387 */ /* 0x0001e60000100800 */
[----:B------:R-:W-:Y:S01]  /*9af0*/  IMAD.MOV R5, RZ, RZ, -R5 ;  /* 0x000000ffff057224 */ /* 0x000fe200078e0a05 */
[----:B------:R-:W-:Y:S01]  /*9b00*/  STL [R1+0xdc], R14 ;  /* 0x0000dc0e01007387 */ /* 0x000fe20000100800 */
[----:B------:R-:W-:Y:S01]  /*9b10*/  @!P1 IMAD.IADD R8, R8, 0x1, -R24 ;  /* 0x0000000108089824 */ /* 0x000fe200078e0a18 */
[----:B------:R-:W-:Y:S01]  /*9b20*/  ISETP.GE.AND P1, PT, R7, RZ, PT ;  /* 0x000000ff0700720c */ /* 0x000fe20003f26270 */
[----:B------:R-:W-:Y:S01]  /*9b30*/  IMAD.HI.U32 R6, R22, R16, RZ ;  /* 0x0000001016067227 */ /* 0x000fe200078e00ff */
[----:B------:R-:W-:-:S02]  /*9b40*/  LOP3.LUT R7, R21, 0x90, RZ, 0xfc, !PT ;  /* 0x0000009015077812 */ /* 0x000fc400078efcff */
[----:B------:R-:W-:Y:S01]  /*9b50*/  ISETP.GT.U32.AND P0, PT, R24, R8, PT ;  /* 0x000000081800720c */ /* 0x000fe20003f04070 */
[--C-:B------:R-:W-:Y:S01]  /*9b60*/  @!P6 IMAD.IADD R13, R13, 0x1, -R24.reuse ;  /* 0x000000010d0de824 */ /* 0x100fe200078e0a18 */
[----:B------:R-:W-:Y:S01]  /*9b70*/  ISETP.GE.AND P6, PT, R2, RZ, PT ;  /* 0x000000ff0200720c */ /* 0x000fe20003fc6270 */
[C---:B------:R-:W-:Y:S01]  /*9b80*/  IMAD R9, R24.reuse, R5, R9 ;  /* 0x0000000518097224 */ /* 0x040fe200078e0209 */
[----:B------:R-:W-:Y:S01]  /*9b90*/  LOP3.LUT R2, R21, 0x92, RZ, 0xfc, !PT ;  /* 0x0000009215027812 */ /* 0x000fe200078efcff */
[----:B------:R-:W-:Y:S02]  /*9ba0*/  @!P2 IMAD.IADD R3, R3, 0x1, -R24 ;  /* 0x000000010303a824 */ /* 0x000fe400078e0a18 */
[----:B0-----:R-:W-:Y:S01]  /*9bb0*/  IMAD.MOV.U32 R0, RZ, RZ, R4 ;  /* 0x000000ffff007224 */ /* 0x001fe200078e0004 */
[----:B------:R-:W-:Y:S01]  /*9bc0*/  IABS R5, R2 ;  /* 0x0000000200057213 */ /* 0x000fe20000000000 */
[----:B------:R-:W-:Y:S01]  /*9bd0*/  IMAD.MOV R6, RZ, RZ, -R6 ;  /* 0x000000ffff067224 */ /* 0x000fe200078e0a06 */
[C---:B------:R-:W-:Y:S01]  /*9be0*/  ISETP.GT.U32.AND P2, PT, R24.reuse, R9, PT ;  /* 0x000000091800720c */ /* 0x040fe20003f44070 */
[----:B------:R-:W-:Y:S01]  /*9bf0*/  @!P3 IMAD.MOV R0, RZ, RZ, -R0 ;  /* 0x000000ffff00b224 */ /* 0x000fe200078e0a00 */
[C---:B------:R-:W-:Y:S01]  /*9c00*/  ISETP.GT.U32.AND P3, PT, R24.reuse, R3, PT ;  /* 0x000000031800720c */ /* 0x040fe20003f64070 */
[----:B------:R-:W-:Y:S01]  /*9c10*/  IMAD R16, R24, R6, R16 ;  /* 0x0000000618107224 */ /* 0x000fe200078e0210 */
[----:B------:R-:W-:Y:S01]  /*9c20*/  IABS R6, R7 ;  /* 0x0000000700067213 */ /* 0x000fe20000000000 */
[----:B------:R-:W-:Y:S01]  /*9c30*/  IMAD.HI.U32 R4, R22, R5, RZ ;  /* 0x0000000516047227 */ /* 0x000fe200078e00ff */
[----:B------:R0:W-:Y:S03]  /*9c40*/  STL [R1+0xf4], R0 ;  /* 0x0000f40001007387 */ /* 0x0001e60000100800 */
[----:B------:R-:W-:Y:S01]  /*9c50*/  @!P5 IMAD.MOV R13, RZ, RZ, -R13 ;  /* 0x000000ffff0dd224 */ /* 0x000fe200078e0a0d */
[----:B------:R-:W-:Y:S01]  /*9c60*/  ISETP.GT.U32.AND P5, PT, R24, R16, PT ;  /* 0x000000101800720c */ /* 0x000fe20003fa4070 */
[----:B------:R-:W-:Y:S01]  /*9c70*/  @!P0 IMAD.IADD R8, R8, 0x1, -R24 ;  /* 0x0000000108088824 */ /* 0x000fe200078e0a18 */
        /* <DEDUP_REMOVED lines=11> */
[----:B------:R-:W-:Y:S01]  /*9d30*/  LOP3.LUT R11, R21, 0x8a, RZ, 0xfc, !PT ;  /* 0x0000008a150b7812 */ /* 0x000fe200078efcff */
[----:B------:R-:W-:Y:S01]  /*9d40*/  @!P2 IMAD.IADD R9, R9, 0x1, -R24 ;  /* 0x000000010909a824 */ /* 0x000fe200078e0a18 */
[----:B------:R0:W-:Y:S01]  /*9d50*/  STL [R1+0xf0], R0 ;  /* 0x0000f00001007387 */ /* 0x0001e20000100800 */
[C---:B------:R-:W-:Y:S01]  /*9d60*/  IMAD R5, R24.reuse, R4, R5 ;  /* 0x0000000418057224 */ /* 0x040fe200078e0205 */
[----:B------:R-:W-:Y:S01]  /*9d70*/  LOP3.LUT R4, R21, 0x8c, RZ, 0xfc, !PT ;  /* 0x0000008c15047812 */ /* 0x000fe200078efcff */
[----:B-1----:R-:W-:Y:S01]  /*9d80*/  IMAD.MOV.U32 R13, RZ, RZ, R8 ;  /* 0x000000ffff0d7224 */ /* 0x002fe200078e0008 */
[C---:B------:R-:W-:Y:S01]  /*9d90*/  ISETP.GT.U32.AND P2, PT, R24.reuse, R9, PT ;  /* 0x000000091800720c */ /* 0x040fe20003f44070 */
[C---:B------:R-:W-:Y:S01]  /*9da0*/  IMAD R6, R24.reuse, R12, R6 ;  /* 0x0000000c18067224 */ /* 0x040fe200078e0206 */
[----:B------:R-:W-:Y:S01]  /*9db0*/  IABS R8, R2 ;  /* 0x0000000200087213 */ /* 0x000fe20000000000 */
[----:B------:R-:W-:Y:S01]  /*9dc0*/  @!P6 IMAD.MOV R13, RZ, RZ, -R13 ;  /* 0x000000ffff0de224 */ /* 0x000fe200078e0a0d */
[----:B------:R-:W-:Y:S01]  /*9dd0*/  ISETP.GT.U32.AND P6, PT, R24, R5, PT ;  /* 0x000000051800720c */ /* 0x000fe20003fc4070 */
[----:B------:R-:W-:Y:S01]  /*9de0*/  @!P5 IMAD.IADD R16, R16, 0x1, -R24 ;  /* 0x000000011010d824 */ /* 0x000fe200078e0a18 */
[----:B------:R-:W-:Y:S01]  /*9df0*/  IABS R10, R11 ;  /* 0x0000000b000a7213 */ /* 0x000fe20000000000 */
[----:B0-----:R-:W-:Y:S01]  /*9e00*/  IMAD.MOV.U32 R0, RZ, RZ, R3 ;  /* 0x000000ffff007224 */ /* 0x001fe200078e0003 */
[----:B------:R0:W-:Y:S01]  /*9e10*/  STL [R1+0xe8], R13 ;  /* 0x0000e80d01007387 */ /* 0x0001e20000100800 */
[----:B------:R-:W-:-:S02]  /*9e20*/  IABS R3, R4 ;  /* 0x0000000400037213 */ /* 0x000fc40000000000 */
[----:B------:R-:W-:Y:S01]  /*9e30*/  @!P1 IMAD.MOV R0, RZ, RZ, -R0 ;  /* 0x000000ffff009224 */ /* 0x000fe200078e0a00 */
[C---:B------:R-:W-:Y:S01]  /*9e40*/  ISETP.GT.U32.AND P1, PT, R24.reuse, R6, PT ;  /* 0x000000061800720c */ /* 0x040fe20003f24070 */
[--C-:B------:R-:W-:Y:S01]  /*9e50*/  @!P2 IMAD.IADD R9, R9, 0x1, -R24.reuse ;  /* 0x000000010909a824 */ /* 0x100fe200078e0a18 */
[----:B------:R-:W-:Y:S02]  /*9e60*/  ISETP.GT.U32.AND P5, PT, R24, R16, PT ;  /* 0x000000101800720c */ /* 0x000fe40003fa4070 */
[----:B------:R1:W-:Y:S01]  /*9e70*/  STL [R1+0xec], R0 ;  /* 0x0000ec0001007387 */ /* 0x0003e20000100800 */
[--C-:B------:R-:W-:Y:S01]  /*9e80*/  @!P6 IMAD.IADD R5, R5, 0x1, -R24.reuse ;  /* 0x000000010505e824 */ /* 0x100fe200078e0a18 */
[----:B------:R-:W-:Y:S01]  /*9e90*/  ISETP.GE.AND P2, PT, R7, RZ, PT ;  /* 0x000000ff0700720c */ /* 0x000fe20003f46270 */
[----:B------:R-:W-:Y:S01]  /*9ea0*/  IMAD.HI.U32 R7, R22, R8, RZ ;  /* 0x0000000816077227 */ /* 0x000fe200078e00ff */
[C---:B------:R-:W-:Y:S02]  /*9eb0*/  LOP3.LUT R12, R21.reuse, 0x86, RZ, 0xfc, !PT ;  /* 0x00000086150c7812 */ /* 0x040fe400078efcff */
[----:B------:R-:W-:Y:S01]  /*9ec0*/  ISETP.GT.U32.AND P6, PT, R24, R5, PT ;  /* 0x000000051800720c */ /* 0x000fe20003fc4070 */
[----:B------:R-:W-:Y:S01]  /*9ed0*/  IMAD.MOV R7, RZ, RZ, -R7 ;  /* 0x000000ffff077224 */ /* 0x000fe200078e0a07 */
[----:B0-----:R-:W-:Y:S01]  /*9ee0*/  IABS R13, R12 ;  /* 0x0000000c000d7213 */ /* 0x001fe20000000000 */
[--C-:B------:R-:W-:Y:S01]  /*9ef0*/  @!P1 IMAD.IADD R6, R6, 0x1, -R24.reuse ;  /* 0x0000000106069824 */ /* 0x100fe200078e0a18 */
[----:B------:R-:W-:Y:S01]  /*9f00*/  ISETP.GE.AND P1, PT, R4, RZ, PT ;  /* 0x000000ff0400720c */ /* 0x000fe20003f26270 */
[----:B-1----:R-:W-:Y:S01]  /*9f10*/  IMAD.MOV.U32 R0, RZ, RZ, R9 ;  /* 0x000000ffff007224 */ /* 0x002fe200078e0009 */
[----:B------:R-:W-:Y:S01]  /*9f20*/  LOP3.LUT R9, R21, 0x88, RZ, 0xfc, !PT ;  /* 0x0000008815097812 */ /* 0x000fe200078efcff */
[----:B------:R-:W-:Y:S01]  /*9f30*/  @!P5 IMAD.IADD R16, R16, 0x1, -R24 ;  /* 0x000000011010d824 */ /* 0x000fe200078e0a18 */
[----:B------:R-:W-:Y:S01]  /*9f40*/  ISETP.GE.AND P5, PT, R2, RZ, PT ;  /* 0x000000ff0200720c */ /* 0x000fe20003fa6270 */
[----:B------:R-:W-:Y:S01]  /*9f50*/  @!P4 IMAD.MOV R0, RZ, RZ, -R0 ;  /* 0x000000ffff00c224 */ /* 0x000fe200078e0a00 */
[----:B------:R-:W-:Y:S01]  /*9f60*/  ISETP.GT.U32.AND P4, PT, R24, R6, PT ;  /* 0x000000061800720c */ /* 0x000fe20003f84070 */
[----:B------:R-:W-:Y:S01]  /*9f70*/  IMAD.HI.U32 R2, R22, R3, RZ ;  /* 0x0000000316027227 */ /* 0x000fe200078e00ff */
[----:B------:R-:W-:-:S02]  /*9f80*/  IABS R14, R9 ;  /* 0x00000009000e7213 */ /* 0x000fc40000000000 */
[----:B------:R0:W-:Y:S01]  /*9f90*/  STL [R1+0x408], R0 ;  /* 0x0004080001007387 */ /* 0x0001e20000100800 */
[----:B------:R-:W-:Y:S02]  /*9fa0*/  IMAD.MOV R2, RZ, RZ, -R2 ;  /* 0x000000ffff027224 */ /* 0x000fe400078e0a02 */
[C---:B------:R-:W-:Y:S02]  /*9fb0*/  IMAD R8, R24.reuse, R7, R8 ;  /* 0x0000000718087224 */ /* 0x040fe400078e0208 */
[C---:B------:R-:W-:Y:S01]  /*9fc0*/  IMAD R3, R24.reuse, R2, R3 ;  /* 0x0000000218037224 */ /* 0x040fe200078e0203 */
[----:B------:R-:W-:Y:S01]  /*9fd0*/  LOP3.LUT R2, R21, 0x84, RZ, 0xfc, !PT ;  /* 0x0000008415027812 */ /* 0x000fe200078efcff */
[--C-:B------:R-:W-:Y:S01]  /*9fe0*/  @!P6 IMAD.IADD R5, R5, 0x1, -R24.reuse ;  /* 0x000000010505e824 */ /* 0x100fe200078e0a18 */
[----:B------:R-:W-:Y:S01]  /*9ff0*/  ISETP.GT.U32.AND P6, PT, R24, R8, PT ;  /* 0x000000081800720c */ /* 0x000fe20003fc4070 */
[----:B------:R-:W-:Y:S01]  /*a000*/  @!P4 IMAD.IADD R6, R6, 0x1, -R24 ;  /* 0x000000010606c824 */ /* 0x000fe200078e0a18 */
[----:B------:R-:W-:Y:S01]  /*a010*/  ISETP.GT.U32.AND P4, PT, R24, R3, PT ;  /* 0x000000031800720c */ /* 0x000fe20003f84070 */
[----:B------:R-:W-:Y:S01]  /*a020*/  IMAD.HI.U32 R4, R22, R10, RZ ;  /* 0x0000000a16047227 */ /* 0x000fe200078e00ff */
[----:B------:R-:W-:-:S03]  /*a030*/  IABS R7, R2 ;  /* 0x0000000200077213 */ /* 0x000fc60000000000 */
[----:B------:R-:W-:Y:S02]  /*a040*/  IMAD.MOV R4, RZ, RZ, -R4 ;  /* 0x000000ffff047224 */ /* 0x000fe400078e0a04 */
[----:B0-----:R-:W-:Y:S02]  /*a050*/  IMAD.MOV.U32 R0, RZ, RZ, R16 ;  /* 0x000000ffff007224 */ /* 0x001fe400078e0010 */
[----:B------:R-:W-:Y:S01]  /*a060*/  IMAD R10, R24, R4, R10 ;  /* 0x00000004180a7224 */ /* 0x000fe200078e020a */
[----:B------:R-:W-:Y:S01]  /*a070*/  LOP3.LUT R4, R21, 0x82, RZ, 0xfc, !PT ;  /* 0x0000008215047812 */ /* 0x000fe200078efcff */
[--C-:B------:R-:W-:Y:S02]  /*a080*/  @!P6 IMAD.IADD R8, R8, 0x1, -R24.reuse ;  /* 0x000000010808e824 */ /* 0x100fe400078e0a18 */
[----:B------:R-:W-:Y:S01]  /*a090*/  @!P4 IMAD.IADD R3, R3, 0x1, -R24 ;  /* 0x000000010303c824 */ /* 0x000fe200078e0a18 */
[----:B------:R-:W-:Y:S01]  /*a0a0*/  ISETP.GT.U32.AND P6, PT, R24, R10, PT ;  /* 0x0000000a1800720c */ /* 0x000fe20003fc4070 */
[----:B------:R-:W-:Y:S01]  /*a0b0*/  IMAD.HI.U32 R17, R22, R14, RZ ;  /* 0x0000000e16117227 */ /* 0x000fe200078e00ff */
[----:B------:R-:W-:-:S03]  /*a0c0*/  ISETP.GT.U32.AND P4, PT, R24, R8, PT ;  /* 0x000000081800720c */ /* 0x000fc60003f84070 */
[----:B------:R-:W-:Y:S01]  /*a0d0*/  @!P0 IMAD.MOV R0, RZ, RZ, -R0 ;  /* 0x000000ffff008224 */ /* 0x000fe200078e0a00 */
[----:B------:R-:W-:Y:S01]  /*a0e0*/  ISETP.GE.AND P0, PT, R11, RZ, PT ;  /* 0x000000ff0b00720c */ /* 0x000fe20003f06270 */
[----:B------:R-:W-:Y:S02]  /*a0f0*/  IMAD.MOV R17, RZ, RZ, -R17 ;  /* 0x000000ffff117224 */ /* 0x000fe400078e0a11 */
[----:B------:R-:W-:Y:S01]  /*a100*/  IMAD.HI.U32 R15, R22, R13, RZ ;  /* 0x0000000d160f7227 */ /* 0x000fe200078e00ff */
[----:B------:R0:W-:Y:S03]  /*a110*/  STL [R1+0xe0], R0 ;  /* 0x0000e00001007387 */ /* 0x0001e60000100800 */
[----:B------:R-:W-:Y:S01]  /*a120*/  IMAD R11, R24, R17, R14 ;  /* 0x00000011180b7224 */ /* 0x000fe200078e020e */
[----:B------:R-:W-:Y:S01]  /*a130*/  IABS R14, R4 ;  /* 0x00000004000e7213 */ /* 0x000fe20000000000 */
[----:B------:R-:W-:-:S02]  /*a140*/  IMAD.MOV.U32 R16, RZ, RZ, R7 ;  /* 0x000000ffff107224 */ /* 0x000fc400078e0007 */
[----:B------:R-:W-:Y:S02]  /*a150*/  IMAD.MOV R15, RZ, RZ, -R15 ;  /* 0x000000ffff0f7224 */ /* 0x000fe400078e0a0f */
[----:B------:R-:W-:Y:S01]  /*a160*/  @!P4 IMAD.IADD R8, R8, 0x1, -R24 ;  /* 0x000000010808c824 */ /* 0x000fe200078e0a18 */
[----:B------:R-:W-:Y:S01]  /*a170*/  ISETP.GT.U32.AND P4, PT, R24, R11, PT ;  /* 0x0000000b1800720c */ /* 0x000fe20003f84070 */
[----:B0-----:R-:W-:Y:S02]  /*a180*/  IMAD.MOV.U32 R0, RZ, RZ, R5 ;  /* 0x000000ffff007224 */ /* 0x001fe400078e0005 */
[----:B------:R-:W-:-:S04]  /*a190*/  IMAD.HI.U32 R5, R22, R16, RZ ;  /* 0x0000001016057227 */ /* 0x000fc800078e00ff */
[----:B------:R-:W-:Y:S02]  /*a1a0*/  @!P3 IMAD.MOV R0, RZ, RZ, -R0 ;  /* 0x000000ffff00b224 */ /* 0x000fe400078e0a00 */
[----:B------:R-:W-:Y:S02]  /*a1b0*/  IMAD R7, R24, R15, R13 ;  /* 0x0000000f18077224 */ /* 0x000fe400078e020d */
[----:B------:R-:W-:Y:S01]  /*a1c0*/  @!P6 IMAD.IADD R10, R10, 0x1, -R24 ;  /* 0x000000010a0ae824 */ /* 0x000fe200078e0a18 */
[----:B------:R0:W-:Y:S01]  /*a1d0*/  STL [R1+0xd4], R0 ;  /* 0x0000d40001007387 */ /* 0x0001e20000100800 */
[C---:B------:R-:W-:Y:S01]  /*a1e0*/  ISETP.GT.U32.AND P6, PT, R24.reuse, R3, PT ;  /* 0x000000031800720c */ /* 0x040fe20003fc4070 */
[----:B------:R-:W-:Y:S02]  /*a1f0*/  IMAD.MOV R5, RZ, RZ, -R5 ;  /* 0x000000ffff057224 */ /* 0x000fe400078e0a05 */
[----:B------:R-:W-:Y:S01]  /*a200*/  IMAD.MOV.U32 R13, RZ, RZ, R6 ;  /* 0x000000ffff0d7224 */ /* 0x000fe200078e0006 */
[C---:B------:R-:W-:Y:S01]  /*a210*/  ISETP.GT.U32.AND P3, PT, R24.reuse, R10, PT ;  /* 0x0000000a1800720c */ /* 0x040fe20003f64070 */
[----:B------:R-:W-:-:S02]  /*a220*/  IMAD R5, R24, R5, R16 ;  /* 0x0000000518057224 */ /* 0x000fc400078e0210 */
[----:B------:R-:W-:Y:S02]  /*a230*/  @!P4 IMAD.IADD R11, R11, 0x1, -R24 ;  /* 0x000000010b0bc824 */ /* 0x000fe400078e0a18 */
[----:B0-----:R-:W-:Y:S01]  /*a240*/  IMAD.MOV.U32 R0, RZ, RZ, R8 ;  /* 0x000000ffff007224 */ /* 0x001fe200078e0008 */
[C---:B------:R-:W-:Y:S01]  /*a250*/  ISETP.GT.U32.AND P4, PT, R24.reuse, R5, PT ;  /* 0x000000051800720c */ /* 0x040fe20003f84070 */
[----:B------:R-:W-:Y:S01]  /*a260*/  @!P2 IMAD.MOV R13, RZ, RZ, -R13 ;  /* 0x000000ffff0da224 */ /* 0x000fe200078e0a0d */
[----:B------:R-:W-:Y:S01]  /*a270*/  ISETP.GE.AND P2, PT, R9, RZ, PT ;  /* 0x000000ff0900720c */ /* 0x000fe20003f46270 */
[----:B------:R-:W-:Y:S01]  /*a280*/  @!P5 IMAD.MOV R0, RZ, RZ, -R0 ;  /* 0x000000ffff00d224 */ /* 0x000fe200078e0a00 */
[----:B------:R-:W-:Y:S01]  /*a290*/  ISETP.GT.U32.AND P5, PT, R24, R7, PT ;  /* 0x000000071800720c */ /* 0x000fe20003fa4070 */
[----:B------:R-:W-:Y:S01]  /*a2a0*/  @!P6 IMAD.IADD R3, R3, 0x1, -R24 ;  /* 0x000000010303e824 */ /* 0x000fe200078e0a18 */
[----:B------:R0:W-:Y:S01]  /*a2b0*/  STL [R1+0xcc], R13 ;  /* 0x0000cc0d01007387 */ /* 0x0001e20000100800 */
[----:B------:R-:W-:Y:S01]  /*a2c0*/  IMAD.HI.U32 R6, R22, R14, RZ ;  /* 0x0000000e16067227 */ /* 0x000fe200078e00ff */
[----:B------:R-:W-:-:S02]  /*a2d0*/  LOP3.LUT R9, R21, 0x80, RZ, 0xfc, !PT ;  /* 0x0000008015097812 */ /* 0x000fc400078efcff */
[----:B------:R1:W-:Y:S01]  /*a2e0*/  STL [R1+0xc4], R0 ;  /* 0x0000c40001007387 */ /* 0x0003e20000100800 */
[----:B------:R-:W-:Y:S01]  /*a2f0*/  IMAD.MOV R6, RZ, RZ, -R6 ;  /* 0x000000ffff067224 */ /* 0x000fe200078e0a06 */
[----:B------:R-:W-:Y:S01]  /*a300*/  LOP3.LUT R8, R21, 0x7e, RZ, 0xfc, !PT ;  /* 0x0000007e15087812 */ /* 0x000fe200078efcff */
[----:B------:R-:W-:Y:S01]  /*a310*/  @!P3 IMAD.IADD R10, R10, 0x1, -R24 ;  /* 0x000000010a0ab824 */ /* 0x000fe200078e0a18 */
[----:B------:R-:W-:Y:S01]  /*a320*/  ISETP.GE.AND P3, PT, R2, RZ, PT ;  /* 0x000000ff0200720c */ /* 0x000fe20003f66270 */
[C---:B------:R-:W-:Y:S01]  /*a330*/  IMAD R2, R24.reuse, R6, R14 ;  /* 0x0000000618027224 */ /* 0x040fe200078e020e */
[----:B------:R-:W-:Y:S01]  /*a340*/  IABS R14, R9 ;  /* 0x00000009000e7213 */ /* 0x000fe20000000000 */
[--C-:B------:R-:W-:Y:S01]  /*a350*/  @!P5 IMAD.IADD R7, R7, 0x1, -R24.reuse ;  /* 0x000000010707d824 */ /* 0x100fe200078e0a18 */
[----:B------:R-:W-:Y:S01]  /*a360*/  ISETP.GT.U32.AND P5, PT, R24, R11, PT ;  /* 0x0000000b1800720c */ /* 0x000fe20003fa4070 */
[----:B------:R-:W-:Y:S01]  /*a370*/  @!P4 IMAD.IADD R5, R5, 0x1, -R24 ;  /* 0x000000010505c824 */ /* 0x000fe200078e0a18 */
[----:B0-----:R-:W-:Y:S01]  /*a380*/  LOP3.LUT R13, R21, 0x7c, RZ, 0xfc, !PT ;  /* 0x0000007c150d7812 */ /* 0x001fe200078efcff */
[----:B-1----:R-:W-:Y:S01]  /*a390*/  IMAD.MOV.U32 R0, RZ, RZ, R3 ;  /* 0x000000ffff007224 */ /* 0x002fe200078e0003 */
[----:B------:R-:W-:Y:S01]  /*a3a0*/  ISETP.GE.AND P6, PT, R12, RZ, PT ;  /* 0x000000ff0c00720c */ /* 0x000fe20003fc6270 */
[----:B------:R-:W-:Y:S01]  /*a3b0*/  IMAD.HI.U32 R16, R22, R14, RZ ;  /* 0x0000000e16107227 */ /* 0x000fe200078e00ff */
[----:B------:R-:W-:-:S02]  /*a3c0*/  ISETP.GT.U32.AND P4, PT, R24, R5, PT ;  /* 0x000000051800720c */ /* 0x000fc40003f84070 */
[----:B------:R-:W-:Y:S01]  /*a3d0*/  LOP3.LUT R12, R21, 0x7a, RZ, 0xfc, !PT ;  /* 0x0000007a150c7812 */ /* 0x000fe200078efcff */
[----:B------:R-:W-:Y:S01]  /*a3e0*/  @!P1 IMAD.MOV R0, RZ, RZ, -R0 ;  /* 0x000000ffff009224 */ /* 0x000fe200078e0a00 */
[C---:B------:R-:W-:Y:S01]  /*a3f0*/  ISETP.GT.U32.AND P1, PT, R24.reuse, R7, PT ;  /* 0x000000071800720c */ /* 0x040fe20003f24070 */
[----:B------:R-:W-:Y:S01]  /*a400*/  IMAD.MOV R16, RZ, RZ, -R16 ;  /* 0x000000ffff107224 */ /* 0x000fe200078e0a10 */
[----:B------:R-:W-:Y:S01]  /*a410*/  IABS R15, R8 ;  /* 0x00000008000f7213 */ /* 0x000fe20000000000 */
[----:B------:R-:W-:Y:S01]  /*a420*/  @!P5 IMAD.IADD R11, R11, 0x1, -R24 ;  /* 0x000000010b0bd824 */ /* 0x000fe200078e0a18 */
[----:B------:R-:W-:Y:S01]  /*a430*/  ISETP.GT.U32.AND P5, PT, R24, R2, PT ;  /* 0x000000021800720c */ /* 0x000fe20003fa4070 */
[----:B------:R-:W-:Y:S01]  /*a440*/  IMAD.MOV.U32 R18, RZ, RZ, R10 ;  /* 0x000000ffff127224 */ /* 0x000fe200078e000a */
[----:B------:R-:W-:Y:S01]  /*a450*/  IABS R6, R13 ;  /* 0x0000000d00067213 */ /* 0x000fe20000000000 */
[----:B------:R0:W-:Y:S01]  /*a460*/  STL [R1+0xc0], R0 ;  /* 0x0000c00001007387 */ /* 0x0001e20000100800 */
[----:B------:R-:W-:Y:S01]  /*a470*/  IABS R3, R12 ;  /* 0x0000000c00037213 */ /* 0x000fe20000000000 */
[----:B------:R-:W-:-:S02]  /*a480*/  @!P4 IMAD.IADD R5, R5, 0x1, -R24 ;  /* 0x000000010505c824 */ /* 0x000fc400078e0a18 */
[----:B------:R-:W-:-:S04]  /*a490*/  IMAD.HI.U32 R17, R22, R6, RZ ;  /* 0x0000000616117227 */ /* 0x000fc800078e00ff */
[----:B------:R-:W-:Y:S01]  /*a4a0*/  @!P1 IMAD.IADD R7, R7, 0x1, -R24 ;  /* 0x0000000107079824 */ /* 0x000fe200078e0a18 */
[----:B------:R-:W-:Y:S01]  /*a4b0*/  ISETP.GE.AND P1, PT, R4, RZ, PT ;  /* 0x000000ff0400720c */ /* 0x000fe20003f26270 */
[----:B------:R-:W-:Y:S02]  /*a4c0*/  IMAD R4, R24, R16, R14 ;  /* 0x0000001018047224 */ /* 0x000fe400078e020e */
[----:B------:R-:W-:Y:S01]  /*a4d0*/  @!P5 IMAD.IADD R2, R2, 0x1, -R24 ;  /* 0x000000010202d824 */ /* 0x000fe200078e0a18 */
[----:B------:R-:W-:Y:S01]  /*a4e0*/  ISETP.GE.AND P5, PT, R9, RZ, PT ;  /* 0x000000ff0900720c */ /* 0x000fe20003fa6270 */
[----:B------:R-:W-:Y:S01]  /*a4f0*/  IMAD.HI.U32 R14, R22, R15, RZ ;  /* 0x0000000f160e7227 */ /* 0x000fe200078e00ff */
[----:B------:R-:W-:Y:S02]  /*a500*/  ISETP.GT.U32.AND P4, PT, R24, R4, PT ;  /* 0x000000041800720c */ /* 0x000fe40003f84070 */
[----:B------:R-:W-:Y:S01]  /*a510*/  LOP3.LUT R9, R21, 0x78, RZ, 0xfc, !PT ;  /* 0x0000007815097812 */ /* 0x000fe200078efcff */
[----:B0-----:R-:W-:-:S02]  /*a520*/  IMAD.MOV.U32 R0, RZ, RZ, R11 ;  /* 0x000000ffff007224 */ /* 0x001fc400078e000b */
[----:B------:R-:W-:Y:S01]  /*a530*/  @!P0 IMAD.MOV R18, RZ, RZ, -R18 ;  /* 0x000000ffff128224 */ /* 0x000fe200078e0a12 */
[----:B------:R-:W-:Y:S01]  /*a540*/  ISETP.GT.U32.AND P0, PT, R24, R2, PT ;  /* 0x000000021800720c */ /* 0x000fe20003f04070 */
[----:B------:R-:W-:Y:S01]  /*a550*/  IMAD.HI.U32 R16, R22, R3, RZ ;  /* 0x0000000316107227 */ /* 0x000fe200078e00ff */
[----:B------:R-:W-:Y:S02]  /*a560*/  IABS R10, R9 ;  /* 0x00000009000a7213 */ /* 0x000fe40000000000 */
[----:B------:R-:W-:Y:S01]  /*a570*/  STL [R1+0xbc], R18 ;  /* 0x0000bc1201007387 */ /* 0x000fe20000100800 */
[----:B------:R-:W-:Y:S02]  /*a580*/  IMAD.MOV R14, RZ, RZ, -R14 ;  /* 0x000000ffff0e7224 */ /* 0x000fe400078e0a0e */
[----:B------:R-:W-:Y:S02]  /*a590*/  IMAD.MOV R17, RZ, RZ, -R17 ;  /* 0x000000ffff117224 */ /* 0x000fe400078e0a11 */
[----:B------:R-:W-:-:S02]  /*a5a0*/  @!P2 IMAD.MOV R0, RZ, RZ, -R0 ;  /* 0x000000ffff00a224 */ /* 0x000fc400078e0a00 */
[----:B------:R-:W-:Y:S02]  /*a5b0*/  IMAD.MOV R16, RZ, RZ, -R16 ;  /* 0x000000ffff107224 */ /* 0x000fe400078e0a10 */
[C---:B------:R-:W-:Y:S01]  /*a5c0*/  IMAD R14, R24.reuse, R14, R15 ;  /* 0x0000000e180e7224 */ /* 0x040fe200078e020f */
[----:B------:R0:W-:Y:S01]  /*a5d0*/  STL [R1+0xb8], R0 ;  /* 0x0000b80001007387 */ /* 0x0001e20000100800 */
[----:B------:R-:W-:Y:S01]  /*a5e0*/  IMAD R6, R24, R17, R6 ;  /* 0x0000001118067224 */ /* 0x000fe200078e0206 */
[C---:B------:R-:W-:Y:S01]  /*a5f0*/  LOP3.LUT R15, R21.reuse, 0x76, RZ, 0xfc, !PT ;  /* 0x00000076150f7812 */ /* 0x040fe200078efcff */
[--C-:B------:R-:W-:Y:S01]  /*a600*/  @!P4 IMAD.IADD R4, R4, 0x1, -R24.reuse ;  /* 0x000000010404c824 */ /* 0x100fe200078e0a18 */
[C---:B------:R-:W-:Y:S01]  /*a610*/  ISETP.GT.U32.AND P2, PT, R24.reuse, R14, PT ;  /* 0x0000000e1800720c */ /* 0x040fe20003f44070 */
[C---:B------:R-:W-:Y:S01]  /*a620*/  IMAD R3, R24.reuse, R16, R3 ;  /* 0x0000001018037224 */ /* 0x040fe200078e0203 */
[----:B------:R-:W-:Y:S01]  /*a630*/  IABS R11, R15 ;  /* 0x0000000f000b7213 */ /* 0x000fe20000000000 */
[----:B------:R-:W-:Y:S01]  /*a640*/  @!P6 IMAD.MOV R7, RZ, RZ, -R7 ;  /* 0x000000ffff07e224 */ /* 0x000fe200078e0a07 */
[----:B------:R-:W-:Y:S01]  /*a650*/  ISETP.GT.U32.AND P4, PT, R24, R4, PT ;  /* 0x000000041800720c */ /* 0x000fe20003f84070 */
[----:B------:R-:W-:Y:S01]  /*a660*/  @!P0 IMAD.IADD R2, R2, 0x1, -R24 ;  /* 0x0000000102028824 */ /* 0x000fe200078e0a18 */
[C---:B------:R-:W-:Y:S01]  /*a670*/  ISETP.GT.U32.AND P6, PT, R24.reuse, R6, PT ;  /* 0x000000061800720c */ /* 0x040fe20003fc4070 */
[----:B0-----:R-:W-:Y:S01]  /*a680*/  IMAD.MOV.U32 R0, RZ, RZ, R5 ;  /* 0x000000ffff007224 */ /* 0x001fe200078e0005 */
[----:B------:R-:W-:Y:S01]  /*a690*/  ISETP.GT.U32.AND P0, PT, R24, R3, PT ;  /* 0x000000031800720c */ /* 0x000fe20003f04070 */
[----:B------:R0:W-:Y:S01]  /*a6a0*/  STL [R1+0xb4], R7 ;  /* 0x0000b40701007387 */ /* 0x0001e20000100800 */
[----:B------:R-:W-:Y:S01]  /*a6b0*/  IMAD.HI.U32 R5, R22, R10, RZ ;  /* 0x0000000a16057227 */ /* 0x000fe200078e00ff */
[----:B------:R-:W-:-:S02]  /*a6c0*/  LOP3.LUT R16, R21, 0x6e, RZ, 0xfc, !PT ;  /* 0x0000006e15107812 */ /* 0x000fc400078efcff */
[----:B------:R-:W-:Y:S01]  /*a6d0*/  LOP3.LUT R18, R21, 0x66, RZ, 0xfc, !PT ;  /* 0x0000006615127812 */ /* 0x000fe200078efcff */
[----:B------:R-:W-:Y:S01]  /*a6e0*/  @!P3 IMAD.MOV R0, RZ, RZ, -R0 ;  /* 0x000000ffff00b224 */ /* 0x000fe200078e0a00 */
[----:B------:R-:W-:Y:S01]  /*a6f0*/  ISETP.GE.AND P3, PT, R8, RZ, PT ;  /* 0x000000ff0800720c */ /* 0x000fe20003f66270 */
[----:B------:R-:W-:Y:S02]  /*a700*/  IMAD.MOV R5, RZ, RZ, -R5 ;  /* 0x000000ffff057224 */ /* 0x000fe400078e0a05 */
[--C-:B------:R-:W-:Y:S01]  /*a710*/  @!P4 IMAD.IADD R4, R4, 0x1, -R24.reuse ;  /* 0x000000010404c824 */ /* 0x100fe200078e0a18 */
[----:B------:R1:W-:Y:S01]  /*a720*/  STL [R1+0xac], R0 ;  /* 0x0000ac0001007387 */ /* 0x0003e20000100800 */
[--C-:B------:R-:W-:Y:S01]  /*a730*/  @!P2 IMAD.IADD R14, R14, 0x1, -R24.reuse ;  /* 0x000000010e0ea824 */ /* 0x100fe200078e0a18 */
[----:B------:R-:W-:Y:S01]  /*a740*/  ISETP.GE.AND P4, PT, R13, RZ, PT ;  /* 0x000000ff0d00720c */ /* 0x000fe20003f86270 */
[----:B------:R-:W-:Y:S01]  /*a750*/  @!P6 IMAD.IADD R6, R6, 0x1, -R24 ;  /* 0x000000010606e824 */ /* 0x000fe200078e0a18 */
[----:B------:R-:W-:Y:S01]  /*a760*/  ISETP.GE.AND P2, PT, R12, RZ, PT ;  /* 0x000000ff0c00720c */ /* 0x000fe20003f46270 */
[----:B0-----:R-:W-:Y:S01]  /*a770*/  IMAD.MOV.U32 R7, RZ, RZ, R11 ;  /* 0x000000ffff077224 */ /* 0x001fe200078e000b */
[C---:B------:R-:W-:Y:S01]  /*a780*/  ISETP.GT.U32.AND P6, PT, R24.reuse, R14, PT ;  /* 0x0000000e1800720c */ /* 0x040fe20003fc4070 */
[C---:B------:R-:W-:Y:S01]  /*a790*/  IMAD R5, R24.reuse, R5, R10 ;  /* 0x0000000518057224 */ /* 0x040fe200078e020a */
[----:B------:R-:W-:Y:S01]  /*a7a0*/  LOP3.LUT R10, R21, 0x74, RZ, 0xfc, !PT ;  /* 0x00000074150a7812 */ /* 0x000fe200078efcff */
[----:B------:R-:W-:Y:S01]  /*a7b0*/  @!P0 IMAD.IADD R3, R3, 0x1, -R24 ;  /* 0x0000000103038824 */ /* 0x000fe200078e0a18 */
[----:B------:R-:W-:Y:S01]  /*a7c0*/  ISETP.GT.U32.AND P0, PT, R24, R6, PT ;  /* 0x000000061800720c */ /* 0x000fe20003f04070 */
[----:B-1----:R-:W-:-:S02]  /*a7d0*/  IMAD.MOV.U32 R0, RZ, RZ, R2 ;  /* 0x000000ffff007224 */ /* 0x002fc400078e0002 */
[----:B------:R-:W-:-:S04]  /*a7e0*/  IMAD.HI.U32 R8, R22, R7, RZ ;  /* 0x0000000716087227 */ /* 0x000fc800078e00ff */
[----:B------:R-:W-:Y:S01]  /*a7f0*/  @!P1 IMAD.MOV R0, RZ, RZ, -R0 ;  /* 0x000000ffff009224 */ /* 0x000fe200078e0a00 */
[----:B------:R-:W-:Y:S01]  /*a800*/  ISETP.GT.U32.AND P1, PT, R24, R3, PT ;  /* 0x000000031800720c */ /* 0x000fe20003f24070 */
[----:B------:R-:W-:Y:S02]  /*a810*/  IMAD.MOV R8, RZ, RZ, -R8 ;  /* 0x000000ffff087224 */ /* 0x000fe400078e0a08 */
[--C-:B------:R-:W-:Y:S01]  /*a820*/  @!P6 IMAD.IADD R14, R14, 0x1, -R24.reuse ;  /* 0x000000010e0ee824 */ /* 0x100fe200078e0a18 */
[----:B------:R0:W-:Y:S01]  /*a830*/  STL [R1+0xa8], R0 ;  /* 0x0000a80001007387 */ /* 0x0001e20000100800 */
[----:B------:R-:W-:Y:S01]  /*a840*/  @!P0 IMAD.IADD R6, R6, 0x1, -R24 ;  /* 0x0000000106068824 */ /* 0x000fe200078e0a18 */
[----:B------:R-:W-:Y:S02]  /*a850*/  ISETP.GE.AND P6, PT, R9, RZ, PT ;  /* 0x000000ff0900720c */ /* 0x000fe40003fc6270 */
[----:B------:R-:W-:Y:S01]  /*a860*/  LOP3.LUT R9, R21, 0x70, RZ, 0xfc, !PT ;  /* 0x0000007015097812 */ /* 0x000fe200078efcff */
[----:B------:R-:W-:-:S03]  /*a870*/  @!P4 IMAD.MOV R6, RZ, RZ, -R6 ;  /* 0x000000ffff06c224 */ /* 0x000fc600078e0a06 */
[----:B------:R-:W-:Y:S01]  /*a880*/  IABS R11, R9 ;  /* 0x00000009000b7213 */ /* 0x000fe20000000000 */
[----:B------:R-:W-:Y:S01]  /*a890*/  @!P1 IMAD.IADD R3, R3, 0x1, -R24 ;  /* 0x0000000103039824 */ /* 0x000fe200078e0a18 */
[----:B------:R-:W-:Y:S01]  /*a8a0*/  ISETP.GE.AND P1, PT, R15, RZ, PT ;  /* 0x000000ff0f00720c */ /* 0x000fe20003f26270 */
[----:B0-----:R-:W-:Y:S02]  /*a8b0*/  IMAD.MOV.U32 R0, RZ, RZ, R4 ;  /* 0x000000ffff007224 */ /* 0x001fe400078e0004 */
[C---:B------:R-:W-:Y:S01]  /*a8c0*/  IMAD R4, R24.reuse, R8, R7 ;  /* 0x0000000818047224 */ /* 0x040fe200078e0207 */
[----:B------:R-:W-:Y:S01]  /*a8d0*/  LOP3.LUT R8, R21, 0x72, RZ, 0xfc, !PT ;  /* 0x0000007215087812 */ /* 0x000fe200078efcff */
[----:B------:R-:W-:Y:S01]  /*a8e0*/  @!P5 IMAD.MOV R0, RZ, RZ, -R0 ;  /* 0x000000ffff00d224 */ /* 0x000fe200078e0a00 */
[C---:B------:R-:W-:Y:S02]  /*a8f0*/  ISETP.GT.U32.AND P5, PT, R24.reuse, R5, PT ;  /* 0x000000051800720c */ /* 0x040fe40003fa4070 */
[----:B------:R-:W-:-:S02]  /*a900*/  ISETP.GT.U32.AND P0, PT, R24, R4, PT ;  /* 0x000000041800720c */ /* 0x000fc40003f04070 */
[----:B------:R-:W-:Y:S01]  /*a910*/  IABS R7, R10 ;  /* 0x0000000a00077213 */ /* 0x000fe20000000000 */
[----:B------:R0:W-:Y:S01]  /*a920*/  STL [R1+0xa4], R0 ;  /* 0x0000a40001007387 */ /* 0x0001e20000100800 */
[----:B------:R-:W-:-:S03]  /*a930*/  IABS R2, R8 ;  /* 0x0000000800027213 */ /* 0x000fc60000000000 */
[----:B------:R-:W-:-:S04]  /*a940*/  IMAD.HI.U32 R13, R22, R7, RZ ;  /* 0x00000007160d7227 */ /* 0x000fc800078e00ff */
[----:B------:R-:W-:Y:S01]  /*a950*/  @!P5 IMAD.IADD R5, R5, 0x1, -R24 ;  /* 0x000000010505d824 */ /* 0x000fe200078e0a18 */
[----:B------:R-:W-:Y:S01]  /*a960*/  ISETP.GE.AND P5, PT, R10, RZ, PT ;  /* 0x000000ff0a00720c */ /* 0x000fe20003fa6270 */
[----:B0-----:R-:W-:Y:S02]  /*a970*/  IMAD.MOV.U32 R0, RZ, RZ, R14 ;  /* 0x000000ffff007224 */ /* 0x001fe400078e000e */
[----:B------:R-:W-:-:S04]  /*a980*/  IMAD.HI.U32 R12, R22, R2, RZ ;  /* 0x00000002160c7227 */ /* 0x000fc800078e00ff */
[----:B------:R-:W-:Y:S01]  /*a990*/  @!P3 IMAD.MOV R0, RZ, RZ, -R0 ;  /* 0x000000ffff00b224 */ /* 0x000fe200078e0a00 */
[----:B------:R-:W-:Y:S01]  /*a9a0*/  ISETP.GT.U32.AND P3, PT, R24, R5, PT ;  /* 0x000000051800720c */ /* 0x000fe20003f64070 */
[----:B------:R-:W-:Y:S02]  /*a9b0*/  IMAD.MOV R13, RZ, RZ, -R13 ;  /* 0x000000ffff0d7224 */ /* 0x000fe400078e0a0d */
[----:B------:R-:W-:Y:S01]  /*a9c0*/  IMAD.MOV R10, RZ, RZ, -R12 ;  /* 0x000000ffff0a7224 */ /* 0x000fe200078e0a0c */
[----:B------:R0:W-:Y:S01]  /*a9d0*/  STL [R1+0x8c], R0 ;  /* 0x00008c0001007387 */ /* 0x0001e20000100800 */
[----:B------:R-:W-:Y:S01]  /*a9e0*/  @!P0 IMAD.IADD R4, R4, 0x1, -R24 ;  /* 0x0000000104048824 */ /* 0x000fe200078e0a18 */
[----:B------:R-:W-:Y:S01]  /*a9f0*/  LOP3.LUT R12, R21, 0x60, RZ, 0xfc, !PT ;  /* 0x00000060150c7812 */ /* 0x000fe200078efcff */
[C---:B------:R-:W-:Y:S01]  /*aa00*/  IMAD R7, R24.reuse, R13, R7 ;  /* 0x0000000d18077224 */ /* 0x040fe200078e0207 */
[----:B------:R1:W-:Y:S01]  /*aa10*/  STL [R1+0x94], R6 ;  /* 0x0000940601007387 */ /* 0x0003e20000100800 */
[C---:B------:R-:W-:Y:S01]  /*aa20*/  IMAD R2, R24.reuse, R10, R2 ;  /* 0x0000000a18027224 */ /* 0x040fe200078e0202 */
[C---:B------:R-:W-:Y:S01]  /*aa30*/  ISETP.GT.U32.AND P0, PT, R24.reuse, R4, PT ;  /* 0x000000041800720c */ /* 0x040fe20003f04070 */
[----:B------:R-:W-:Y:S01]  /*aa40*/  IMAD.MOV.U32 R14, RZ, RZ, R11 ;  /* 0x000000ffff0e7224 */ /* 0x000fe200078e000b */
[C---:B------:R-:W-:Y:S01]  /*aa50*/  ISETP.GT.U32.AND P4, PT, R24.reuse, R7, PT ;  /* 0x000000071800720c */ /* 0x040fe20003f84070 */
[----:B------:R-:W-:Y:S01]  /*aa60*/  @!P3 IMAD.IADD R5, R5, 0x1, -R24 ;  /* 0x000000010505b824 */ /* 0x000fe200078e0a18 */
[----:B------:R-:W-:Y:S01]  /*aa70*/  ISETP.GT.U32.AND P3, PT, R24, R2, PT ;  /* 0x000000021800720c */ /* 0x000fe20003f64070 */
[----:B0-----:R-:W-:Y:S01]  /*aa80*/  IMAD.MOV.U32 R0, RZ, RZ, R3 ;  /* 0x000000ffff007224 */ /* 0x001fe200078e0003 */
[C---:B------:R-:W-:Y:S01]  /*aa90*/  LOP3.LUT R11, R21.reuse, 0x62, RZ, 0xfc, !PT ;  /* 0x00000062150b7812 */ /* 0x040fe200078efcff */
[----:B------:R-:W-:Y:S01]  /*aaa0*/  IMAD.HI.U32 R3, R22, R14, RZ ;  /* 0x0000000e16037227 */ /* 0x000fe200078e00ff */
[----:B-1----:R-:W-:-:S03]  /*aab0*/  LOP3.LUT R6, R21, 0x6a, RZ, 0xfc, !PT ;  /* 0x0000006a15067812 */ /* 0x002fc600078efcff */
[----:B------:R-:W-:Y:S01]  /*aac0*/  @!P2 IMAD.MOV R0, RZ, RZ, -R0 ;  /* 0x000000ffff00a224 */ /* 0x000fe200078e0a00 */
[----:B------:R-:W-:Y:S01]  /*aad0*/  ISETP.GE.AND P2, PT, R8, RZ, PT ;  /* 0x000000ff0800720c */ /* 0x000fe20003f46270 */
[----:B------:R-:W-:Y:S01]  /*aae0*/  IMAD.MOV R3, RZ, RZ, -R3 ;  /* 0x000000ffff037224 */ /* 0x000fe200078e0a03 */
[----:B------:R-:W-:Y:S01]  /*aaf0*/  LOP3.LUT R8, R21, 0x6c, RZ, 0xfc, !PT ;  /* 0x0000006c15087812 */ /* 0x000fe200078efcff */
[--C-:B------:R-:W-:Y:S01]  /*ab00*/  @!P0 IMAD.IADD R4, R4, 0x1, -R24.reuse ;  /* 0x0000000104048824 */ /* 0x100fe200078e0a18 */
[----:B------:R0:W-:Y:S01]  /*ab10*/  STL [R1+0x9c], R0 ;  /* 0x00009c0001007387 */ /* 0x0001e20000100800 */
[----:B------:R-:W-:Y:S01]  /*ab20*/  @!P4 IMAD.IADD R7, R7, 0x1, -R24 ;  /* 0x000000010707c824 */ /* 0x000fe200078e0a18 */
[----:B------:R-:W-:Y:S01]  /*ab30*/  ISETP.GE.AND P0, PT, R9, RZ, PT ;  /* 0x000000ff0900720c */ /* 0x000fe20003f06270 */
[----:B------:R-:W-:Y:S01]  /*ab40*/  IMAD R14, R24, R3, R14 ;  /* 0x00000003180e7224 */ /* 0x000fe200078e020e */
[----:B------:R-:W-:Y:S01]  /*ab50*/  IABS R9, R8 ;  /* 0x0000000800097213 */ /* 0x000fe20000000000 */
[----:B------:R-:W-:Y:S01]  /*ab60*/  @!P3 IMAD.IADD R2, R2, 0x1, -R24 ;  /* 0x000000010202b824 */ /* 0x000fe200078e0a18 */
[----:B------:R-:W-:Y:S01]  /*ab70*/  ISETP.GT.U32.AND P4, PT, R24, R7, PT ;  /* 0x000000071800720c */ /* 0x000fe20003f84070 */
[----:B0-----:R-:W-:-:S03]  /*ab80*/  IMAD.MOV.U32 R0, RZ, RZ, R5 ;  /* 0x000000ffff007224 */ /* 0x001fc600078e0005 */
[----:B------:R-:W-:Y:S02]  /*ab90*/  ISETP.GT.U32.AND P3, PT, R24, R2, PT ;  /* 0x000000021800720c */ /* 0x000fe40003f64070 */
[----:B------:R-:W-:Y:S01]  /*aba0*/  IABS R5, R6 ;  /* 0x0000000600057213 */ /* 0x000fe20000000000 */
[----:B------:R-:W-:Y:S01]  /*abb0*/  @!P6 IMAD.MOV R0, RZ, RZ, -R0 ;  /* 0x000000ffff00e224 */ /* 0x000fe200078e0a00 */
[----:B------:R-:W-:Y:S02]  /*abc0*/  ISETP.GE.AND P6, PT, R16, RZ, PT ;  /* 0x000000ff1000720c */ /* 0x000fe40003fc6270 */
[----:B------:R-:W-:Y:S01]  /*abd0*/  IABS R16, R16 ;  /* 0x0000001000107213 */ /* 0x000fe20000000000 */
[C---:B------:R-:W-:Y:S01]  /*abe0*/  IMAD.HI.U32 R3, R22.reuse, R5, RZ ;  /* 0x0000000516037227 */ /* 0x040fe200078e00ff */
[----:B------:R0:W-:Y:S03]  /*abf0*/  STL [R1+0xa0], R0 ;  /* 0x0000a00001007387 */ /* 0x0001e60000100800 */
[----:B------:R-:W-:-:S04]  /*ac00*/  IMAD.HI.U32 R10, R22, R16, RZ ;  /* 0x00000010160a7227 */ /* 0x000fc800078e00ff */
[----:B------:R-:W-:Y:S01]  /*ac10*/  @!P4 IMAD.IADD R7, R7, 0x1, -R24 ;  /* 0x000000010707c824 */ /* 0x000fe200078e0a18 */
[----:B------:R-:W-:Y:S01]  /*ac20*/  ISETP.GE.AND P4, PT, R8, RZ, PT ;  /* 0x000000ff0800720c */ /* 0x000fe20003f86270 */
[----:B------:R-:W-:Y:S01]  /*ac30*/  IMAD.MOV R8, RZ, RZ, -R10 ;  /* 0x000000ffff087224 */ /* 0x000fe200078e0a0a */
[----:B------:R-:W-:Y:S01]  /*ac40*/  LOP3.LUT R10, R21, 0x64, RZ, 0xfc, !PT ;  /* 0x00000064150a7812 */ /* 0x000fe200078efcff */
[----:B0-----:R-:W-:Y:S02]  /*ac50*/  IMAD.MOV.U32 R0, RZ, RZ, R4 ;  /* 0x000000ffff007224 */ /* 0x001fe400078e0004 */
[----:B------:R-:W-:Y:S01]  /*ac60*/  @!P3 IMAD.IADD R2, R2, 0x1, -R24 ;  /* 0x000000010202b824 */ /* 0x000fe200078e0a18 */
[----:B------:R-:W-:Y:S01]  /*ac70*/  ISETP.GE.AND P3, PT, R6, RZ, PT ;  /* 0x000000ff0600720c */ /* 0x000fe20003f66270 */
[----:B------:R-:W-:Y:S01]  /*ac80*/  @!P1 IMAD.MOV R0, RZ, RZ, -R0 ;  /* 0x000000ffff009224 */ /* 0x000fe200078e0a00 */
[C---:B------:R-:W-:Y:S01]  /*ac90*/  ISETP.GT.U32.AND P1, PT, R24.reuse, R14, PT ;  /* 0x0000000e1800720c */ /* 0x040fe20003f24070 */
[----:B------:R-:W-:Y:S01]  /*aca0*/  IMAD R16, R24, R8, R16 ;  /* 0x0000000818107224 */ /* 0x000fe200078e0210 */
[----:B------:R-:W-:Y:S01]  /*acb0*/  IABS R6, R10 ;  /* 0x0000000a00067213 */ /* 0x000fe20000000000 */
[----:B------:R-:W-:Y:S01]  /*acc0*/  IMAD.HI.U32 R4, R22, R9, RZ ;  /* 0x0000000916047227 */ /* 0x000fe200078e00ff */
[----:B------:R0:W-:Y:S01]  /*acd0*/  STL [R1+0x37c], R0 ;  /* 0x00037c0001007387 */ /* 0x0001e20000100800 */
[----:B------:R-:W-:-:S02]  /*ace0*/  IABS R8, R11 ;  /* 0x0000000b00087213 */ /* 0x000fc40000000000 */
[----:B------:R-:W-:Y:S02]  /*acf0*/  IMAD.MOV R4, RZ, RZ, -R4 ;  /* 0x000000ffff047224 */ /* 0x000fe400078e0a04 */
[----:B------:R-:W-:Y:S01]  /*ad00*/  IMAD.MOV.U32 R13, RZ, RZ, R7 ;  /* 0x000000ffff0d7224 */ /* 0x000fe200078e0007 */
[----:B------:R-:W-:Y:S01]  /*ad10*/  IABS R7, R12 ;  /* 0x0000000c00077213 */ /* 0x000fe20000000000 */
[----:B------:R-:W-:Y:S01]  /*ad20*/  IMAD R9, R24, R4, R9 ;  /* 0x0000000418097224 */ /* 0x000fe200078e0209 */
[----:B------:R-:W-:Y:S01]  /*ad30*/  LOP3.LUT R4, R21, 0x68, RZ, 0xfc, !PT ;  /* 0x0000006815047812 */ /* 0x000fe200078efcff */
[----:B------:R-:W-:Y:S02]  /*ad40*/  @!P1 IMAD.IADD R14, R14, 0x1, -R24 ;  /* 0x000000010e0e9824 */ /* 0x000fe400078e0a18 */
[----:B0-----:R-:W-:Y:S01]  /*ad50*/  IMAD.MOV.U32 R0, RZ, RZ, R2 ;  /* 0x000000ffff007224 */ /* 0x001fe200078e0002 */
[----:B------:R-:W-:Y:S01]  /*ad60*/  IABS R2, R18 ;  /* 0x0000001200027213 */ /* 0x000fe20000000000 */
[----:B------:R-:W-:Y:S01]  /*ad70*/  @!P5 IMAD.MOV R13, RZ, RZ, -R13 ;  /* 0x000000ffff0dd224 */ /* 0x000fe200078e0a0d */
[C---:B------:R-:W-:Y:S01]  /*ad80*/  ISETP.GT.U32.AND P1, PT, R24.reuse, R14, PT ;  /* 0x0000000e1800720c */ /* 0x040fe20003f24070 */
[----:B------:R-:W-:Y:S01]  /*ad90*/  @!P2 IMAD.MOV R0, RZ, RZ, -R0 ;  /* 0x000000ffff00a224 */ /* 0x000fe200078e0a00 */
[----:B------:R-:W-:Y:S01]  /*ada0*/  ISETP.GT.U32.AND P2, PT, R24, R16, PT ;  /* 0x000000101800720c */ /* 0x000fe20003f44070 */
[----:B------:R-:W-:Y:S01]  /*adb0*/  IMAD.MOV R3, RZ, RZ, -R3 ;  /* 0x000000ffff037224 */ /* 0x000fe200078e0a03 */
[----:B------:R-:W-:Y:S01]  /*adc0*/  ISETP.GE.AND P5, PT, R4, RZ, PT ;  /* 0x000000ff0400720c */ /* 0x000fe20003fa6270 */
[----:B------:R-:W-:Y:S01]  /*add0*/  STL [R1+0x344], R13 ;  /* 0x0003440d01007387 */ /* 0x000fe20000100800 */
[----:B------:R-:W-:Y:S01]  /*ade0*/  IABS R4, R4 ;  /* 0x0000000400047213 */ /* 0x000fe20000000000 */
[----:B------:R-:W-:-:S02]  /*adf0*/  IMAD R5, R24, R3, R5 ;  /* 0x0000000318057224 */ /* 0x000fc400078e0205 */
[----:B------:R0:W-:Y:S01]  /*ae00*/  STL [R1+0x34c], R0 ;  /* 0x00034c0001007387 */ /* 0x0001e20000100800 */
[----:B------:R-:W-:-:S04]  /*ae10*/  IMAD.HI.U32 R3, R22, R6, RZ ;  /* 0x0000000616037227 */ /* 0x000fc800078e00ff */
[--C-:B------:R-:W-:Y:S01]  /*ae20*/  @!P1 IMAD.IADD R14, R14, 0x1, -R24.reuse ;  /* 0x000000010e0e9824 */ /* 0x100fe200078e0a18 */
[----:B------:R-:W-:Y:S01]  /*ae30*/  ISETP.GT.U32.AND P1, PT, R24, R9, PT ;  /* 0x000000091800720c */ /* 0x000fe20003f24070 */
[----:B------:R-:W-:Y:S02]  /*ae40*/  @!P2 IMAD.IADD R16, R16, 0x1, -R24 ;  /* 0x000000011010a824 */ /* 0x000fe400078e0a18 */
[----:B------:R-:W-:-:S03]  /*ae50*/  IMAD.HI.U32 R15, R22, R4, RZ ;  /* 0x00000004160f7227 */ /* 0x000fc600078e00ff */
[----:B------:R-:W-:Y:S01]  /*ae60*/  ISETP.GT.U32.AND P2, PT, R24, R16, PT ;  /* 0x000000101800720c */ /* 0x000fe20003f44070 */
[----:B0-----:R-:W-:Y:S02]  /*ae70*/  IMAD.MOV.U32 R0, RZ, RZ, R14 ;  /* 0x000000ffff007224 */ /* 0x001fe400078e000e */
[----:B------:R-:W-:Y:S02]  /*ae80*/  IMAD.MOV R15, RZ, RZ, -R15 ;  /* 0x000000ffff0f7224 */ /* 0x000fe400078e0a0f */
[----:B------:R-:W-:-:S04]  /*ae90*/  IMAD.HI.U32 R13, R22, R2, RZ ;  /* 0x00000002160d7227 */ /* 0x000fc800078e00ff */
[----:B------:R-:W-:Y:S02]  /*aea0*/  @!P1 IMAD.IADD R9, R9, 0x1, -R24 ;  /* 0x0000000109099824 */ /* 0x000fe400078e0a18 */
[----:B------:R-:W-:Y:S01]  /*aeb0*/  @!P0 IMAD.MOV R0, RZ, RZ, -R0 ;  /* 0x000000ffff008224 */ /* 0x000fe200078e0a00 */
[C---:B------:R-:W-:Y:S01]  /*aec0*/  ISETP.GT.U32.AND P0, PT, R24.reuse, R5, PT ;  /* 0x000000051800720c */ /* 0x040fe20003f04070 */
[C---:B------:R-:W-:Y:S01]  /*aed0*/  IMAD R4, R24.reuse, R15, R4 ;  /* 0x0000000f18047224 */ /* 0x040fe200078e0204 */
[----:B------:R-:W-:Y:S01]  /*aee0*/  ISETP.GT.U32.AND P1, PT, R24, R9, PT ;  /* 0x000000091800720c */ /* 0x000fe20003f24070 */
[----:B------:R-:W-:Y:S01]  /*aef0*/  IMAD.MOV R13, RZ, RZ, -R13 ;  /* 0x000000ffff0d7224 */ /* 0x000fe200078e0a0d */
[----:B------:R0:W-:Y:S01]  /*af00*/  STL [R1+0x33c], R0 ;  /* 0x00033c0001007387 */ /* 0x0001e20000100800 */
[----:B------:R-:W-:Y:S01]  /*af10*/  @!P2 IMAD.IADD R16, R16, 0x1, -R24 ;  /* 0x000000011010a824 */ /* 0x000fe200078e0a18 */
[C---:B------:R-:W-:Y:S01]  /*af20*/  ISETP.GT.U32.AND P2, PT, R24.reuse, R4, PT ;  /* 0x000000041800720c */ /* 0x040fe20003f44070 */
[----:B------:R-:W-:Y:S01]  /*af30*/  IMAD R2, R24, R13, R2 ;  /* 0x0000000d18027224 */ /* 0x000fe200078e0202 */
[----:B------:R-:W-:Y:S01]  /*af40*/  LOP3.LUT R15, R21, 0x5a, RZ, 0xfc, !PT ;  /* 0x0000005a150f7812 */ /* 0x000fe200078efcff */
[----:B------:R-:W-:-:S02]  /*af50*/  IMAD.MOV R13, RZ, RZ, -R3 ;  /* 0x000000ffff0d7224 */ /* 0x000fc400078e0a03 */
[----:B------:R-:W-:Y:S01]  /*af60*/  IMAD.HI.U32 R14, R22, R8, RZ ;  /* 0x00000008160e7227 */ /* 0x000fe200078e00ff */
[----:B------:R-:W-:-:S03]  /*af70*/  IABS R17, R15 ;  /* 0x0000000f00117213 */ /* 0x000fc60000000000 */
[C---:B------:R-:W-:Y:S01]  /*af80*/  IMAD R6, R24.reuse, R13, R6 ;  /* 0x0000000d18067224 */ /* 0x040fe200078e0206 */
[----:B------:R-:W-:Y:S01]  /*af90*/  LOP3.LUT R13, R21, 0x5e, RZ, 0xfc, !PT ;  /* 0x0000005e150d7812 */ /* 0x000fe200078efcff */
[--C-:B------:R-:W-:Y:S01]  /*afa0*/  @!P1 IMAD.IADD R9, R9, 0x1, -R24.reuse ;  /* 0x0000000109099824 */ /* 0x100fe200078e0a18 */
[C---:B------:R-:W-:Y:S01]  /*afb0*/  ISETP.GT.U32.AND P1, PT, R24.reuse, R2, PT ;  /* 0x000000021800720c */ /* 0x040fe20003f24070 */
[--C-:B------:R-:W-:Y:S01]  /*afc0*/  @!P0 IMAD.IADD R5, R5, 0x1, -R24.reuse ;  /* 0x0000000105058824 */ /* 0x100fe200078e0a18 */
[----:B------:R-:W-:Y:S01]  /*afd0*/  ISETP.GT.U32.AND P0, PT, R24, R6, PT ;  /* 0x000000061800720c */ /* 0x000fe20003f04070 */
[----:B------:R-:W-:Y:S02]  /*afe0*/  @!P2 IMAD.IADD R4, R4, 0x1, -R24 ;  /* 0x000000010404a824 */ /* 0x000fe400078e0a18 */
[----:B------:R-:W-:Y:S01]  /*aff0*/  IMAD.HI.U32 R3, R22, R7, RZ ;  /* 0x0000000716037227 */ /* 0x000fe200078e00ff */
[----:B------:R-:W-:-:S03]  /*b000*/  ISETP.GT.U32.AND P2, PT, R24, R5, PT ;  /* 0x000000051800720c */ /* 0x000fc60003f44070 */
[----:B------:R-:W-:Y:S02]  /*b010*/  IMAD.MOV R14, RZ, RZ, -R14 ;  /* 0x000000ffff0e7224 */ /* 0x000fe400078e0a0e */
[----:B0-----:R-:W-:Y:S02]  /*b020*/  IMAD.MOV.U32 R0, RZ, RZ, R16 ;  /* 0x000000ffff007224 */ /* 0x001fe400078e0010 */
[----:B------:R-:W-:Y:S02]  /*b030*/  IMAD.MOV R3, RZ, RZ, -R3 ;  /* 0x000000ffff037224 */ /* 0x000fe400078e0a03 */
[----:B------:R-:W-:Y:S01]  /*b040*/  IMAD R8, R24, R14, R8 ;  /* 0x0000000e18087224 */ /* 0x000fe200078e0208 */
[----:B------:R-:W-:Y:S01]  /*b050*/  LOP3.LUT R14, R21, 0x5c, RZ, 0xfc, !PT ;  /* 0x0000005c150e7812 */ /* 0x000fe200078efcff */
[----:B------:R-:W-:Y:S01]  /*b060*/  @!P1 IMAD.IADD R2, R2, 0x1, -R24 ;  /* 0x0000000102029824 */ /* 0x000fe200078e0a18 */
[C---:B------:R-:W-:Y:S01]  /*b070*/  ISETP.GT.U32.AND P1, PT, R24.reuse, R4, PT ;  /* 0x000000041800720c */ /* 0x040fe20003f24070 */
[----:B------:R-:W-:Y:S01]  /*b080*/  @!P6 IMAD.MOV R0, RZ, RZ, -R0 ;  /* 0x000000ffff00e224 */ /* 0x000fe200078e0a00 */
[----:B------:R-:W-:Y:S01]  /*b090*/  IABS R16, R14 ;  /* 0x0000000e00107213 */ /* 0x000fe20000000000 */
[----:B------:R-:W-:Y:S01]  /*b0a0*/  IMAD R7, R24, R3, R7 ;  /* 0x0000000318077224 */ /* 0x000fe200078e0207 */
[----:B------:R-:W-:Y:S01]  /*b0b0*/  IABS R3, R13 ;  /* 0x0000000d00037213 */ /* 0x000fe20000000000 */
[--C-:B------:R-:W-:Y:S01]  /*b0c0*/  @!P0 IMAD.IADD R6, R6, 0x1, -R24.reuse ;  /* 0x0000000106068824 */ /* 0x100fe200078e0a18 */
[C---:B------:R-:W-:Y:S01]  /*b0d0*/  ISETP.GT.U32.AND P0, PT, R24.reuse, R2, PT ;  /* 0x000000021800720c */ /* 0x040fe20003f04070 */
[----:B------:R-:W-:Y:S01]  /*b0e0*/  @!P2 IMAD.IADD R5, R5, 0x1, -R24 ;  /* 0x000000010505a824 */ /* 0x000fe200078e0a18 */
[C---:B------:R-:W-:Y:S01]  /*b0f0*/  ISETP.GT.U32.AND P2, PT, R24.reuse, R8, PT ;  /* 0x000000081800720c */ /* 0x040fe20003f44070 */
[----:B------:R0:W-:Y:S01]  /*b100*/  STL [R1+0x88], R0 ;  /* 0x0000880001007387 */ /* 0x0001e20000100800 */
[----:B------:R-:W-:Y:S01]  /*b110*/  ISETP.GT.U32.AND P6, PT, R24, R6, PT ;  /* 0x000000061800720c */ /* 0x000fe20003fc4070 */
[----:B------:R-:W-:-:S04]  /*b120*/  IMAD.HI.U32 R19, R22, R3, RZ ;  /* 0x0000000316137227 */ /* 0x000fc800078e00ff */
[----:B------:R-:W-:Y:S02]  /*b130*/  IMAD.MOV R19, RZ, RZ, -R19 ;  /* 0x000000ffff137224 */ /* 0x000fe400078e0a13 */
[----:B------:R-:W-:Y:S01]  /*b140*/  @!P1 IMAD.IADD R4, R4, 0x1, -R24 ;  /* 0x0000000104049824 */ /* 0x000fe200078e0a18 */
[C---:B------:R-:W-:Y:S01]  /*b150*/  ISETP.GT.U32.AND P1, PT, R24.reuse, R7, PT ;  /* 0x000000071800720c */ /* 0x040fe20003f24070 */
[----:B0-----:R-:W-:Y:S02]  /*b160*/  IMAD.MOV.U32 R0, RZ, RZ, R9 ;  /* 0x000000ffff007224 */ /* 0x001fe400078e0009 */
[----:B------:R-:W-:Y:S02]  /*b170*/  IMAD R3, R24, R19, R3 ;  /* 0x0000001318037224 */ /* 0x000fe400078e0203 */
[----:B------:R-:W-:Y:S02]  /*b180*/  @!P4 IMAD.MOV R0, RZ, RZ, -R0 ;  /* 0x000000ffff00c224 */ /* 0x000fe400078e0a00 */
[----:B------:R-:W-:-:S02]  /*b190*/  IMAD.MOV.U32 R20, RZ, RZ, R5 ;  /* 0x000000ffff147224 */ /* 0x000fc400078e0005 */
[--C-:B------:R-:W-:Y:S01]  /*b1a0*/  @!P0 IMAD.IADD R2, R2, 0x1, -R24.reuse ;  /* 0x0000000102028824 */ /* 0x100fe200078e0a18 */
[----:B------:R0:W-:Y:S01]  /*b1b0*/  STL [R1+0x84], R0 ;  /* 0x0000840001007387 */ /* 0x0001e20000100800 */
[--C-:B------:R-:W-:Y:S01]  /*b1c0*/  @!P2 IMAD.IADD R8, R8, 0x1, -R24.reuse ;  /* 0x000000010808a824 */ /* 0x100fe200078e0a18 */
[----:B------:R-:W-:Y:S01]  /*b1d0*/  ISETP.GE.AND P0, PT, R18, RZ, PT ;  /* 0x000000ff1200720c */ /* 0x000fe20003f06270 */
[----:B------:R-:W-:Y:S01]  /*b1e0*/  IMAD.HI.U32 R18, R22, R17, RZ ;  /* 0x0000001116127227 */ /* 0x000fe200078e00ff */
[----:B------:R-:W-:Y:S02]  /*b1f0*/  ISETP.GE.AND P2, PT, R10, RZ, PT ;  /* 0x000000ff0a00720c */ /* 0x000fe40003f46270 */
[----:B------:R-:W-:Y:S01]  /*b200*/  ISETP.GT.U32.AND P4, PT, R24, R8, PT ;  /* 0x000000081800720c */ /* 0x000fe20003f84070 */
[----:B------:R-:W-:Y:S01]  /*b210*/  @!P6 IMAD.IADD R6, R6, 0x1, -R24 ;  /* 0x000000010606e824 */ /* 0x000fe200078e0a18 */
[----:B------:R-:W-:Y:S01]  /*b220*/  ISETP.GT.U32.AND P6, PT, R24, R3, PT ;  /* 0x000000031800720c */ /* 0x000fe20003fc4070 */
[----:B------:R-:W-:Y:S01]  /*b230*/  @!P3 IMAD.MOV R20, RZ, RZ, -R20 ;  /* 0x000000ffff14b224 */ /* 0x000fe200078e0a14 */
[C---:B------:R-:W-:Y:S01]  /*b240*/  LOP3.LUT R10, R21.reuse, 0x58, RZ, 0xfc, !PT ;  /* 0x00000058150a7812 */ /* 0x040fe200078efcff */
[----:B0-----:R-:W-:Y:S01]  /*b250*/  IMAD.MOV.U32 R0, RZ, RZ, R4 ;  /* 0x000000ffff007224 */ /* 0x001fe200078e0004 */
[----:B------:R-:W-:Y:S01]  /*b260*/  LOP3.LUT R4, R21, 0x56, RZ, 0xfc, !PT ;  /* 0x0000005615047812 */ /* 0x000fe200078efcff */
[----:B------:R-:W-:Y:S01]  /*b270*/  IMAD.HI.U32 R19, R22, R16, RZ ;  /* 0x0000001016137227 */ /* 0x000fe200078e00ff */
[----:B------:R-:W-:Y:S03]  /*b280*/  STL [R1+0x7c], R20 ;  /* 0x00007c1401007387 */ /* 0x000fe60000100800 */
[----:B------:R-:W-:-:S02]  /*b290*/  @!P5 IMAD.MOV R0, RZ, RZ, -R0 ;  /* 0x000000ffff00d224 */ /* 0x000fc400078e0a00 */
[----:B------:R-:W-:Y:S02]  /*b2a0*/  IMAD.MOV R18, RZ, RZ, -R18 ;  /* 0x000000ffff127224 */ /* 0x000fe400078e0a12 */
[----:B------:R-:W-:Y:S01]  /*b2b0*/  IMAD.MOV R19, RZ, RZ, -R19 ;  /* 0x000000ffff137224 */ /* 0x000fe200078e0a13 */
[----:B------:R0:W-:Y:S01]  /*b2c0*/  STL [R1+0x78], R0 ;  /* 0x0000780001007387 */ /* 0x0001e20000100800 */
[C---:B------:R-:W-:Y:S02]  /*b2d0*/  IMAD R17, R24.reuse, R18, R17 ;  /* 0x0000001218117224 */ /* 0x040fe400078e0211 */
[C---:B------:R-:W-:Y:S01]  /*b2e0*/  IMAD R16, R24.reuse, R19, R16 ;  /* 0x0000001318107224 */ /* 0x040fe200078e0210 */
[----:B------:R-:W-:Y:S01]  /*b2f0*/  IABS R19, c[0x0][0x178] ;  /* 0x00005e0000137a13 */ /* 0x000fe20000000000 */
[--C-:B------:R-:W-:Y:S02]  /*b300*/  @!P6 IMAD.IADD R3, R3, 0x1, -R24.reuse ;  /* 0x000000010303e824 */ /* 0x100fe400078e0a18 */
[----:B------:R-:W-:Y:S01]  /*b310*/  @!P1 IMAD.IADD R7, R7, 0x1, -R24 ;  /* 0x0000000107079824 */ /* 0x000fe200078e0a18 */
[C---:B------:R-:W-:Y:S01]  /*b320*/  ISETP.GT.U32.AND P6, PT, R24.reuse, R16, PT ;  /* 0x000000101800720c */ /* 0x040fe20003fc4070 */
[----:B------:R-:W-:Y:S01]  /*b330*/  @!P0 IMAD.MOV R2, RZ, RZ, -R2 ;  /* 0x000000ffff028224 */ /* 0x000fe200078e0a02 */
[----:B------:R-:W-:Y:S01]  /*b340*/  ISETP.GE.AND P1, PT, R11, RZ, PT ;  /* 0x000000ff0b00720c */ /* 0x000fe20003f26270 */
[----:B0-----:R-:W-:Y:S01]  /*b350*/  IMAD.MOV.U32 R0, RZ, RZ, R6 ;  /* 0x000000ffff007224 */ /* 0x001fe200078e0006 */
[----:B------:R-:W-:Y:S01]  /*b360*/  ISETP.GT.U32.AND P3, PT, R24, R7, PT ;  /* 0x000000071800720c */ /* 0x000fe20003f64070 */
[----:B------:R-:W-:Y:S01]  /*b370*/  @!P4 IMAD.IADD R8, R8, 0x1, -R24 ;  /* 0x000000010808c824 */ /* 0x000fe200078e0a18 */
[----:B------:R-:W-:Y:S01]  /*b380*/  IABS R11, R10 ;  /* 0x0000000a000b7213 */ /* 0x000fe20000000000 */
[----:B------:R-:W-:Y:S01]  /*b390*/  @!P2 IMAD.MOV R0, RZ, RZ, -R0 ;  /* 0x000000ffff00a224 */ /* 0x000fe200078e0a00 */
[----:B------:R-:W-:Y:S01]  /*b3a0*/  ISETP.GT.U32.AND P2, PT, R24, R17, PT ;  /* 0x000000111800720c */ /* 0x000fe20003f44070 */
[----:B------:R0:W-:Y:S01]  /*b3b0*/  STL [R1+0x74], R2 ;  /* 0x0000740201007387 */ /* 0x0001e20000100800 */
[----:B------:R-:W-:-:S02]  /*b3c0*/  ISETP.GE.AND P0, PT, R12, RZ, PT ;  /* 0x000000ff0c00720c */ /* 0x000fc40003f06270 */
[----:B------:R-:W-:Y:S01]  /*b3d0*/  ISETP.GT.U32.AND P5, PT, R24, R3, PT ;  /* 0x000000031800720c */ /* 0x000fe20003fa4070 */
[----:B------:R1:W-:Y:S01]  /*b3e0*/  STL [R1+0x70], R0 ;  /* 0x0000700001007387 */ /* 0x0003e20000100800 */
[--C-:B------:R-:W-:Y:S01]  /*b3f0*/  @!P6 IMAD.IADD R16, R16, 0x1, -R24.reuse ;  /* 0x000000011010e824 */ /* 0x100fe200078e0a18 */
[----:B------:R-:W-:Y:S02]  /*b400*/  ISETP.GE.AND P4, PT, R13, RZ, PT ;  /* 0x000000ff0d00720c */ /* 0x000fe40003f86270 */
[--C-:B------:R-:W-:Y:S01]  /*b410*/  @!P3 IMAD.IADD R7, R7, 0x1, -R24.reuse ;  /* 0x000000010707b824 */ /* 0x100fe200078e0a18 */
[----:B------:R-:W-:Y:S01]  /*b420*/  IABS R13, R4 ;  /* 0x00000004000d7213 */ /* 0x000fe20000000000 */
[----:B0-----:R-:W-:Y:S01]  /*b430*/  IMAD.HI.U32 R2, R22, R11, RZ ;  /* 0x0000000b16027227 */ /* 0x001fe200078e00ff */
[----:B------:R-:W-:Y:S02]  /*b440*/  LOP3.LUT R6, R21, 0x54, RZ, 0xfc, !PT ;  /* 0x0000005415067812 */ /* 0x000fe400078efcff */
[----:B------:R-:W-:Y:S01]  /*b450*/  ISETP.GE.AND P3, PT, R14, RZ, PT ;  /* 0x000000ff0e00720c */ /* 0x000fe20003f66270 */
[----:B------:R-:W-:Y:S01]  /*b460*/  @!P2 IMAD.IADD R17, R17, 0x1, -R24 ;  /* 0x000000011111a824 */ /* 0x000fe200078e0a18 */
[----:B------:R-:W-:Y:S01]  /*b470*/  IABS R29, R6 ;  /* 0x00000006001d7213 */ /* 0x000fe20000000000 */
[----:B-1----:R-:W-:Y:S01]  /*b480*/  IMAD.MOV.U32 R0, RZ, RZ, R8 ;  /* 0x000000ffff007224 */ /* 0x002fe200078e0008 */
[----:B------:R-:W-:Y:S01]  /*b490*/  ISETP.GE.AND P6, PT, R10, RZ, PT ;  /* 0x000000ff0a00720c */ /* 0x000fe20003fc6270 */
[----:B------:R-:W-:Y:S01]  /*b4a0*/  IMAD.MOV R2, RZ, RZ, -R2 ;  /* 0x000000ffff027224 */ /* 0x000fe200078e0a02 */
[C---:B------:R-:W-:Y:S01]  /*b4b0*/  ISETP.GT.U32.AND P2, PT, R24.reuse, R17, PT ;  /* 0x000000111800720c */ /* 0x040fe20003f44070 */
[----:B------:R-:W-:Y:S01]  /*b4c0*/  @!P1 IMAD.MOV R0, RZ, RZ, -R0 ;  /* 0x000000ffff009224 */ /* 0x000fe200078e0a00 */
[C---:B------:R-:W-:Y:S01]  /*b4d0*/  ISETP.GT.U32.AND P1, PT, R24.reuse, R16, PT ;  /* 0x000000101800720c */ /* 0x040fe20003f24070 */
[----:B------:R-:W-:Y:S01]  /*b4e0*/  IMAD.MOV.U32 R8, RZ, RZ, R7 ;  /* 0x000000ffff087224 */ /* 0x000fe200078e0007 */
[C---:B------:R-:W-:Y:S01]  /*b4f0*/  LOP3.LUT R7, R21.reuse, 0x50, RZ, 0xfc, !PT ;  /* 0x0000005015077812 */ /* 0x040fe200078efcff */
[----:B------:R-:W-:Y:S01]  /*b500*/  IMAD R5, R24, R2, R11 ;  /* 0x0000000218057224 */ /* 0x000fe200078e020b */
[----:B------:R-:W-:Y:S01]  /*b510*/  LOP3.LUT R2, R21, 0x52, RZ, 0xfc, !PT ;  /* 0x0000005215027812 */ /* 0x000fe200078efcff */
[----:B------:R-:W-:Y:S01]  /*b520*/  @!P0 IMAD.MOV R8, RZ, RZ, -R8 ;  /* 0x000000ffff088224 */ /* 0x000fe200078e0a08 */
[----:B------:R-:W-:Y:S01]  /*b530*/  ISETP.GE.AND P0, PT, R4, RZ, PT ;  /* 0x000000ff0400720c */ /* 0x000fe20003f06270 */
[----:B------:R-:W-:Y:S01]  /*b540*/  IMAD.HI.U32 R4, R22, R13, RZ ;  /* 0x0000000d16047227 */ /* 0x000fe200078e00ff */
[----:B------:R-:W-:Y:S01]  /*b550*/  IABS R28, R2 ;  /* 0x00000002001c7213 */ /* 0x000fe20000000000 */
[----:B------:R0:W-:Y:S01]  /*b560*/  STL [R1+0x6c], R0 ;  /* 0x00006c0001007387 */ /* 0x0001e20000100800 */
[----:B------:R-:W-:Y:S01]  /*b570*/  IABS R12, R7 ;  /* 0x00000007000c7213 */ /* 0x000fe20000000000 */
[--C-:B------:R-:W-:Y:S01]  /*b580*/  @!P2 IMAD.IADD R17, R17, 0x1, -R24.reuse ;  /* 0x000000011111a824 */ /* 0x100fe200078e0a18 */
[----:B------:R-:W-:Y:S01]  /*b590*/  ISETP.GT.U32.AND P2, PT, R24, R5, PT ;  /* 0x000000051800720c */ /* 0x000fe20003f44070 */
[--C-:B------:R-:W-:Y:S01]  /*b5a0*/  @!P1 IMAD.IADD R16, R16, 0x1, -R24.reuse ;  /* 0x0000000110109824 */ /* 0x100fe200078e0a18 */
[----:B------:R-:W-:Y:S01]  /*b5b0*/  ISETP.GE.AND P1, PT, R2, RZ, PT ;  /* 0x000000ff0200720c */ /* 0x000fe20003f26270 */
[----:B------:R-:W-:Y:S01]  /*b5c0*/  @!P5 IMAD.IADD R3, R3, 0x1, -R24 ;  /* 0x000000010303d824 */ /* 0x000fe200078e0a18 */
[----:B------:R-:W-:Y:S01]  /*b5d0*/  ISETP.GE.AND P5, PT, R15, RZ, PT ;  /* 0x000000ff0f00720c */ /* 0x000fe20003fa6270 */
[----:B------:R-:W-:Y:S01]  /*b5e0*/  IMAD.MOV R4, RZ, RZ, -R4 ;  /* 0x000000ffff047224 */ /* 0x000fe200078e0a04 */
[----:B------:R1:W-:Y:S01]  /*b5f0*/  STL [R1+0x68], R8 ;  /* 0x0000680801007387 */ /* 0x0003e20000100800 */
[----:B------:R-:W-:-:S04]  /*b600*/  IMAD.HI.U32 R2, R22, R29, RZ ;  /* 0x0000001d16027227 */ /* 0x000fc800078e00ff */
[----:B0-----:R-:W-:Y:S02]  /*b610*/  IMAD.MOV.U32 R0, RZ, RZ, R3 ;  /* 0x000000ffff007224 */ /* 0x001fe400078e0003 */
[C---:B------:R-:W-:Y:S01]  /*b620*/  IMAD R13, R24.reuse, R4, R13 ;  /* 0x00000004180d7224 */ /* 0x040fe200078e020d */
[C---:B------:R-:W-:Y:S01]  /*b630*/  LOP3.LUT R4, R21.reuse, 0x4c, RZ, 0xfc, !PT ;  /* 0x0000004c15047812 */ /* 0x040fe200078efcff */
[----:B------:R-:W-:Y:S01]  /*b640*/  IMAD.MOV.U32 R10, RZ, RZ, R16 ;  /* 0x000000ffff0a7224 */ /* 0x000fe200078e0010 */
[----:B-1----:R-:W-:Y:S01]  /*b650*/  LOP3.LUT R8, R21, 0x4e, RZ, 0xfc, !PT ;  /* 0x0000004e15087812 */ /* 0x002fe200078efcff */
[----:B------:R-:W-:Y:S02]  /*b660*/  IMAD.MOV R2, RZ, RZ, -R2 ;  /* 0x000000ffff027224 */ /* 0x000fe400078e0a02 */
[----:B------:R-:W-:Y:S01]  /*b670*/  @!P4 IMAD.MOV R0, RZ, RZ, -R0 ;  /* 0x000000ffff00c224 */ /* 0x000fe200078e0a00 */
[----:B------:R-:W-:Y:S01]  /*b680*/  IABS R9, R8 ;  /* 0x0000000800097213 */ /* 0x000fe20000000000 */
[----:B------:R-:W-:Y:S01]  /*b690*/  @!P3 IMAD.MOV R10, RZ, RZ, -R10 ;  /* 0x000000ffff0ab224 */ /* 0x000fe200078e0a0a */
[C---:B------:R-:W-:Y:S01]  /*b6a0*/  ISETP.GT.U32.AND P3, PT, R24.reuse, R13, PT ;  /* 0x0000000d1800720c */ /* 0x040fe20003f64070 */
[----:B------:R-:W-:Y:S01]  /*b6b0*/  IMAD R29, R24, R2, R29 ;  /* 0x00000002181d7224 */ /* 0x000fe200078e021d */
[----:B------:R0:W-:Y:S01]  /*b6c0*/  STL [R1+0x64], R0 ;  /* 0x0000640001007387 */ /* 0x0001e20000100800 */
[----:B------:R-:W-:Y:S01]  /*b6d0*/  @!P2 IMAD.IADD R5, R5, 0x1, -R24 ;  /* 0x000000010505a824 */ /* 0x000fe200078e0a18 */
[----:B------:R-:W-:Y:S01]  /*b6e0*/  ISETP.GE.AND P4, PT, R6, RZ, PT ;  /* 0x000000ff0600720c */ /* 0x000fe20003f86270 */
[----:B------:R-:W-:Y:S01]  /*b6f0*/  IMAD.HI.U32 R2, R22, R12, RZ ;  /* 0x0000000c16027227 */ /* 0x000fe200078e00ff */
[----:B------:R-:W-:Y:S01]  /*b700*/  IABS R6, R4 ;  /* 0x0000000400067213 */ /* 0x000fe20000000000 */
[----:B------:R1:W-:Y:S01]  /*b710*/  STL [R1+0x5c], R10 ;  /* 0x00005c0a01007387 */ /* 0x0003e20000100800 */
[----:B------:R-:W-:Y:S01]  /*b720*/  ISETP.GT.U32.AND P2, PT, R24, R5, PT ;  /* 0x000000051800720c */ /* 0x000fe20003f44070 */
[----:B------:R-:W-:-:S02]  /*b730*/  IMAD.MOV R2, RZ, RZ, -R2 ;  /* 0x000000ffff027224 */ /* 0x000fc400078e0a02 */
[----:B------:R-:W-:-:S04]  /*b740*/  IMAD.HI.U32 R3, R22, R28, RZ ;  /* 0x0000001c16037227 */ /* 0x000fc800078e00ff */
[----:B0-----:R-:W-:Y:S02]  /*b750*/  IMAD.MOV.U32 R0, RZ, RZ, R17 ;  /* 0x000000ffff007224 */ /* 0x001fe400078e0011 */
[C---:B------:R-:W-:Y:S01]  /*b760*/  IMAD R12, R24.reuse, R2, R12 ;  /* 0x00000002180c7224 */ /* 0x040fe200078e020c */
[C---:B------:R-:W-:Y:S01]  /*b770*/  LOP3.LUT R2, R21.reuse, 0x4a, RZ, 0xfc, !PT ;  /* 0x0000004a15027812 */ /* 0x040fe200078efcff */
[----:B------:R-:W-:Y:S01]  /*b780*/  @!P5 IMAD.MOV R0, RZ, RZ, -R0 ;  /* 0x000000ffff00d224 */ /* 0x000fe200078e0a00 */
[C---:B------:R-:W-:Y:S01]  /*b790*/  ISETP.GT.U32.AND P5, PT, R24.reuse, R29, PT ;  /* 0x0000001d1800720c */ /* 0x040fe20003fa4070 */
[----:B------:R-:W-:Y:S01]  /*b7a0*/  IMAD.MOV R3, RZ, RZ, -R3 ;  /* 0x000000ffff037224 */ /* 0x000fe200078e0a03 */
[----:B-1----:R-:W-:Y:S01]  /*b7b0*/  LOP3.LUT R10, R21, 0x48, RZ, 0xfc, !PT ;  /* 0x00000048150a7812 */ /* 0x002fe200078efcff */
[----:B------:R-:W-:Y:S01]  /*b7c0*/  @!P3 IMAD.IADD R13, R13, 0x1, -R24 ;  /* 0x000000010d0db824 */ /* 0x000fe200078e0a18 */
[C---:B------:R-:W-:Y:S01]  /*b7d0*/  ISETP.GT.U32.AND P3, PT, R24.reuse, R12, PT ;  /* 0x0000000c1800720c */ /* 0x040fe20003f64070 */
[----:B------:R-:W-:Y:S01]  /*b7e0*/  IMAD R28, R24, R3, R28 ;  /* 0x00000003181c7224 */ /* 0x000fe200078e021c */
[----:B------:R0:W-:Y:S01]  /*b7f0*/  STL [R1+0x58], R0 ;  /* 0x0000580001007387 */ /* 0x0001e20000100800 */
[----:B------:R-:W-:Y:S01]  /*b800*/  IMAD.HI.U32 R3, R22, R9, RZ ;  /* 0x0000000916037227 */ /* 0x000fe200078e00ff */
[----:B------:R-:W-:-:S03]  /*b810*/  IABS R14, R10 ;  /* 0x0000000a000e7213 */ /* 0x000fc60000000000 */
[--C-:B------:R-:W-:Y:S01]  /*b820*/  @!P2 IMAD.IADD R5, R5, 0x1, -R24.reuse ;  /* 0x000000010505a824 */ /* 0x100fe200078e0a18 */
[C---:B------:R-:W-:Y:S01]  /*b830*/  ISETP.GT.U32.AND P2, PT, R24.reuse, R28, PT ;  /* 0x0000001c1800720c */ /* 0x040fe20003f44070 */
[----:B------:R-:W-:Y:S02]  /*b840*/  IMAD.MOV R3, RZ, RZ, -R3 ;  /* 0x000000ffff037224 */ /* 0x000fe400078e0a03 */
[----:B------:R-:W-:Y:S01]  /*b850*/  @!P5 IMAD.IADD R29, R29, 0x1, -R24 ;  /* 0x000000011d1dd824 */ /* 0x000fe200078e0a18 */
[----:B------:R-:W-:Y:S01]  /*b860*/  ISETP.GT.U32.AND P5, PT, R24, R13, PT ;  /* 0x0000000d1800720c */ /* 0x000fe20003fa4070 */
[----:B0-----:R-:W-:Y:S02]  /*b870*/  IMAD.MOV.U32 R0, RZ, RZ, R5 ;  /* 0x000000ffff007224 */ /* 0x001fe400078e0005 */
[----:B------:R-:W-:-:S04]  /*b880*/  IMAD.HI.U32 R11, R22, R6, RZ ;  /* 0x00000006160b7227 */ /* 0x000fc800078e00ff */
[C---:B------:R-:W-:Y:S01]  /*b890*/  IMAD R9, R24.reuse, R3, R9 ;  /* 0x0000000318097224 */ /* 0x040fe200078e0209 */
[----:B------:R-:W-:Y:S01]  /*b8a0*/  IABS R3, R2 ;  /* 0x0000000200037213 */ /* 0x000fe20000000000 */
[----:B------:R-:W-:Y:S01]  /*b8b0*/  @!P6 IMAD.MOV R0, RZ, RZ, -R0 ;  /* 0x000000ffff00e224 */ /* 0x000fe200078e0a00 */
[----:B------:R-:W-:Y:S01]  /*b8c0*/  ISETP.GT.U32.AND P6, PT, R24, R29, PT ;  /* 0x0000001d1800720c */ /* 0x000fe20003fc4070 */
[--C-:B------:R-:W-:Y:S02]  /*b8d0*/  @!P3 IMAD.IADD R12, R12, 0x1, -R24.reuse ;  /* 0x000000010c0cb824 */ /* 0x100fe400078e0a18 */
[----:B------:R-:W-:Y:S01]  /*b8e0*/  IMAD.MOV R11, RZ, RZ, -R11 ;  /* 0x000000ffff0b7224 */ /* 0x000fe200078e0a0b */
[----:B------:R0:W-:Y:S01]  /*b8f0*/  STL [R1+0x22c], R0 ;  /* 0x00022c0001007387 */ /* 0x0001e20000100800 */
[----:B------:R-:W-:Y:S01]  /*b900*/  @!P2 IMAD.IADD R28, R28, 0x1, -R24 ;  /* 0x000000011c1ca824 */ /* 0x000fe200078e0a18 */
[C---:B------:R-:W-:Y:S01]  /*b910*/  ISETP.GT.U32.AND P3, PT, R24.reuse, R12, PT ;  /* 0x0000000c1800720c */ /* 0x040fe20003f64070 */
[----:B------:R-:W-:Y:S01]  /*b920*/  IMAD R5, R24, R11, R6 ;  /* 0x0000000b18057224 */ /* 0x000fe200078e0206 */
[----:B------:R-:W-:Y:S01]  /*b930*/  LOP3.LUT R6, R21, 0x46, RZ, 0xfc, !PT ;  /* 0x0000004615067812 */ /* 0x000fe200078efcff */
[----:B------:R-:W-:Y:S01]  /*b940*/  IMAD.HI.U32 R11, R22, R3, RZ ;  /* 0x00000003160b7227 */ /* 0x000fe200078e00ff */
[----:B------:R-:W-:-:S03]  /*b950*/  ISETP.GT.U32.AND P2, PT, R24, R28, PT ;  /* 0x0000001c1800720c */ /* 0x000fc60003f44070 */
[----:B------:R-:W-:Y:S02]  /*b960*/  IMAD.MOV R11, RZ, RZ, -R11 ;  /* 0x000000ffff0b7224 */ /* 0x000fe400078e0a0b */
[--C-:B------:R-:W-:Y:S01]  /*b970*/  @!P6 IMAD.IADD R29, R29, 0x1, -R24.reuse ;  /* 0x000000011d1de824 */ /* 0x100fe200078e0a18 */
[C---:B------:R-:W-:Y:S01]  /*b980*/  ISETP.GT.U32.AND P6, PT, R24.reuse, R5, PT ;  /* 0x000000051800720c */ /* 0x040fe20003fc4070 */
[----:B------:R-:W-:Y:S01]  /*b990*/  IMAD R3, R24, R11, R3 ;  /* 0x0000000b18037224 */ /* 0x000fe200078e0203 */
[----:B------:R-:W-:Y:S01]  /*b9a0*/  IABS R11, R6 ;  /* 0x00000006000b7213 */ /* 0x000fe20000000000 */
[--C-:B------:R-:W-:Y:S02]  /*b9b0*/  @!P3 IMAD.IADD R12, R12, 0x1, -R24.reuse ;  /* 0x000000010c0cb824 */ /* 0x100fe400078e0a18 */
[--C-:B------:R-:W-:Y:S01]  /*b9c0*/  @!P5 IMAD.IADD R13, R13, 0x1, -R24.reuse ;  /* 0x000000010d0dd824 */ /* 0x100fe200078e0a18 */
[----:B------:R-:W-:Y:S01]  /*b9d0*/  ISETP.GT.U32.AND P3, PT, R24, R3, PT ;  /* 0x000000031800720c */ /* 0x000fe20003f64070 */
[--C-:B------:R-:W-:Y:S01]  /*b9e0*/  @!P2 IMAD.IADD R28, R28, 0x1, -R24.reuse ;  /* 0x000000011c1ca824 */ /* 0x100fe200078e0a18 */
[----:B------:R-:W-:Y:S01]  /*b9f0*/  ISETP.GE.AND P2, PT, R7, RZ, PT ;  /* 0x000000ff0700720c */ /* 0x000fe20003f46270 */
[----:B0-----:R-:W-:Y:S01]  /*ba00*/  IMAD.MOV.U32 R0, RZ, RZ, R13 ;  /* 0x000000ffff007224 */ /* 0x001fe200078e000d */
[----:B------:R-:W-:Y:S01]  /*ba10*/  ISETP.GT.U32.AND P5, PT, R24, R9, PT ;  /* 0x000000091800720c */ /* 0x000fe20003fa4070 */
[----:B------:R-:W-:Y:S01]  /*ba20*/  @!P4 IMAD.MOV R29, RZ, RZ, -R29 ;  /* 0x000000ffff1dc224 */ /* 0x000fe200078e0a1d */
[----:B------:R-:W-:Y:S01]  /*ba30*/  LOP3.LUT R7, R21, 0x44, RZ, 0xfc, !PT ;  /* 0x0000004415077812 */ /* 0x000fe200078efcff */
[----:B------:R-:W-:Y:S01]  /*ba40*/  @!P6 IMAD.IADD R5, R5, 0x1, -R24 ;  /* 0x000000010505e824 */ /* 0x000fe200078e0a18 */
[----:B------:R-:W-:Y:S01]  /*ba50*/  ISETP.GE.AND P6, PT, R4, RZ, PT ;  /* 0x000000ff0400720c */ /* 0x000fe20003fc6270 */
[----:B------:R-:W-:Y:S01]  /*ba60*/  @!P0 IMAD.MOV R0, RZ, RZ, -R0 ;  /* 0x000000ffff008224 */ /* 0x000fe200078e0a00 */
[----:B------:R-:W-:Y:S01]  /*ba70*/  STL [R1+0xcf0], R29 ;  /* 0x000cf01d01007387 */ /* 0x000fe20000100800 */
[----:B------:R-:W-:-:S03]  /*ba80*/  IMAD.HI.U32 R13, R22, R11, RZ ;  /* 0x0000000b160d7227 */ /* 0x000fc600078e00ff */
[----:B------:R0:W-:Y:S01]  /*ba90*/  STL [R1+0x10], R0 ;  /* 0x0000100001007387 */ /* 0x0001e20000100800 */
[----:B------:R-:W-:Y:S01]  /*baa0*/  @!P3 IMAD.IADD R3, R3, 0x1, -R24 ;  /* 0x000000010303b824 */ /* 0x000fe200078e0a18 */
[----:B------:R-:W-:Y:S01]  /*bab0*/  ISETP.GT.U32.AND P3, PT, R24, R5, PT ;  /* 0x000000051800720c */ /* 0x000fe20003f64070 */
[----:B------:R-:W-:-:S03]  /*bac0*/  IMAD.HI.U32 R15, R22, R14, RZ ;  /* 0x0000000e160f7227 */ /* 0x000fc600078e00ff */
[----:B------:R-:W-:Y:S01]  /*bad0*/  ISETP.GT.U32.AND P4, PT, R24, R3, PT ;  /* 0x000000031800720c */ /* 0x000fe20003f84070 */
[----:B------:R-:W-:Y:S02]  /*bae0*/  IMAD.MOV R13, RZ, RZ, -R13 ;  /* 0x000000ffff0d7224 */ /* 0x000fe400078e0a0d */
[----:B------:R-:W-:Y:S01]  /*baf0*/  @!P5 IMAD.IADD R9, R9, 0x1, -R24 ;  /* 0x000000010909d824 */ /* 0x000fe200078e0a18 */
[----:B------:R-:W-:Y:S01]  /*bb00*/  ISETP.GE.AND P5, PT, R8, RZ, PT ;  /* 0x000000ff0800720c */ /* 0x000fe20003fa6270 */
[----:B0-----:R-:W-:Y:S01]  /*bb10*/  IMAD.MOV.U32 R0, RZ, RZ, R12 ;  /* 0x000000ffff007224 */ /* 0x001fe200078e000c */
[----:B------:R-:W-:Y:S01]  /*bb20*/  IABS R8, R7 ;  /* 0x0000000700087213 */ /* 0x000fe20000000000 */
[----:B------:R-:W-:Y:S01]  /*bb30*/  IMAD.MOV R15, RZ, RZ, -R15 ;  /* 0x000000ffff0f7224 */ /* 0x000fe200078e0a0f */
[----:B------:R-:W-:Y:S01]  /*bb40*/  ISETP.GT.U32.AND P0, PT, R24, R9, PT ;  /* 0x000000091800720c */ /* 0x000fe20003f04070 */
[----:B------:R-:W-:Y:S01]  /*bb50*/  @!P2 IMAD.MOV R0, RZ, RZ, -R0 ;  /* 0x000000ffff00a224 */ /* 0x000fe200078e0a00 */
[----:B------:R-:W-:Y:S01]  /*bb60*/  ISETP.GE.AND P2, PT, R2, RZ, PT ;  /* 0x000000ff0200720c */ /* 0x000fe20003f46270 */
[C---:B------:R-:W-:Y:S01]  /*bb70*/  IMAD R2, R24.reuse, R13, R11 ;  /* 0x0000000d18027224 */ /* 0x040fe200078e020b */
[----:B------:R-:W-:Y:S01]  /*bb80*/  LOP3.LUT R11, R21, 0x3c, RZ, 0xfc, !PT ;  /* 0x0000003c150b7812 */ /* 0x000fe200078efcff */
[----:B------:R-:W-:-:S02]  /*bb90*/  IMAD R4, R24, R15, R14 ;  /* 0x0000000f18047224 */ /* 0x000fc400078e020e */
[----:B------:R-:W-:Y:S01]  /*bba0*/  @!P3 IMAD.IADD R5, R5, 0x1, -R24 ;  /* 0x000000010505b824 */ /* 0x000fe200078e0a18 */
[C---:B------:R-:W-:Y:S01]  /*bbb0*/  ISETP.GT.U32.AND P3, PT, R24.reuse, R2, PT ;  /* 0x000000021800720c */ /* 0x040fe20003f64070 */
[----:B------:R-:W-:Y:S01]  /*bbc0*/  @!P1 IMAD.MOV R28, RZ, RZ, -R28 ;  /* 0x000000ffff1c9224 */ /* 0x000fe200078e0a1c */
[----:B------:R-:W-:Y:S01]  /*bbd0*/  ISETP.GT.U32.AND P1, PT, R24, R4, PT ;  /* 0x000000041800720c */ /* 0x000fe20003f24070 */
[----:B------:R-:W-:-:S03]  /*bbe0*/  IMAD.HI.U32 R12, R22, R8, RZ ;  /* 0x00000008160c7227 */ /* 0x000fc600078e00ff */
[----:B------:R-:W-:Y:S01]  /*bbf0*/  STL [R1+0xcf4], R28 ;  /* 0x000cf41c01007387 */ /* 0x000fe20000100800 */
[----:B------:R-:W-:Y:S01]  /*bc00*/  @!P0 IMAD.IADD R9, R9, 0x1, -R24 ;  /* 0x0000000109098824 */ /* 0x000fe200078e0a18 */
[----:B------:R-:W-:Y:S01]  /*bc10*/  ISETP.GE.AND P0, PT, R10, RZ, PT ;  /* 0x000000ff0a00720c */ /* 0x000fe20003f06270 */
[----:B------:R-:W-:Y:S01]  /*bc20*/  IMAD.MOV R12, RZ, RZ, -R12 ;  /* 0x000000ffff0c7224 */ /* 0x000fe200078e0a0c */
[----:B------:R0:W-:Y:S01]  /*bc30*/  STL [R1+0x124], R0 ;  /* 0x0001240001007387 */ /* 0x0001e20000100800 */
[--C-:B------:R-:W-:Y:S01]  /*bc40*/  @!P4 IMAD.IADD R3, R3, 0x1, -R24.reuse ;  /* 0x000000010303c824 */ /* 0x100fe200078e0a18 */
[----:B------:R-:W-:Y:S01]  /*bc50*/  ISETP.GE.AND P4, PT, R6, RZ, PT ;  /* 0x000000ff0600720c */ /* 0x000fe20003f86270 */
[--C-:B------:R-:W-:Y:S01]  /*bc60*/  @!P3 IMAD.IADD R2, R2, 0x1, -R24.reuse ;  /* 0x000000010202b824 */ /* 0x100fe200078e0a18 */
[----:B------:R-:W-:Y:S01]  /*bc70*/  LOP3.LUT R6, R21, 0x40, RZ, 0xfc, !PT ;  /* 0x0000004015067812 */ /* 0x000fe200078efcff */
[----:B------:R-:W-:Y:S01]  /*bc80*/  @!P1 IMAD.IADD R4, R4, 0x1, -R24 ;  /* 0x0000000104049824 */ /* 0x000fe200078e0a18 */
[----:B------:R-:W-:Y:S01]  /*bc90*/  ISETP.GE.AND P1, PT, R7, RZ, PT ;  /* 0x000000ff0700720c */ /* 0x000fe20003f26270 */
[C---:B------:R-:W-:Y:S01]  /*bca0*/  IMAD R8, R24.reuse, R12, R8 ;  /* 0x0000000c18087224 */ /* 0x040fe200078e0208 */
[C---:B------:R-:W-:Y:S01]  /*bcb0*/  ISETP.GT.U32.AND P3, PT, R24.reuse, R2, PT ;  /* 0x000000021800720c */ /* 0x040fe20003f64070 */
[----:B0-----:R-:W-:Y:S01]  /*bcc0*/  IMAD.MOV.U32 R0, RZ, RZ, R9 ;  /* 0x000000ffff007224 */ /* 0x001fe200078e0009 */
[C---:B------:R-:W-:Y:S01]  /*bcd0*/  LOP3.LUT R7, R21.reuse, 0x42, RZ, 0xfc, !PT ;  /* 0x0000004215077812 */ /* 0x040fe200078efcff */
[----:B------:R-:W-:Y:S01]  /*bce0*/  IMAD.MOV.U32 R9, RZ, RZ, R5 ;  /* 0x000000ffff097224 */ /* 0x000fe200078e0005 */
[----:B------:R-:W-:Y:S01]  /*bcf0*/  LOP3.LUT R5, R21, 0x3e, RZ, 0xfc, !PT ;  /* 0x0000003e15057812 */ /* 0x000fe200078efcff */
[----:B------:R-:W-:Y:S01]  /*bd00*/  @!P5 IMAD.MOV R0, RZ, RZ, -R0 ;  /* 0x000000ffff00d224 */ /* 0x000fe200078e0a00 */
[----:B------:R-:W-:Y:S01]  /*bd10*/  ISETP.GT.U32.AND P5, PT, R24, R4, PT ;  /* 0x000000041800720c */ /* 0x000fe20003fa4070 */
[----:B------:R-:W-:Y:S01]  /*bd20*/  @!P6 IMAD.MOV R9, RZ, RZ, -R9 ;  /* 0x000000ffff09e224 */ /* 0x000fe200078e0a09 */
[----:B------:R-:W-:-:S02]  /*bd30*/  IABS R10, R7 ;  /* 0x00000007000a7213 */ /* 0x000fc40000000000 */
[----:B------:R0:W-:Y:S01]  /*bd40*/  STL [R1+0x1cc], R0 ;  /* 0x0001cc0001007387 */ /* 0x0001e20000100800 */
[----:B------:R-:W-:Y:S02]  /*bd50*/  ISETP.GE.AND P6, PT, R7, RZ, PT ;  /* 0x000000ff0700720c */ /* 0x000fe40003fc6270 */
[--C-:B------:R-:W-:Y:S01]  /*bd60*/  @!P3 IMAD.IADD R2, R2, 0x1, -R24.reuse ;  /* 0x000000010202b824 */ /* 0x100fe200078e0a18 */
[----:B------:R-:W-:Y:S01]  /*bd70*/  ISETP.GT.U32.AND P3, PT, R24, R8, PT ;  /* 0x000000081800720c */ /* 0x000fe20003f64070 */
[----:B------:R1:W-:Y:S01]  /*bd80*/  STL [R1+0x1d4], R9 ;  /* 0x0001d40901007387 */ /* 0x0003e20000100800 */
[----:B------:R-:W-:Y:S01]  /*bd90*/  IMAD.HI.U32 R14, R22, R10, RZ ;  /* 0x0000000a160e7227 */ /* 0x000fe200078e00ff */
[----:B------:R-:W-:Y:S02]  /*bda0*/  IABS R7, R5 ;  /* 0x0000000500077213 */ /* 0x000fe40000000000 */
[----:B------:R-:W-:Y:S01]  /*bdb0*/  LOP3.LUT R12, R21, 0x3a, RZ, 0xfc, !PT ;  /* 0x0000003a150c7812 */ /* 0x000fe200078efcff */
[----:B------:R-:W-:Y:S01]  /*bdc0*/  @!P5 IMAD.IADD R4, R4, 0x1, -R24 ;  /* 0x000000010404d824 */ /* 0x000fe200078e0a18 */
[----:B------:R-:W-:Y:S01]  /*bdd0*/  ISETP.GE.AND P5, PT, R5, RZ, PT ;  /* 0x000000ff0500720c */ /* 0x000fe20003fa6270 */
[----:B0-----:R-:W-:Y:S01]  /*bde0*/  IMAD.MOV.U32 R0, RZ, RZ, R3 ;  /* 0x000000ffff007224 */ /* 0x001fe200078e0003 */
[----:B------:R-:W-:Y:S01]  /*bdf0*/  IABS R3, R12 ;  /* 0x0000000c00037213 */ /* 0x000fe20000000000 */
[----:B------:R-:W-:Y:S01]  /*be00*/  IMAD.MOV R14, RZ, RZ, -R14 ;  /* 0x000000ffff0e7224 */ /* 0x000fe200078e0a0e */
[----:B-1----:R-:W-:Y:S01]  /*be10*/  IABS R9, R6 ;  /* 0x0000000600097213 */ /* 0x002fe20000000000 */
[----:B------:R-:W-:Y:S01]  /*be20*/  @!P2 IMAD.MOV R0, RZ, RZ, -R0 ;  /* 0x000000ffff00a224 */ /* 0x000fe200078e0a00 */
[----:B------:R-:W-:Y:S01]  /*be30*/  ISETP.GE.AND P2, PT, R6, RZ, PT ;  /* 0x000000ff0600720c */ /* 0x000fe20003f46270 */
[----:B------:R-:W-:Y:S01]  /*be40*/  IMAD R10, R24, R14, R10 ;  /* 0x0000000e180a7224 */ /* 0x000fe200078e020a */
[----:B------:R-:W-:Y:S01]  /*be50*/  IABS R6, R11 ;  /* 0x0000000b00067213 */ /* 0x000fe20000000000 */
[----:B------:R-:W-:Y:S01]  /*be60*/  IMAD.HI.U32 R13, R22, R9, RZ ;  /* 0x00000009160d7227 */ /* 0x000fe200078e00ff */
[----:B------:R0:W-:Y:S03]  /*be70*/  STL [R1+0x1dc], R0 ;  /* 0x0001dc0001007387 */ /* 0x0001e60000100800 */
[----:B------:R-:W-:-:S02]  /*be80*/  IMAD.MOV R13, RZ, RZ, -R13 ;  /* 0x000000ffff0d7224 */ /* 0x000fc400078e0a0d */
[----:B------:R-:W-:Y:S02]  /*be90*/  @!P3 IMAD.IADD R8, R8, 0x1, -R24 ;  /* 0x000000010808b824 */ /* 0x000fe400078e0a18 */
[----:B------:R-:W-:Y:S01]  /*bea0*/  IMAD R9, R24, R13, R9 ;  /* 0x0000000d18097224 */ /* 0x000fe200078e0209 */
[----:B------:R-:W-:Y:S01]  /*beb0*/  LOP3.LUT R13, R21, 0x38, RZ, 0xfc, !PT ;  /* 0x00000038150d7812 */ /* 0x000fe200078efcff */
[----:B------:R-:W-:Y:S01]  /*bec0*/  IMAD.HI.U32 R5, R22, R7, RZ ;  /* 0x0000000716057227 */ /* 0x000fe200078e00ff */
[----:B------:R-:W-:-:S03]  /*bed0*/  ISETP.GT.U32.AND P3, PT, R24, R8, PT ;  /* 0x000000081800720c */ /* 0x000fc60003f64070 */
[----:B0-----:R-:W-:Y:S02]  /*bee0*/  IMAD.MOV.U32 R0, RZ, RZ, R4 ;  /* 0x000000ffff007224 */ /* 0x001fe400078e0004 */
[----:B------:R-:W-:Y:S02]  /*bef0*/  IMAD.MOV R5, RZ, RZ, -R5 ;  /* 0x000000ffff057224 */ /* 0x000fe400078e0a05 */
[----:B------:R-:W-:Y:S01]  /*bf00*/  @!P0 IMAD.MOV R0, RZ, RZ, -R0 ;  /* 0x000000ffff008224 */ /* 0x000fe200078e0a00 */
[C---:B------:R-:W-:Y:S01]  /*bf10*/  ISETP.GT.U32.AND P0, PT, R24.reuse, R10, PT ;  /* 0x0000000a1800720c */ /* 0x040fe20003f04070 */
[----:B------:R-:W-:Y:S02]  /*bf20*/  IMAD R7, R24, R5, R7 ;  /* 0x0000000518077224 */ /* 0x000fe400078e0207 */
[----:B------:R-:W-:Y:S01]  /*bf30*/  IMAD.HI.U32 R5, R22, R6, RZ ;  /* 0x0000000616057227 */ /* 0x000fe200078e00ff */
[----:B------:R0:W-:Y:S03]  /*bf40*/  STL [R1+0x17c], R0 ;  /* 0x00017c0001007387 */ /* 0x0001e60000100800 */
[----:B------:R-:W-:-:S02]  /*bf50*/  IMAD.MOV R5, RZ, RZ, -R5 ;  /* 0x000000ffff057224 */ /* 0x000fc400078e0a05 */
[----:B------:R-:W-:Y:S01]  /*bf60*/  @!P3 IMAD.IADD R8, R8, 0x1, -R24 ;  /* 0x000000010808b824 */ /* 0x000fe200078e0a18 */
[C---:B------:R-:W-:Y:S01]  /*bf70*/  ISETP.GT.U32.AND P3, PT, R24.reuse, R7, PT ;  /* 0x000000071800720c */ /* 0x040fe20003f64070 */
[----:B------:R-:W-:Y:S01]  /*bf80*/  IMAD R6, R24, R5, R6 ;  /* 0x0000000518067224 */ /* 0x000fe200078e0206 */
[----:B------:R-:W-:Y:S01]  /*bf90*/  LOP3.LUT R5, R21, 0x34, RZ, 0xfc, !PT ;  /* 0x0000003415057812 */ /* 0x000fe200078efcff */
[----:B------:R-:W-:Y:S02]  /*bfa0*/  @!P0 IMAD.IADD R10, R10, 0x1, -R24 ;  /* 0x000000010a0a8824 */ /* 0x000fe400078e0a18 */
[----:B0-----:R-:W-:Y:S01]  /*bfb0*/  IMAD.MOV.U32 R0, RZ, RZ, R2 ;  /* 0x000000ffff007224 */ /* 0x001fe200078e0002 */
[----:B------:R-:W-:Y:S01]  /*bfc0*/  IABS R2, R13 ;  /* 0x0000000d00027213 */ /* 0x000fe20000000000 */
[----:B------:R-:W-:Y:S01]  /*bfd0*/  IMAD.HI.U32 R4, R22, R3, RZ ;  /* 0x0000000316047227 */ /* 0x000fe200078e00ff */
[----:B------:R-:W-:-:S03]  /*bfe0*/  ISETP.GT.U32.AND P0, PT, R24, R10, PT ;  /* 0x0000000a1800720c */ /* 0x000fc60003f04070 */
[----:B------:R-:W-:Y:S01]  /*bff0*/  @!P4 IMAD.MOV R0, RZ, RZ, -R0 ;  /* 0x000000ffff00c224 */ /* 0x000fe200078e0a00 */
[----:B------:R-:W-:Y:S01]  /*c000*/  ISETP.GT.U32.AND P4, PT, R24, R9, PT ;  /* 0x000000091800720c */ /* 0x000fe20003f84070 */
[----:B------:R-:W-:Y:S02]  /*c010*/  IMAD.MOV R4, RZ, RZ, -R4 ;  /* 0x000000ffff047224 */ /* 0x000fe400078e0a04 */
[----:B------:R-:W-:Y:S01]  /*c020*/  IMAD.HI.U32 R15, R22, R2, RZ ;  /* 0x00000002160f7227 */ /* 0x000fe200078e00ff */
[----:B------:R0:W-:Y:S03]  /*c030*/  STL [R1+0x1ac], R0 ;  /* 0x0001ac0001007387 */ /* 0x0001e60000100800 */
[----:B------:R-:W-:Y:S01]  /*c040*/  IMAD R3, R24, R4, R3 ;  /* 0x0000000418037224 */ /* 0x000fe200078e0203 */
[----:B------:R-:W-:Y:S01]  /*c050*/  LOP3.LUT R4, R21, 0x36, RZ, 0xfc, !PT ;  /* 0x0000003615047812 */ /* 0x000fe200078efcff */
[----:B------:R-:W-:-:S02]  /*c060*/  IMAD.MOV R15, RZ, RZ, -R15 ;  /* 0x000000ffff0f7224 */ /* 0x000fc400078e0a0f */
[--C-:B------:R-:W-:Y:S01]  /*c070*/  @!P0 IMAD.IADD R10, R10, 0x1, -R24.reuse ;  /* 0x000000010a0a8824 */ /* 0x100fe200078e0a18 */
[C---:B------:R-:W-:Y:S01]  /*c080*/  ISETP.GT.U32.AND P0, PT, R24.reuse, R3, PT ;  /* 0x000000031800720c */ /* 0x040fe20003f04070 */
[----:B------:R-:W-:Y:S01]  /*c090*/  @!P4 IMAD.IADD R9, R9, 0x1, -R24 ;  /* 0x000000010909c824 */ /* 0x000fe200078e0a18 */
[----:B------:R-:W-:Y:S01]  /*c0a0*/  IABS R14, R4 ;  /* 0x00000004000e7213 */ /* 0x000fe20000000000 */
[----:B0-----:R-:W-:Y:S01]  /*c0b0*/  IMAD.MOV.U32 R0, RZ, RZ, R8 ;  /* 0x000000ffff007224 */ /* 0x001fe200078e0008 */
[----:B------:R-:W-:Y:S01]  /*c0c0*/  IABS R8, R5 ;  /* 0x0000000500087213 */ /* 0x000fe20000000000 */
[C---:B------:R-:W-:Y:S01]  /*c0d0*/  IMAD R2, R24.reuse, R15, R2 ;  /* 0x0000000f18027224 */ /* 0x040fe200078e0202 */
[C---:B------:R-:W-:Y:S01]  /*c0e0*/  ISETP.GT.U32.AND P4, PT, R24.reuse, R9, PT ;  /* 0x000000091800720c */ /* 0x040fe20003f84070 */
[----:B------:R-:W-:Y:S01]  /*c0f0*/  @!P1 IMAD.MOV R0, RZ, RZ, -R0 ;  /* 0x000000ffff009224 */ /* 0x000fe200078e0a00 */
[----:B------:R-:W-:Y:S01]  /*c100*/  ISETP.GT.U32.AND P1, PT, R24, R6, PT ;  /* 0x000000061800720c */ /* 0x000fe20003f24070 */
[----:B------:R-:W-:-:S02]  /*c110*/  @!P3 IMAD.IADD R7, R7, 0x1, -R24 ;  /* 0x000000010707b824 */ /* 0x000fc400078e0a18 */
[----:B------:R-:W-:Y:S01]  /*c120*/  IMAD.HI.U32 R15, R22, R14, RZ ;  /* 0x0000000e160f7227 */ /* 0x000fe200078e00ff */
[----:B------:R0:W-:Y:S02]  /*c130*/  STL [R1+0x194], R0 ;  /* 0x0001940001007387 */ /* 0x0001e40000100800 */
[----:B------:R-:W-:Y:S01]  /*c140*/  ISETP.GT.U32.AND P3, PT, R24, R7, PT ;  /* 0x000000071800720c */ /* 0x000fe20003f64070 */
[----:B------:R-:W-:Y:S01]  /*c150*/  @!P0 IMAD.IADD R3, R3, 0x1, -R24 ;  /* 0x0000000103038824 */ /* 0x000fe200078e0a18 */
[----:B------:R-:W-:Y:S01]  /*c160*/  ISETP.GE.AND P0, PT, R13, RZ, PT ;  /* 0x000000ff0d00720c */ /* 0x000fe20003f06270 */
[----:B------:R-:W-:-:S04]  /*c170*/  IMAD.HI.U32 R16, R22, R8, RZ ;  /* 0x0000000816107227 */ /* 0x000fc800078e00ff */
[--C-:B------:R-:W-:Y:S01]  /*c180*/  @!P4 IMAD.IADD R9, R9, 0x1, -R24.reuse ;  /* 0x000000010909c824 */ /* 0x100fe200078e0a18 */
[----:B------:R-:W-:Y:S01]  /*c190*/  ISETP.GT.U32.AND P4, PT, R24, R2, PT ;  /* 0x000000021800720c */ /* 0x000fe20003f84070 */
[----:B------:R-:W-:Y:S02]  /*c1a0*/  @!P1 IMAD.IADD R6, R6, 0x1, -R24 ;  /* 0x0000000106069824 */ /* 0x000fe400078e0a18 */
[----:B0-----:R-:W-:Y:S02]  /*c1b0*/  IMAD.MOV.U32 R0, RZ, RZ, R10 ;  /* 0x000000ffff007224 */ /* 0x001fe400078e000a */
[----:B------:R-:W-:Y:S01]  /*c1c0*/  @!P3 IMAD.IADD R7, R7, 0x1, -R24 ;  /* 0x000000010707b824 */ /* 0x000fe200078e0a18 */
[----:B------:R-:W-:Y:S01]  /*c1d0*/  ISETP.GT.U32.AND P1, PT, R24, R6, PT ;  /* 0x000000061800720c */ /* 0x000fe20003f24070 */
[----:B------:R-:W-:Y:S01]  /*c1e0*/  @!P6 IMAD.MOV R0, RZ, RZ, -R0 ;  /* 0x000000ffff00e224 */ /* 0x000fe200078e0a00 */
[----:B------:R-:W-:Y:S01]  /*c1f0*/  ISETP.GE.AND P6, PT, R11, RZ, PT ;  /* 0x000000ff0b00720c */ /* 0x000fe20003fc6270 */
[----:B------:R-:W-:Y:S01]  /*c200*/  IMAD.MOV R15, RZ, RZ, -R15 ;  /* 0x000000ffff0f7224 */ /* 0x000fe200078e0a0f */
[----:B------:R-:W-:Y:S01]  /*c210*/  ISETP.GE.AND P3, PT, R12, RZ, PT ;  /* 0x000000ff0c00720c */ /* 0x000fe20003f66270 */
[----:B------:R-:W-:Y:S01]  /*c220*/  IMAD.MOV.U32 R12, RZ, RZ, R7 ;  /* 0x000000ffff0c7224 */ /* 0x000fe200078e0007 */
[----:B------:R0:W-:Y:S01]  /*c230*/  STL [R1+0x14c], R0 ;  /* 0x00014c0001007387 */ /* 0x0001e20000100800 */
[----:B------:R-:W-:Y:S01]  /*c240*/  @!P4 IMAD.IADD R2, R2, 0x1, -R24 ;  /* 0x000000010202c824 */ /* 0x000fe200078e0a18 */
[----:B------:R-:W-:Y:S01]  /*c250*/  ISETP.GT.U32.AND P4, PT, R24, R3, PT ;  /* 0x000000031800720c */ /* 0x000fe20003f84070 */
[----:B------:R-:W-:Y:S01]  /*c260*/  @!P5 IMAD.MOV R12, RZ, RZ, -R12 ;  /* 0x000000ffff0cd224 */ /* 0x000fe200078e0a0c */
[C---:B------:R-:W-:Y:S01]  /*c270*/  LOP3.LUT R11, R21.reuse, 0x32, RZ, 0xfc, !PT ;  /* 0x00000032150b7812 */ /* 0x040fe200078efcff */
[----:B------:R-:W-:Y:S01]  /*c280*/  IMAD.MOV R16, RZ, RZ, -R16 ;  /* 0x000000ffff107224 */ /* 0x000fe200078e0a10 */
[----:B------:R-:W-:Y:S01]  /*c290*/  ISETP.GE.AND P5, PT, R4, RZ, PT ;  /* 0x000000ff0400720c */ /* 0x000fe20003fa6270 */
[----:B------:R-:W-:Y:S01]  /*c2a0*/  @!P1 IMAD.IADD R6, R6, 0x1, -R24 ;  /* 0x0000000106069824 */ /* 0x000fe200078e0a18 */
[----:B------:R-:W-:Y:S01]  /*c2b0*/  IABS R7, R11 ;  /* 0x0000000b00077213 */ /* 0x000fe20000000000 */
[C---:B------:R-:W-:Y:S01]  /*c2c0*/  IMAD R10, R24.reuse, R15, R14 ;  /* 0x0000000f180a7224 */ /* 0x040fe200078e020e */
[C---:B------:R-:W-:Y:S01]  /*c2d0*/  LOP3.LUT R14, R21.reuse, 0x2c, RZ, 0xfc, !PT ;  /* 0x0000002c150e7812 */ /* 0x040fe200078efcff */
[----:B0-----:R-:W-:Y:S01]  /*c2e0*/  IMAD.MOV.U32 R0, RZ, RZ, R9 ;  /* 0x000000ffff007224 */ /* 0x001fe200078e0009 */
[----:B------:R-:W-:Y:S01]  /*c2f0*/  LOP3.LUT R9, R21, 0x30, RZ, 0xfc, !PT ;  /* 0x0000003015097812 */ /* 0x000fe200078efcff */
[C---:B------:R-:W-:Y:S01]  /*c300*/  IMAD R8, R24.reuse, R16, R8 ;  /* 0x0000001018087224 */ /* 0x040fe200078e0208 */
[C---:B------:R-:W-:Y:S01]  /*c310*/  ISETP.GT.U32.AND P1, PT, R24.reuse, R10, PT ;  /* 0x0000000a1800720c */ /* 0x040fe20003f24070 */
[----:B------:R-:W-:Y:S01]  /*c320*/  @!P2 IMAD.MOV R0, RZ, RZ, -R0 ;  /* 0x000000ffff00a224 */ /* 0x000fe200078e0a00 */
[----:B------:R-:W-:Y:S01]  /*c330*/  ISETP.GT.U32.AND P2, PT, R24, R2, PT ;  /* 0x000000021800720c */ /* 0x000fe20003f44070 */
[----:B------:R-:W-:Y:S01]  /*c340*/  @!P4 IMAD.IADD R3, R3, 0x1, -R24 ;  /* 0x000000010303c824 */ /* 0x000fe200078e0a18 */
[----:B------:R-:W-:Y:S01]  /*c350*/  ISETP.GE.AND P4, PT, R5, RZ, PT ;  /* 0x000000ff0500720c */ /* 0x000fe20003f86270 */
[----:B------:R-:W-:Y:S01]  /*c360*/  IMAD.HI.U32 R5, R22, R7, RZ ;  /* 0x0000000716057227 */ /* 0x000fe200078e00ff */
[----:B------:R0:W-:Y:S01]  /*c370*/  STL [R1+0x60], R0 ;  /* 0x0000600001007387 */ /* 0x0001e20000100800 */
[----:B------:R-:W-:-:S02]  /*c380*/  IABS R4, R9 ;  /* 0x0000000900047213 */ /* 0x000fc40000000000 */
[----:B------:R-:W-:Y:S01]  /*c390*/  IMAD.MOV R5, RZ, RZ, -R5 ;  /* 0x000000ffff057224 */ /* 0x000fe200078e0a05 */
[----:B------:R1:W-:Y:S03]  /*c3a0*/  STL [R1+0x80], R12 ;  /* 0x0000800c01007387 */ /* 0x0003e60000100800 */
[--C-:B------:R-:W-:Y:S01]  /*c3b0*/  @!P1 IMAD.IADD R10, R10, 0x1, -R24.reuse ;  /* 0x000000010a0a9824 */ /* 0x100fe200078e0a18 */
[----:B------:R-:W-:Y:S01]  /*c3c0*/  ISETP.GE.AND P1, PT, R9, RZ, PT ;  /* 0x000000ff0900720c */ /* 0x000fe20003f26270 */
[----:B------:R-:W-:Y:S01]  /*c3d0*/  @!P2 IMAD.IADD R2, R2, 0x1, -R24 ;  /* 0x000000010202a824 */ /* 0x000fe200078e0a18 */
[----:B------:R-:W-:Y:S01]  /*c3e0*/  ISETP.GE.AND P2, PT, R11, RZ, PT ;  /* 0x000000ff0b00720c */ /* 0x000fe20003f46270 */
[----:B0-----:R-:W-:Y:S01]  /*c3f0*/  IMAD.MOV.U32 R0, RZ, RZ, R6 ;  /* 0x000000ffff007224 */ /* 0x001fe200078e0006 */
[C---:B------:R-:W-:Y:S01]  /*c400*/  LOP3.LUT R9, R21.reuse, 0x28, RZ, 0xfc, !PT ;  /* 0x0000002815097812 */ /* 0x040fe200078efcff */
[C---:B------:R-:W-:Y:S01]  /*c410*/  IMAD R11, R24.reuse, R5, R7 ;  /* 0x00000005180b7224 */ /* 0x040fe200078e0207 */
[----:B------:R-:W-:Y:S01]  /*c420*/  LOP3.LUT R5, R21, 0x2a, RZ, 0xfc, !PT ;  /* 0x0000002a15057812 */ /* 0x000fe200078efcff */
[----:B------:R-:W-:Y:S01]  /*c430*/  @!P6 IMAD.MOV R0, RZ, RZ, -R0 ;  /* 0x000000ffff00e224 */ /* 0x000fe200078e0a00 */
[----:B------:R-:W-:Y:S01]  /*c440*/  ISETP.GT.U32.AND P6, PT, R24, R8, PT ;  /* 0x000000081800720c */ /* 0x000fe20003fc4070 */
[----:B-1----:R-:W0:Y:S01]  /*c450*/  I2F.RP R12, R19 ;  /* 0x00000013000c7306 */ /* 0x002e220000209400 */
[----:B------:R-:W-:-:S02]  /*c460*/  IABS R7, R5 ;  /* 0x0000000500077213 */ /* 0x000fc40000000000 */
[----:B------:R1:W-:Y:S01]  /*c470*/  STL [R1+0x90], R0 ;  /* 0x0000900001007387 */ /* 0x0003e20000100800 */
[----:B------:R-:W-:-:S08]  /*c480*/  IABS R6, R9 ;  /* 0x0000000900067213 */ /* 0x000fd00000000000 */
[----:B------:R-:W-:Y:S01]  /*c490*/  @!P6 IMAD.IADD R8, R8, 0x1, -R24 ;  /* 0x000000010808e824 */ /* 0x000fe200078e0a18 */
[----:B------:R-:W-:Y:S01]  /*c4a0*/  ISETP.GT.U32.AND P6, PT, R24, R10, PT ;  /* 0x0000000a1800720c */ /* 0x000fe20003fc4070 */
[----:B-1----:R-:W-:Y:S02]  /*c4b0*/  IMAD.MOV.U32 R0, RZ, RZ, R3 ;  /* 0x000000ffff007224 */ /* 0x002fe400078e0003 */
[----:B------:R-:W-:-:S04]  /*c4c0*/  IMAD.HI.U32 R3, R22, R4, RZ ;  /* 0x0000000416037227 */ /* 0x000fc800078e00ff */
[----:B------:R-:W-:Y:S01]  /*c4d0*/  @!P3 IMAD.MOV R0, RZ, RZ, -R0 ;  /* 0x000000ffff00b224 */ /* 0x000fe200078e0a00 */
[----:B------:R-:W-:Y:S01]  /*c4e0*/  ISETP.GT.U32.AND P3, PT, R24, R8, PT ;  /* 0x000000081800720c */ /* 0x000fe20003f64070 */
[----:B------:R-:W-:-:S03]  /*c4f0*/  IMAD.MOV R3, RZ, RZ, -R3 ;  /* 0x000000ffff037224 */ /* 0x000fc600078e0a03 */
[----:B------:R1:W-:Y:S01]  /*c500*/  STL [R1+0xb0], R0 ;  /* 0x0000b00001007387 */ /* 0x0003e20000100800 */
[----:B------:R-:W-:Y:S02]  /*c510*/  @!P6 IMAD.IADD R10, R10, 0x1, -R24 ;  /* 0x000000010a0ae824 */ /* 0x000fe400078e0a18 */
[----:B------:R-:W-:Y:S01]  /*c520*/  IMAD R3, R24, R3, R4 ;  /* 0x0000000318037224 */ /* 0x000fe200078e0204 */
[----:B------:R-:W-:Y:S01]  /*c530*/  LOP3.LUT R4, R21, 0x2e, RZ, 0xfc, !PT ;  /* 0x0000002e15047812 */ /* 0x000fe200078efcff */
[----:B------:R-:W-:-:S03]  /*c540*/  IMAD.MOV.U32 R13, RZ, RZ, R10 ;  /* 0x000000ffff0d7224 */ /* 0x000fc600078e000a */
[----:B------:R-:W-:Y:S01]  /*c550*/  ISETP.GE.AND P6, PT, R4, RZ, PT ;  /* 0x000000ff0400720c */ /* 0x000fe20003fc6270 */
[----:B------:R-:W-:Y:S01]  /*c560*/  @!P3 IMAD.IADD R8, R8, 0x1, -R24 ;  /* 0x000000010808b824 */ /* 0x000fe200078e0a18 */
[----:B------:R-:W-:Y:S01]  /*c570*/  IABS R4, R4 ;  /* 0x0000000400047213 */ /* 0x000fe20000000000 */
[----:B-1----:R-:W-:Y:S01]  /*c580*/  IMAD.MOV.U32 R0, RZ, RZ, R2 ;  /* 0x000000ffff007224 */ /* 0x002fe200078e0002 */
[----:B------:R-:W-:Y:S01]  /*c590*/  ISETP.GE.AND P3, PT, R14, RZ, PT ;  /* 0x000000ff0e00720c */ /* 0x000fe20003f66270 */
[----:B------:R-:W-:Y:S01]  /*c5a0*/  @!P5 IMAD.MOV R13, RZ, RZ, -R13 ;  /* 0x000000ffff0dd224 */ /* 0x000fe200078e0a0d */
[C---:B------:R-:W-:Y:S01]  /*c5b0*/  ISETP.GT.U32.AND P5, PT, R24.reuse, R3, PT ;  /* 0x000000031800720c */ /* 0x040fe20003fa4070 */
[----:B------:R-:W-:Y:S01]  /*c5c0*/  @!P0 IMAD.MOV R0, RZ, RZ, -R0 ;  /* 0x000000ffff008224 */ /* 0x000fe200078e0a00 */
[----:B------:R-:W-:Y:S01]  /*c5d0*/  ISETP.GT.U32.AND P0, PT, R24, R11, PT ;  /* 0x0000000b1800720c */ /* 0x000fe20003f04070 */
[----:B------:R-:W-:Y:S01]  /*c5e0*/  IMAD.HI.U32 R2, R22, R4, RZ ;  /* 0x0000000416027227 */ /* 0x000fe200078e00ff */
[----:B------:R-:W-:-:S02]  /*c5f0*/  IABS R14, R14 ;  /* 0x0000000e000e7213 */ /* 0x000fc40000000000 */
[----:B------:R1:W-:Y:S01]  /*c600*/  STL [R1+0x11c], R0 ;  /* 0x00011c0001007387 */ /* 0x0003e20000100800 */
[----:B------:R-:W-:Y:S02]  /*c610*/  IMAD.MOV R2, RZ, RZ, -R2 ;  /* 0x000000ffff027224 */ /* 0x000fe400078e0a02 */
[----:B------:R-:W-:Y:S01]  /*c620*/  IMAD.HI.U32 R10, R22, R14, RZ ;  /* 0x0000000e160a7227 */ /* 0x000fe200078e00ff */
[----:B------:R2:W-:Y:S03]  /*c630*/  STL [R1+0xf8], R13 ;  /* 0x0000f80d01007387 */ /* 0x0005e60000100800 */
[----:B------:R-:W-:Y:S02]  /*c640*/  IMAD R4, R24, R2, R4 ;  /* 0x0000000218047224 */ /* 0x000fe400078e0204 */
[----:B------:R-:W-:Y:S01]  /*c650*/  @!P0 IMAD.IADD R11, R11, 0x1, -R24 ;  /* 0x000000010b0b8824 */ /* 0x000fe200078e0a18 */
[----:B0-----:R0:W3:Y:S01]  /*c660*/  MUFU.RCP R2, R12 ;  /* 0x0000000c00027308 */ /* 0x0010e20000001000 */
[----:B-1----:R-:W-:-:S02]  /*c670*/  IMAD.MOV.U32 R0, RZ, RZ, R8 ;  /* 0x000000ffff007224 */ /* 0x002fc400078e0008 */
[----:B------:R-:W-:Y:S01]  /*c680*/  @!P5 IMAD.IADD R3, R3, 0x1, -R24 ;  /* 0x000000010303d824 */ /* 0x000fe200078e0a18 */
[C---:B------:R-:W-:Y:S01]  /*c690*/  ISETP.GT.U32.AND P0, PT, R24.reuse, R11, PT ;  /* 0x0000000b1800720c */ /* 0x040fe20003f04070 */
[----:B------:R-:W-:Y:S01]  /*c6a0*/  @!P4 IMAD.MOV R0, RZ, RZ, -R0 ;  /* 0x000000ffff00c224 */ /* 0x000fe200078e0a00 */
[----:B------:R-:W-:Y:S01]  /*c6b0*/  ISETP.GE.AND P4, PT, R5, RZ, PT ;  /* 0x000000ff0500720c */ /* 0x000fe20003f86270 */
[----:B------:R-:W-:Y:S01]  /*c6c0*/  IMAD.MOV.U32 R5, RZ, RZ, R7 ;  /* 0x000000ffff057224 */ /* 0x000fe200078e0007 */
[----:B------:R-:W-:Y:S01]  /*c6d0*/  ISETP.GT.U32.AND P5, PT, R24, R3, PT ;  /* 0x000000031800720c */ /* 0x000fe20003fa4070 */
[C---:B------:R-:W-:Y:S01]  /*c6e0*/  IMAD.HI.U32 R7, R22.reuse, R6, RZ ;  /* 0x0000000616077227 */ /* 0x040fe200078e00ff */
[----:B------:R1:W-:Y:S01]  /*c6f0*/  STL [R1+0xfc], R0 ;  /* 0x0000fc0001007387 */ /* 0x0003e20000100800 */
[C---:B--2---:R-:W-:Y:S02]  /*c700*/  LOP3.LUT R13, R21.reuse, 0x26, RZ, 0xfc, !PT ;  /* 0x00000026150d7812 */ /* 0x044fe400078efcff */
[----:B------:R-:W-:Y:S01]  /*c710*/  IMAD.HI.U32 R8, R22, R5, RZ ;  /* 0x0000000516087227 */ /* 0x000fe200078e00ff */
[----:B0-----:R-:W-:-:S02]  /*c720*/  LOP3.LUT R12, R21, 0x22, RZ, 0xfc, !PT ;  /* 0x00000022150c7812 */ /* 0x001fc400078efcff */
[----:B---3--:R-:W-:Y:S01]  /*c730*/  IADD3 R2, R2, 0xffffffe, RZ ;  /* 0x0ffffffe02027810 */ /* 0x008fe20007ffe0ff */
[----:B------:R-:W-:Y:S01]  /*c740*/  @!P0 IMAD.IADD R11, R11, 0x1, -R24 ;  /* 0x000000010b0b8824 */ /* 0x000fe200078e0a18 */
[----:B------:R-:W-:Y:S01]  /*c750*/  ISETP.GT.U32.AND P0, PT, R24, R4, PT ;  /* 0x000000041800720c */ /* 0x000fe20003f04070 */
[----:B------:R-:W-:Y:S02]  /*c760*/  IMAD.MOV R8, RZ, RZ, -R8 ;  /* 0x000000ffff087224 */ /* 0x000fe400078e0a08 */
[----:B-1----:R-:W-:Y:S01]  /*c770*/  IMAD.MOV.U32 R0, RZ, RZ, R11 ;  /* 0x000000ffff007224 */ /* 0x002fe200078e000b */
[----:B------:R-:W-:Y:S01]  /*c780*/  LOP3.LUT R11, R21, 0x24, RZ, 0xfc, !PT ;  /* 0x00000024150b7812 */ /* 0x000fe200078efcff */
[----:B------:R-:W-:Y:S02]  /*c790*/  @!P5 IMAD.IADD R3, R3, 0x1, -R24 ;  /* 0x000000010303d824 */ /* 0x000fe400078e0a18 */
[----:B------:R-:W-:Y:S01]  /*c7a0*/  @!P2 IMAD.MOV R0, RZ, RZ, -R0 ;  /* 0x000000ffff00a224 */ /* 0x000fe200078e0a00 */
[----:B------:R-:W-:Y:S01]  /*c7b0*/  ISETP.GE.AND P2, PT, R9, RZ, PT ;  /* 0x000000ff0900720c */ /* 0x000fe20003f46270 */
[----:B------:R-:W-:Y:S01]  /*c7c0*/  IMAD.MOV R10, RZ, RZ, -R10 ;  /* 0x000000ffff0a7224 */ /* 0x000fe200078e0a0a */
[----:B------:R-:W-:Y:S01]  /*c7d0*/  IABS R9, R12 ;  /* 0x0000000c00097213 */ /* 0x000fe20000000000 */
[----:B------:R-:W-:Y:S01]  /*c7e0*/  IMAD.MOV R7, RZ, RZ, -R7 ;  /* 0x000000ffff077224 */ /* 0x000fe200078e0a07 */
[----:B------:R0:W-:Y:S01]  /*c7f0*/  STL [R1+0xc8], R0 ;  /* 0x0000c80001007387 */ /* 0x0001e20000100800 */
[----:B------:R-:W-:-:S02]  /*c800*/  @!P0 IMAD.IADD R4, R4, 0x1, -R24 ;  /* 0x0000000104048824 */ /* 0x000fc400078e0a18 */
[C---:B------:R-:W-:Y:S01]  /*c810*/  IMAD R5, R24.reuse, R8, R5 ;  /* 0x0000000818057224 */ /* 0x040fe200078e0205 */
[----:B------:R-:W2:Y:S01]  /*c820*/  LDL R28, [R1+0xb5c] ;  /* 0x000b5c00011c7983 */ /* 0x000ea20000100800 */
[C---:B------:R-:W-:Y:S01]  /*c830*/  IMAD R14, R24.reuse, R10, R14 ;  /* 0x0000000a180e7224 */ /* 0x040fe200078e020e */
[C---:B------:R-:W-:Y:S01]  /*c840*/  ISETP.GT.U32.AND P0, PT, R24.reuse, R4, PT ;  /* 0x000000041800720c */ /* 0x040fe20003f04070 */
[C---:B------:R-:W-:Y:S01]  /*c850*/  IMAD R6, R24.reuse, R7, R6 ;  /* 0x0000000718067224 */ /* 0x040fe200078e0206 */
[----:B------:R-:W-:Y:S01]  /*c860*/  IABS R7, R13 ;  /* 0x0000000d00077213 */ /* 0x000fe20000000000 */
[----:B0-----:R-:W-:Y:S01]  /*c870*/  IMAD.MOV.U32 R0, RZ, RZ, R3 ;  /* 0x000000ffff007224 */ /* 0x001fe200078e0003 */
[----:B------:R-:W-:-:S03]  /*c880*/  ISETP.GT.U32.AND P5, PT, R24, R14, PT ;  /* 0x0000000e1800720c */ /* 0x000fc60003fa4070 */
[----:B------:R-:W-:Y:S01]  /*c890*/  IMAD.HI.U32 R3, R22, R7, RZ ;  /* 0x0000000716037227 */ /* 0x000fe200078e00ff */
[----:B------:R-:W-:-:S03]  /*c8a0*/  IABS R8, R11 ;  /* 0x0000000b00087213 */ /* 0x000fc60000000000 */
[----:B------:R-:W-:Y:S01]  /*c8b0*/  @!P1 IMAD.MOV R0, RZ, RZ, -R0 ;  /* 0x000000ffff009224 */ /* 0x000fe200078e0a00 */
[----:B------:R-:W-:Y:S01]  /*c8c0*/  ISETP.GT.U32.AND P1, PT, R24, R5, PT ;  /* 0x000000051800720c */ /* 0x000fe20003f24070 */
[----:B------:R-:W-:Y:S01]  /*c8d0*/  @!P0 IMAD.IADD R4, R4, 0x1, -R24 ;  /* 0x0000000104048824 */ /* 0x000fe200078e0a18 */
[----:B------:R-:W-:Y:S01]  /*c8e0*/  ISETP.GT.U32.AND P0, PT, R24, R6, PT ;  /* 0x000000061800720c */ /* 0x000fe20003f04070 */
[----:B------:R-:W-:Y:S02]  /*c8f0*/  IMAD.MOV R3, RZ, RZ, -R3 ;  /* 0x000000ffff037224 */ /* 0x000fe400078e0a03 */
[----:B------:R-:W-:-:S04]  /*c900*/  IMAD.HI.U32 R10, R22, R8, RZ ;  /* 0x00000008160a7227 */ /* 0x000fc800078e00ff */
[----:B------:R-:W-:-:S04]  /*c910*/  @!P5 IMAD.IADD R14, R14, 0x1, -R24 ;  /* 0x000000010e0ed824 */ /* 0x000fc800078e0a18 */
[--C-:B------:R-:W-:Y:S02]  /*c920*/  @!P1 IMAD.IADD R5, R5, 0x1, -R24.reuse ;  /* 0x0000000105059824 */ /* 0x100fe400078e0a18 */
[----:B------:R-:W-:-:S03]  /*c930*/  @!P0 IMAD.IADD R6, R6, 0x1, -R24 ;  /* 0x0000000106068824 */ /* 0x000fc600078e0a18 */
[C---:B------:R-:W-:Y:S01]  /*c940*/  ISETP.GT.U32.AND P1, PT, R24.reuse, R5, PT ;  /* 0x000000051800720c */ /* 0x040fe20003f24070 */
[C---:B------:R-:W-:Y:S01]  /*c950*/  IMAD R7, R24.reuse, R3, R7 ;  /* 0x0000000318077224 */ /* 0x040fe200078e0207 */
[C---:B------:R-:W-:Y:S01]  /*c960*/  ISETP.GT.U32.AND P5, PT, R24.reuse, R14, PT ;  /* 0x0000000e1800720c */ /* 0x040fe20003fa4070 */
[----:B------:R0:W1:Y:S01]  /*c970*/  F2I.FTZ.U32.TRUNC.NTZ R3, R2 ;  /* 0x0000000200037305 */ /* 0x000062000021f000 */
[----:B------:R-:W-:Y:S01]  /*c980*/  ISETP.GT.U32.AND P0, PT, R24, R6, PT ;  /* 0x000000061800720c */ /* 0x000fe20003f04070 */
[----:B------:R-:W-:Y:S02]  /*c990*/  IMAD.MOV R10, RZ, RZ, -R10 ;  /* 0x000000ffff0a7224 */ /* 0x000fe400078e0a0a */
[----:B0-----:R-:W-:-:S04]  /*c9a0*/  IMAD.HI.U32 R2, R22, R9, RZ ;  /* 0x0000000916027227 */ /* 0x001fc800078e00ff */
[C---:B------:R-:W-:Y:S02]  /*c9b0*/  IMAD R8, R24.reuse, R10, R8 ;  /* 0x0000000a18087224 */ /* 0x040fe400078e0208 */
[----:B------:R-:W-:Y:S02]  /*c9c0*/  IMAD.MOV R2, RZ, RZ, -R2 ;  /* 0x000000ffff027224 */ /* 0x000fe400078e0a02 */
[--C-:B------:R-:W-:Y:S01]  /*c9d0*/  @!P1 IMAD.IADD R5, R5, 0x1, -R24.reuse ;  /* 0x0000000105059824 */ /* 0x100fe200078e0a18 */
[C---:B------:R-:W-:Y:S01]  /*c9e0*/  ISETP.GT.U32.AND P1, PT, R24.reuse, R8, PT ;  /* 0x000000081800720c */ /* 0x040fe20003f24070 */
[----:B------:R-:W-:Y:S02]  /*c9f0*/  IMAD R9, R24, R2, R9 ;  /* 0x0000000218097224 */ /* 0x000fe400078e0209 */
[--C-:B------:R-:W-:Y:S01]  /*ca00*/  @!P5 IMAD.IADD R14, R14, 0x1, -R24.reuse ;  /* 0x000000010e0ed824 */ /* 0x100fe200078e0a18 */
[----:B------:R-:W-:Y:S01]  /*ca10*/  ISETP.GT.U32.AND P5, PT, R24, R7, PT ;  /* 0x000000071800720c */ /* 0x000fe20003fa4070 */
[----:B------:R-:W-:Y:S01]  /*ca20*/  @!P0 IMAD.IADD R6, R6, 0x1, -R24 ;  /* 0x0000000106068824 */ /* 0x000fe200078e0a18 */
[----:B------:R-:W-:Y:S01]  /*ca30*/  ISETP.GT.U32.AND P0, PT, R24, R9, PT ;  /* 0x000000091800720c */ /* 0x000fe20003f04070 */
[----:B-1----:R-:W-:-:S02]  /*ca40*/  IMAD.MOV R18, RZ, RZ, -R3 ;  /* 0x000000ffff127224 */ /* 0x002fc400078e0a03 */
[----:B------:R-:W-:Y:S02]  /*ca50*/  IMAD.MOV.U32 R2, RZ, RZ, RZ ;  /* 0x000000ffff027224 */ /* 0x000fe400078e00ff */
[----:B------:R-:W-:Y:S01]  /*ca60*/  IMAD R18, R18, R19, RZ ;  /* 0x0000001312127224 */ /* 0x000fe200078e02ff */
[----:B------:R-:W-:Y:S01]  /*ca70*/  LOP3.LUT R29, R21, 0x20, RZ, 0xfc, !PT ;  /* 0x00000020151d7812 */ /* 0x000fe200078efcff */
[----:B------:R-:W-:Y:S02]  /*ca80*/  @!P1 IMAD.IADD R8, R8, 0x1, -R24 ;  /* 0x0000000108089824 */ /* 0x000fe400078e0a18 */
[----:B------:R-:W-:Y:S01]  /*ca90*/  IMAD.HI.U32 R2, R3, R18, R2 ;  /* 0x0000001203027227 */ /* 0x000fe200078e0002 */
[----:B------:R-:W-:-:S03]  /*caa0*/  IABS R15, R29 ;  /* 0x0000001d000f7213 */ /* 0x000fc60000000000 */
[--C-:B------:R-:W-:Y:S02]  /*cab0*/  @!P5 IMAD.IADD R7, R7, 0x1, -R24.reuse ;  /* 0x000000010707d824 */ /* 0x100fe400078e0a18 */
[----:B------:R-:W-:Y:S01]  /*cac0*/  @!P0 IMAD.IADD R9, R9, 0x1, -R24 ;  /* 0x0000000109098824 */ /* 0x000fe200078e0a18 */
[----:B------:R-:W-:Y:S01]  /*cad0*/  ISETP.GT.U32.AND P0, PT, R24, R8, PT ;  /* 0x000000081800720c */ /* 0x000fe20003f04070 */
[----:B------:R-:W-:Y:S01]  /*cae0*/  IMAD.HI.U32 R16, R22, R15, RZ ;  /* 0x0000000f16107227 */ /* 0x000fe200078e00ff */
[----:B------:R-:W-:Y:S01]  /*caf0*/  ISETP.GT.U32.AND P5, PT, R24, R7, PT ;  /* 0x000000071800720c */ /* 0x000fe20003fa4070 */
[----:B------:R0:W-:Y:S01]  /*cb00*/  STL [R1+0xd0], R0 ;  /* 0x0000d00001007387 */ /* 0x0001e20000100800 */
[----:B------:R-:W-:Y:S01]  /*cb10*/  IABS R10, R21 ;  /* 0x00000015000a7213 */ /* 0x000fe20000000000 */
[----:B------:R-:W-:Y:S02]  /*cb20*/  IMAD.MOV R16, RZ, RZ, -R16 ;  /* 0x000000ffff107224 */ /* 0x000fe400078e0a10 */
[----:B0-----:R-:W-:-:S02]  /*cb30*/  IMAD.MOV.U32 R0, RZ, RZ, R4 ;  /* 0x000000ffff007224 */ /* 0x001fc400078e0004 */
[----:B------:R-:W-:Y:S02]  /*cb40*/  IMAD.MOV.U32 R4, RZ, RZ, R14 ;  /* 0x000000ffff047224 */ /* 0x000fe400078e000e */
[C---:B------:R-:W-:Y:S02]  /*cb50*/  IMAD R3, R24.reuse, R16, R15 ;  /* 0x0000001018037224 */ /* 0x040fe400078e020f */
[----:B------:R-:W-:Y:S01]  /*cb60*/  @!P3 IMAD.MOV R4, RZ, RZ, -R4 ;  /* 0x000000ffff04b224 */ /* 0x000fe200078e0a04 */
[----:B------:R-:W-:Y:S01]  /*cb70*/  ISETP.GT.U32.AND P3, PT, R24, R9, PT ;  /* 0x000000091800720c */ /* 0x000fe20003f64070 */
[----:B------:R-:W-:Y:S02]  /*cb80*/  @!P0 IMAD.IADD R8, R8, 0x1, -R24 ;  /* 0x0000000108088824 */ /* 0x000fe400078e0a18 */
[----:B------:R-:W-:Y:S01]  /*cb90*/  IMAD.HI.U32 R17, R22, R10, RZ ;  /* 0x0000000a16117227 */ /* 0x000fe200078e00ff */
[----:B------:R-:W-:-:S03]  /*cba0*/  LOP3.LUT R15, R21, 0x1e, RZ, 0xfc, !PT ;  /* 0x0000001e150f7812 */ /* 0x000fc600078efcff */
[----:B------:R-:W-:Y:S01]  /*cbb0*/  @!P5 IMAD.IADD R7, R7, 0x1, -R24 ;  /* 0x000000010707d824 */ /* 0x000fe200078e0a18 */
[C---:B------:R-:W-:Y:S01]  /*cbc0*/  ISETP.GT.U32.AND P5, PT, R24.reuse, R3, PT ;  /* 0x000000031800720c */ /* 0x040fe20003fa4070 */
[----:B------:R-:W-:Y:S02]  /*cbd0*/  IMAD.MOV R17, RZ, RZ, -R17 ;  /* 0x000000ffff117224 */ /* 0x000fe400078e0a11 */
[----:B------:R-:W-:Y:S01]  /*cbe0*/  @!P6 IMAD.MOV R0, RZ, RZ, -R0 ;  /* 0x000000ffff00e224 */ /* 0x000fe200078e0a00 */
[----:B------:R-:W-:Y:S01]  /*cbf0*/  ISETP.GE.AND P6, PT, R13, RZ, PT ;  /* 0x000000ff0d00720c */ /* 0x000fe20003fc6270 */
[C---:B------:R-:W-:Y:S01]  /*cc00*/  IMAD R10, R24.reuse, R17, R10 ;  /* 0x00000011180a7224 */ /* 0x040fe200078e020a */
[----:B------:R-:W-:Y:S02]  /*cc10*/  LOP3.LUT R13, R21, 0x1c, RZ, 0xfc, !PT ;  /* 0x0000001c150d7812 */ /* 0x000fe400078efcff */
[----:B------:R-:W-:Y:S01]  /*cc20*/  IABS R16, R15 ;  /* 0x0000000f00107213 */ /* 0x000fe20000000000 */
[----:B------:R-:W-:Y:S01]  /*cc30*/  @!P3 IMAD.IADD R9, R9, 0x1, -R24 ;  /* 0x000000010909b824 */ /* 0x000fe200078e0a18 */
[----:B------:R-:W-:-:S02]  /*cc40*/  ISETP.GT.U32.AND P1, PT, R24, R10, PT ;  /* 0x0000000a1800720c */ /* 0x000fc40003f24070 */
[----:B------:R-:W-:Y:S02]  /*cc50*/  IABS R14, R13 ;  /* 0x0000000d000e7213 */ /* 0x000fe40000000000 */
[----:B------:R-:W-:Y:S01]  /*cc60*/  ISETP.GE.AND P3, PT, R11, RZ, PT ;  /* 0x000000ff0b00720c */ /* 0x000fe20003f66270 */
[----:B------:R-:W-:-:S04]  /*cc70*/  IMAD.HI.U32 R11, R22, R16, RZ ;  /* 0x00000010160b7227 */ /* 0x000fc800078e00ff */
[----:B------:R-:W-:Y:S01]  /*cc80*/  @!P5 IMAD.IADD R3, R3, 0x1, -R24 ;  /* 0x000000010303d824 */ /* 0x000fe200078e0a18 */
[----:B------:R-:W-:Y:S01]  /*cc90*/  ISETP.GE.AND P5, PT, R12, RZ, PT ;  /* 0x000000ff0c00720c */ /* 0x000fe20003fa6270 */
[----:B------:R-:W-:Y:S02]  /*cca0*/  @!P4 IMAD.MOV R5, RZ, RZ, -R5 ;  /* 0x000000ffff05c224 */ /* 0x000fe400078e0a05 */
[----:B------:R-:W-:-:S04]  /*ccb0*/  IMAD.HI.U32 R12, R22, R14, RZ ;  /* 0x0000000e160c7227 */ /* 0x000fc800078e00ff */
[----:B------:R-:W-:Y:S01]  /*ccc0*/  IMAD.MOV R11, RZ, RZ, -R11 ;  /* 0x000000ffff0b7224 */ /* 0x000fe200078e0a0b */
[----:B------:R-:W-:Y:S01]  /*ccd0*/  LOP3.LUT R27, R21, 0x18, RZ, 0xfc, !PT ;  /* 0x00000018151b7812 */ /* 0x000fe200078efcff */
[----:B------:R-:W-:Y:S02]  /*cce0*/  IMAD.MOV R12, RZ, RZ, -R12 ;  /* 0x000000ffff0c7224 */ /* 0x000fe400078e0a0c */
[----:B------:R-:W-:Y:S02]  /*ccf0*/  IMAD R11, R24, R11, R16 ;  /* 0x0000000b180b7224 */ /* 0x000fe400078e0210 */
[----:B------:R-:W-:Y:S02]  /*cd00*/  @!P1 IMAD.IADD R10, R10, 0x1, -R24 ;  /* 0x000000010a0a9824 */ /* 0x000fe400078e0a18 */
[C---:B------:R-:W-:Y:S01]  /*cd10*/  IMAD R12, R24.reuse, R12, R14 ;  /* 0x0000000c180c7224 */ /* 0x040fe200078e020e */
[----:B------:R-:W-:Y:S01]  /*cd20*/  IABS R14, R27 ;  /* 0x0000001b000e7213 */ /* 0x000fe20000000000 */
[----:B------:R-:W-:Y:S01]  /*cd30*/  @!P2 IMAD.MOV R6, RZ, RZ, -R6 ;  /* 0x000000ffff06a224 */ /* 0x000fe200078e0a06 */
[C---:B------:R-:W-:Y:S01]  /*cd40*/  ISETP.GT.U32.AND P2, PT, R24.reuse, R11, PT ;  /* 0x0000000b1800720c */ /* 0x040fe20003f44070 */
[----:B------:R-:W-:Y:S01]  /*cd50*/  @!P6 IMAD.MOV R7, RZ, RZ, -R7 ;  /* 0x000000ffff07e224 */ /* 0x000fe200078e0a07 */
[----:B------:R-:W-:-:S02]  /*cd60*/  ISETP.GT.U32.AND P1, PT, R24, R10, PT ;  /* 0x0000000a1800720c */ /* 0x000fc40003f24070 */
[----:B------:R-:W-:Y:S01]  /*cd70*/  ISETP.GT.U32.AND P6, PT, R24, R12, PT ;  /* 0x0000000c1800720c */ /* 0x000fe20003fc4070 */
[----:B------:R0:W-:Y:S01]  /*cd80*/  STL [R1+0xd1c], R29 ;  /* 0x000d1c1d01007387 */ /* 0x0001e20000100800 */
[----:B------:R-:W-:-:S04]  /*cd90*/  LOP3.LUT R17, R21, 0x14, RZ, 0xfc, !PT ;  /* 0x0000001415117812 */ /* 0x000fc800078efcff */
[----:B------:R-:W-:-:S03]  /*cda0*/  IABS R16, R17 ;  /* 0x0000001100107213 */ /* 0x000fc60000000000 */
[--C-:B------:R-:W-:Y:S02]  /*cdb0*/  @!P2 IMAD.IADD R11, R11, 0x1, -R24.reuse ;  /* 0x000000010b0ba824 */ /* 0x100fe400078e0a18 */
[--C-:B------:R-:W-:Y:S01]  /*cdc0*/  @!P1 IMAD.IADD R10, R10, 0x1, -R24.reuse ;  /* 0x000000010a0a9824 */ /* 0x100fe200078e0a18 */
[----:B------:R-:W-:Y:S01]  /*cdd0*/  ISETP.GE.AND P1, PT, R15, RZ, PT ;  /* 0x000000ff0f00720c */ /* 0x000fe20003f26270 */
[----:B------:R-:W-:Y:S01]  /*cde0*/  @!P6 IMAD.IADD R12, R12, 0x1, -R24 ;  /* 0x000000010c0ce824 */ /* 0x000fe200078e0a18 */
[----:B0-----:R-:W-:Y:S01]  /*cdf0*/  LOP3.LUT R29, R21, 0xc, RZ, 0xfc, !PT ;  /* 0x0000000c151d7812 */ /* 0x001fe200078efcff */
[----:B------:R-:W-:Y:S02]  /*ce00*/  @!P3 IMAD.MOV R8, RZ, RZ, -R8 ;  /* 0x000000ffff08b224 */ /* 0x000fe400078e0a08 */
[----:B------:R-:W-:Y:S01]  /*ce10*/  @!P5 IMAD.MOV R9, RZ, RZ, -R9 ;  /* 0x000000ffff09d224 */ /* 0x000fe200078e0a09 */
[----:B--2---:R-:W-:-:S05]  /*ce20*/  IABS R18, R28 ;  /* 0x0000001c00127213 */ /* 0x004fca0000000000 */
[----:B------:R-:W-:-:S04]  /*ce30*/  IMAD.HI.U32 R2, R2, R18, RZ ;  /* 0x0000001202027227 */ /* 0x000fc800078e00ff */
[----:B------:R-:W-:-:S04]  /*ce40*/  IMAD.MOV R2, RZ, RZ, -R2 ;  /* 0x000000ffff027224 */ /* 0x000fc800078e0a02 */
[----:B------:R-:W-:-:S05]  /*ce50*/  IMAD R2, R19, R2, R18 ;  /* 0x0000000213027224 */ /* 0x000fca00078e0212 */
[----:B------:R-:W-:-:S13]  /*ce60*/  ISETP.GT.U32.AND P0, PT, R19, R2, PT ;  /* 0x000000021300720c */ /* 0x000fda0003f04070 */
[----:B------:R-:W-:Y:S01]  /*ce70*/  @!P0 IMAD.IADD R2, R2, 0x1, -R19 ;  /* 0x0000000102028824 */ /* 0x000fe200078e0a13 */
[----:B------:R-:W-:Y:S02]  /*ce80*/  ISETP.GE.AND P0, PT, R13, RZ, PT ;  /* 0x000000ff0d00720c */ /* 0x000fe40003f06270 */
[----:B------:R-:W-:Y:S02]  /*ce90*/  LOP3.LUT R13, R21, 0x1a, RZ, 0xfc, !PT ;  /* 0x0000001a150d7812 */ /* 0x000fe400078efcff */
[----:B------:R-:W-:Y:S02]  /*cea0*/  ISETP.GT.U32.AND P4, PT, R19, R2, PT ;  /* 0x000000021300720c */ /* 0x000fe40003f84070 */
[----:B------:R-:W-:-:S05]  /*ceb0*/  IABS R20, R13 ;  /* 0x0000000d00147213 */ /* 0x000fca0000000000 */
[----:B------:R-:W-:-:S04]  /*cec0*/  IMAD.HI.U32 R23, R22, R20, RZ ;  /* 0x0000001416177227 */ /* 0x000fc800078e00ff */
[----:B------:R-:W-:Y:S02]  /*ced0*/  IMAD.MOV R23, RZ, RZ, -R23 ;  /* 0x000000ffff177224 */ /* 0x000fe400078e0a17 */
[----:B------:R-:W-:Y:S02]  /*cee0*/  @!P4 IMAD.IADD R2, R2, 0x1, -R19 ;  /* 0x000000010202c824 */ /* 0x000fe400078e0a13 */
[----:B------:R-:W-:Y:S01]  /*cef0*/  IMAD.HI.U32 R19, R22, R14, RZ ;  /* 0x0000000e16137227 */ /* 0x000fe200078e00ff */
[----:B------:R-:W-:-:S03]  /*cf00*/  ISETP.GE.AND P4, PT, R13, RZ, PT ;  /* 0x000000ff0d00720c */ /* 0x000fc60003f86270 */
[----:B------:R-:W-:Y:S02]  /*cf10*/  IMAD.MOV R19, RZ, RZ, -R19 ;  /* 0x000000ffff137224 */ /* 0x000fe400078e0a13 */
[C---:B------:R-:W-:Y:S01]  /*cf20*/  IMAD R13, R24.reuse, R23, R20 ;  /* 0x00000017180d7224 */ /* 0x040fe200078e0214 */
[----:B------:R-:W-:Y:S01]  /*cf30*/  STL [R1+0xd20], R28 ;  /* 0x000d201c01007387 */ /* 0x000fe20000100800 */
[----:B------:R-:W-:-:S03]  /*cf40*/  IMAD R14, R24, R19, R14 ;  /* 0x00000013180e7224 */ /* 0x000fc600078e020e */
[----:B------:R-:W-:Y:S01]  /*cf50*/  STL [R1+0xcb4], R4 ;  /* 0x000cb40401007387 */ /* 0x000fe20000100800 */
[----:B------:R-:W-:-:S03]  /*cf60*/  ISETP.GT.U32.AND P2, PT, R24, R13, PT ;  /* 0x0000000d1800720c */ /* 0x000fc60003f44070 */
[----:B------:R0:W-:Y:S01]  /*cf70*/  STL [R1+0x3c], R0 ;  /* 0x00003c0001007387 */ /* 0x0001e20000100800 */
[----:B------:R-:W-:-:S03]  /*cf80*/  ISETP.GT.U32.AND P6, PT, R24, R14, PT ;  /* 0x0000000e1800720c */ /* 0x000fc60003fc4070 */
[----:B------:R-:W-:Y:S04]  /*cf90*/  STL [R1+0xd24], R3 ;  /* 0x000d240301007387 */ /* 0x000fe80000100800 */
[----:B------:R-:W-:Y:S01]  /*cfa0*/  STL [R1+0xcb8], R5 ;  /* 0x000cb80501007387 */ /* 0x000fe20000100800 */
[----:B0-----:R-:W-:-:S03]  /*cfb0*/  LOP3.LUT R0, R21, 0x16, RZ, 0xfc, !PT ;  /* 0x0000001615007812 */ /* 0x001fc600078efcff */
[----:B------:R0:W-:Y:S01]  /*cfc0*/  STL [R1+0x48], R17 ;  /* 0x0000481101007387 */ /* 0x0001e20000100800 */
[----:B------:R-:W-:-:S03]  /*cfd0*/  IABS R15, R0 ;  /* 0x00000000000f7213 */ /* 0x000fc60000000000 */
[----:B------:R1:W-:Y:S01]  /*cfe0*/  STL [R1+0xd28], R2 ;  /* 0x000d280201007387 */ /* 0x0003e20000100800 */
[----:B0-----:R-:W-:-:S04]  /*cff0*/  IMAD.HI.U32 R17, R22, R16, RZ ;  /* 0x0000001016117227 */ /* 0x001fc800078e00ff */
[----:B------:R-:W-:Y:S01]  /*d000*/  IMAD.MOV R17, RZ, RZ, -R17 ;  /* 0x000000ffff117224 */ /* 0x000fe200078e0a11 */
[----:B-1----:R-:W-:Y:S01]  /*d010*/  LOP3.LUT R2, R21, 0x12, RZ, 0xfc, !PT ;  /* 0x0000001215027812 */ /* 0x002fe200078efcff */
[----:B------:R-:W-:-:S04]  /*d020*/  IMAD.HI.U32 R18, R22, R15, RZ ;  /* 0x0000000f16127227 */ /* 0x000fc800078e00ff */
[----:B------:R-:W-:Y:S01]  /*d030*/  IMAD R16, R24, R17, R16 ;  /* 0x0000001118107224 */ /* 0x000fe200078e0210 */
[----:B------:R-:W-:Y:S01]  /*d040*/  IABS R17, R2 ;  /* 0x0000000200117213 */ /* 0x000fe20000000000 */
[----:B------:R-:W-:Y:S02]  /*d050*/  @!P2 IMAD.IADD R13, R13, 0x1, -R24 ;  /* 0x000000010d0da824 */ /* 0x000fe400078e0a18 */
[----:B------:R-:W-:Y:S02]  /*d060*/  IMAD.MOV R18, RZ, RZ, -R18 ;  /* 0x000000ffff127224 */ /* 0x000fe400078e0a12 */
[----:B------:R-:W-:Y:S01]  /*d070*/  @!P6 IMAD.IADD R14, R14, 0x1, -R24 ;  /* 0x000000010e0ee824 */ /* 0x000fe200078e0a18 */
[C---:B------:R-:W-:Y:S01]  /*d080*/  ISETP.GT.U32.AND P6, PT, R24.reuse, R13, PT ;  /* 0x0000000d1800720c */ /* 0x040fe20003fc4070 */
[----:B------:R-:W-:Y:S02]  /*d090*/  IMAD R15, R24, R18, R15 ;  /* 0x00000012180f7224 */ /* 0x000fe400078e020f */
[----:B------:R-:W-:Y:S01]  /*d0a0*/  IMAD.HI.U32 R18, R22, R17, RZ ;  /* 0x0000001116127227 */ /* 0x000fe200078e00ff */
[----:B------:R-:W-:-:S03]  /*d0b0*/  LOP3.LUT R3, R21, 0x10, RZ, 0xfc, !PT ;  /* 0x0000001015037812 */ /* 0x000fc600078efcff */
[----:B------:R-:W-:Y:S01]  /*d0c0*/  IMAD.MOV R18, RZ, RZ, -R18 ;  /* 0x000000ffff127224 */ /* 0x000fe200078e0a12 */
[----:B------:R-:W-:-:S03]  /*d0d0*/  IABS R25, R3 ;  /* 0x0000000300197213 */ /* 0x000fc60000000000 */
[C---:B------:R-:W-:Y:S01]  /*d0e0*/  IMAD R17, R24.reuse, R18, R17 ;  /* 0x0000001218117224 */ /* 0x040fe200078e0211 */
[----:B------:R-:W-:Y:S01]  /*d0f0*/  LOP3.LUT R28, R21, 0xe, RZ, 0xfc, !PT ;  /* 0x0000000e151c7812 */ /* 0x000fe200078efcff */
[----:B------:R-:W-:Y:S01]  /*d100*/  @!P6 IMAD.IADD R13, R13, 0x1, -R24 ;  /* 0x000000010d0de824 */ /* 0x000fe200078e0a18 */
[C---:B------:R-:W-:Y:S02]  /*d110*/  ISETP.GT.U32.AND P2, PT, R24.reuse, R12, PT ;  /* 0x0000000c1800720c */ /* 0x040fe40003f44070 */
[----:B------:R-:W-:Y:S01]  /*d120*/  ISETP.GT.U32.AND P6, PT, R24, R17, PT ;  /* 0x000000111800720c */ /* 0x000fe20003fc4070 */
[----:B------:R-:W-:Y:S01]  /*d130*/  IMAD.HI.U32 R18, R22, R25, RZ ;  /* 0x0000001916127227 */ /* 0x000fe200078e00ff */
[----:B------:R-:W-:Y:S02]  /*d140*/  IABS R19, R28 ;  /* 0x0000001c00137213 */ /* 0x000fe40000000000 */
[----:B------:R-:W-:Y:S01]  /*d150*/  IABS R20, R29 ;  /* 0x0000001d00147213 */ /* 0x000fe20000000000 */
[----:B------:R-:W-:Y:S01]  /*d160*/  STL [R1+0xcbc], R6 ;  /* 0x000cbc0601007387 */ /* 0x000fe20000100800 */
[----:B------:R-:W-:Y:S01]  /*d170*/  ISETP.GT.U32.AND P5, PT, R24, R14, PT ;  /* 0x0000000e1800720c */ /* 0x000fe20003fa4070 */
[----:B------:R-:W-:-:S02]  /*d180*/  IMAD.MOV R18, RZ, RZ, -R18 ;  /* 0x000000ffff127224 */ /* 0x000fc400078e0a12 */
[----:B------:R0:W-:Y:S01]  /*d190*/  STL [R1+0xcc0], R7 ;  /* 0x000cc00701007387 */ /* 0x0001e20000100800 */
[----:B------:R-:W-:-:S03]  /*d1a0*/  IMAD.HI.U32 R23, R22, R19, RZ ;  /* 0x0000001316177227 */ /* 0x000fc600078e00ff */
[----:B------:R-:W-:Y:S01]  /*d1b0*/  STL [R1+0xd2c], R2 ;  /* 0x000d2c0201007387 */ /* 0x000fe20000100800 */
[----:B------:R-:W-:-:S03]  /*d1c0*/  IMAD.HI.U32 R26, R22, R20, RZ ;  /* 0x00000014161a7227 */ /* 0x000fc600078e00ff */
[----:B------:R-:W-:Y:S01]  /*d1d0*/  STL [R1+0xd30], R3 ;  /* 0x000d300301007387 */ /* 0x000fe20000100800 */
[----:B------:R-:W-:-:S03]  /*d1e0*/  IMAD R18, R24, R18, R25 ;  /* 0x0000001218127224 */ /* 0x000fc600078e0219 */
[----:B------:R1:W-:Y:S01]  /*d1f0*/  STL [R1+0xcc4], R8 ;  /* 0x000cc40801007387 */ /* 0x0003e20000100800 */
[----:B------:R-:W-:-:S03]  /*d200*/  IMAD.MOV R25, RZ, RZ, -R23 ;  /* 0x000000ffff197224 */ /* 0x000fc600078e0a17 */
[----:B------:R2:W-:Y:S01]  /*d210*/  STL [R1+0xcc8], R9 ;  /* 0x000cc80901007387 */ /* 0x0005e20000100800 */
[----:B------:R-:W-:Y:S01]  /*d220*/  IMAD.MOV R23, RZ, RZ, -R26 ;  /* 0x000000ffff177224 */ /* 0x000fe200078e0a1a */
[----:B0-----:R-:W-:Y:S01]  /*d230*/  LOP3.LUT R7, R21, 0x6, RZ, 0xfc, !PT ;  /* 0x0000000615077812 */ /* 0x001fe200078efcff */
[--C-:B------:R-:W-:Y:S01]  /*d240*/  @!P2 IMAD.IADD R12, R12, 0x1, -R24.reuse ;  /* 0x000000010c0ca824 */ /* 0x100fe200078e0a18 */
[C---:B------:R-:W-:Y:S01]  /*d250*/  ISETP.GT.U32.AND P2, PT, R24.reuse, R16, PT ;  /* 0x000000101800720c */ /* 0x040fe20003f44070 */
[----:B------:R-:W-:Y:S01]  /*d260*/  @!P6 IMAD.IADD R17, R17, 0x1, -R24 ;  /* 0x000000011111e824 */ /* 0x000fe200078e0a18 */
[C---:B-1----:R-:W-:Y:S02]  /*d270*/  LOP3.LUT R8, R21.reuse, 0x8, RZ, 0xfc, !PT ;  /* 0x0000000815087812 */ /* 0x042fe400078efcff */
[C---:B--2---:R-:W-:Y:S01]  /*d280*/  LOP3.LUT R9, R21.reuse, 0xa, RZ, 0xfc, !PT ;  /* 0x0000000a15097812 */ /* 0x044fe200078efcff */
[----:B------:R-:W-:Y:S01]  /*d290*/  IMAD R19, R24, R25, R19 ;  /* 0x0000001918137224 */ /* 0x000fe200078e0213 */
[----:B------:R-:W-:-:S02]  /*d2a0*/  ISETP.GE.AND P6, PT, R21, RZ, PT ;  /* 0x000000ff1500720c */ /* 0x000fc40003fc6270 */
[C---:B------:R-:W-:Y:S02]  /*d2b0*/  LOP3.LUT R6, R21.reuse, 0x4, RZ, 0xfc, !PT ;  /* 0x0000000415067812 */ /* 0x040fe400078efcff */
[----:B------:R-:W-:Y:S01]  /*d2c0*/  LOP3.LUT R5, R21, 0x2, RZ, 0xfc, !PT ;  /* 0x0000000215057812 */ /* 0x000fe200078efcff */
[----:B------:R-:W-:Y:S01]  /*d2d0*/  IMAD R20, R24, R23, R20 ;  /* 0x0000001718147224 */ /* 0x000fe200078e0214 */
[----:B------:R-:W-:Y:S02]  /*d2e0*/  IABS R21, R9 ;  /* 0x0000000900157213 */ /* 0x000fe40000000000 */
[----:B------:R-:W-:Y:S01]  /*d2f0*/  IABS R25, R8 ;  /* 0x0000000800197213 */ /* 0x000fe20000000000 */
[----:B------:R-:W-:Y:S01]  /*d300*/  @!P5 IMAD.IADD R14, R14, 0x1, -R24 ;  /* 0x000000010e0ed824 */ /* 0x000fe200078e0a18 */
[----:B------:R-:W-:Y:S02]  /*d310*/  IABS R23, R7 ;  /* 0x0000000700177213 */ /* 0x000fe40000000000 */
[----:B------:R-:W-:Y:S01]  /*d320*/  ISETP.GE.AND P5, PT, R27, RZ, PT ;  /* 0x000000ff1b00720c */ /* 0x000fe20003fa6270 */
[----:B------:R-:W-:Y:S01]  /*d330*/  IMAD.HI.U32 R27, R22, R21, RZ ;  /* 0x00000015161b7227 */ /* 0x000fe200078e00ff */
[----:B------:R-:W-:-:S03]  /*d340*/  IABS R26, R6 ;  /* 0x00000006001a7213 */ /* 0x000fc60000000000 */
[----:B------:R-:W-:Y:S01]  /*d350*/  IMAD.HI.U32 R3, R22, R25, RZ ;  /* 0x0000001916037227 */ /* 0x000fe200078e00ff */
[----:B------:R-:W-:-:S03]  /*d360*/  IABS R4, R5 ;  /* 0x0000000500047213 */ /* 0x000fc60000000000 */
[----:B------:R-:W-:-:S04]  /*d370*/  IMAD.HI.U32 R2, R22, R23, RZ ;  /* 0x0000001716027227 */ /* 0x000fc800078e00ff */
[----:B------:R-:W-:Y:S02]  /*d380*/  IMAD.MOV R27, RZ, RZ, -R27 ;  /* 0x000000ffff1b7224 */ /* 0x000fe400078e0a1b */
[----:B------:R-:W-:Y:S02]  /*d390*/  IMAD.MOV R3, RZ, RZ, -R3 ;  /* 0x000000ffff037224 */ /* 0x000fe400078e0a03 */
[----:B------:R-:W-:Y:S02]  /*d3a0*/  IMAD.MOV R2, RZ, RZ, -R2 ;  /* 0x000000ffff027224 */ /* 0x000fe400078e0a02 */
[----:B------:R-:W-:Y:S01]  /*d3b0*/  @!P2 IMAD.IADD R16, R16, 0x1, -R24 ;  /* 0x000000011010a824 */ /* 0x000fe200078e0a18 */
[----:B------:R-:W-:Y:S01]  /*d3c0*/  ISETP.GE.AND P2, PT, R0, RZ, PT ;  /* 0x000000ff0000720c */ /* 0x000fe20003f46270 */
[----:B------:R-:W-:Y:S02]  /*d3d0*/  IMAD R21, R24, R27, R21 ;  /* 0x0000001b18157224 */ /* 0x000fe400078e0215 */
[----:B------:R-:W-:-:S04]  /*d3e0*/  IMAD.HI.U32 R0, R22, R26, RZ ;  /* 0x0000001a16007227 */ /* 0x000fc800078e00ff */
[----:B------:R-:W-:-:S04]  /*d3f0*/  IMAD.HI.U32 R27, R22, R4, RZ ;  /* 0x00000004161b7227 */ /* 0x000fc800078e00ff */
[C---:B------:R-:W-:Y:S02]  /*d400*/  IMAD R22, R24.reuse, R3, R25 ;  /* 0x0000000318167224 */ /* 0x040fe400078e0219 */
[----:B------:R-:W2:Y:S01]  /*d410*/  LDL.LU R3, [R1+0xd30] ;  /* 0x000d300001037983 */ /* 0x000ea20000300800 */
[----:B------:R-:W-:-:S03]  /*d420*/  IMAD R23, R24, R2, R23 ;  /* 0x0000000218177224 */ /* 0x000fc600078e0217 */
[----:B------:R-:W3:Y:S01]  /*d430*/  LDL.LU R2, [R1+0xd2c] ;  /* 0x000d2c0001027983 */ /* 0x000ee20000300800 */
[----:B------:R-:W-:-:S03]  /*d440*/  ISETP.GT.U32.AND P3, PT, R24, R11, PT ;  /* 0x0000000b1800720c */ /* 0x000fc60003f64070 */
[----:B------:R-:W4:Y:S10]  /*d450*/  LDL.LU R25, [R1+0x48] ;  /* 0x0000480001197983 */ /* 0x000f340000300800 */
[----:B------:R-:W-:Y:S01]  /*d460*/  @!P3 IMAD.IADD R11, R11, 0x1, -R24 ;  /* 0x000000010b0bb824 */ /* 0x000fe200078e0a18 */
[----:B------:R-:W-:-:S13]  /*d470*/  ISETP.GT.U32.AND P3, PT, R24, R15, PT ;  /* 0x0000000f1800720c */ /* 0x000fda0003f64070 */
[----:B------:R-:W-:Y:S01]  /*d480*/  @!P3 IMAD.IADD R15, R15, 0x1, -R24 ;  /* 0x000000010f0fb824 */ /* 0x000fe200078e0a18 */
[----:B------:R-:W-:-:S13]  /*d490*/  ISETP.GT.U32.AND P3, PT, R24, R18, PT ;  /* 0x000000121800720c */ /* 0x000fda0003f64070 */
[----:B------:R-:W-:Y:S01]  /*d4a0*/  @!P3 IMAD.IADD R18, R18, 0x1, -R24 ;  /* 0x000000011212b824 */ /* 0x000fe200078e0a18 */
[----:B------:R-:W-:-:S13]  /*d4b0*/  ISETP.GT.U32.AND P3, PT, R24, R19, PT ;  /* 0x000000131800720c */ /* 0x000fda0003f64070 */
[----:B------:R-:W-:Y:S01]  /*d4c0*/  @!P3 IMAD.IADD R19, R19, 0x1, -R24 ;  /* 0x000000011313b824 */ /* 0x000fe200078e0a18 */
[C---:B------:R-:W-:Y:S01]  /*d4d0*/  ISETP.GT.U32.AND P3, PT, R24.reuse, R20, PT ;  /* 0x000000141800720c */ /* 0x040fe20003f64070 */
[----:B------:R-:W-:Y:S01]  /*d4e0*/  @!P1 IMAD.MOV R11, RZ, RZ, -R11 ;  /* 0x000000ffff0b9224 */ /* 0x000fe200078e0a0b */
[C---:B------:R-:W-:Y:S01]  /*d4f0*/  ISETP.GT.U32.AND P1, PT, R24.reuse, R16, PT ;  /* 0x000000101800720c */ /* 0x040fe20003f24070 */
[----:B------:R-:W-:Y:S01]  /*d500*/  @!P0 IMAD.MOV R12, RZ, RZ, -R12 ;  /* 0x000000ffff0c8224 */ /* 0x000fe200078e0a0c */
[C---:B------:R-:W-:Y:S01]  /*d510*/  ISETP.GT.U32.AND P0, PT, R24.reuse, R17, PT ;  /* 0x000000111800720c */ /* 0x040fe20003f04070 */
[----:B------:R-:W-:Y:S01]  /*d520*/  @!P4 IMAD.MOV R13, RZ, RZ, -R13 ;  /* 0x000000ffff0dc224 */ /* 0x000fe200078e0a0d */
[----:B------:R-:W-:-:S07]  /*d530*/  ISETP.GT.U32.AND P4, PT, R24, R18, PT ;  /* 0x000000121800720c */ /* 0x000fce0003f84070 */
[----:B------:R-:W-:Y:S01]  /*d540*/  @!P3 IMAD.IADD R20, R20, 0x1, -R24 ;  /* 0x000000011414b824 */ /* 0x000fe200078e0a18 */
[----:B------:R-:W-:Y:S01]  /*d550*/  ISETP.GT.U32.AND P3, PT, R24, R15, PT ;  /* 0x0000000f1800720c */ /* 0x000fe20003f64070 */
[----:B------:R-:W-:Y:S02]  /*d560*/  IMAD.MOV R0, RZ, RZ, -R0 ;  /* 0x000000ffff007224 */ /* 0x000fe400078e0a00 */
[----:B------:R-:W-:Y:S02]  /*d570*/  @!P1 IMAD.IADD R16, R16, 0x1, -R24 ;  /* 0x0000000110109824 */ /* 0x000fe400078e0a18 */
[C---:B------:R-:W-:Y:S01]  /*d580*/  IMAD R26, R24.reuse, R0, R26 ;  /* 0x00000000181a7224 */ /* 0x040fe200078e021a */
[C---:B------:R-:W-:Y:S01]  /*d590*/  ISETP.GT.U32.AND P1, PT, R24.reuse, R22, PT ;  /* 0x000000161800720c */ /* 0x040fe20003f24070 */
[--C-:B------:R-:W-:Y:S01]  /*d5a0*/  @!P0 IMAD.IADD R17, R17, 0x1, -R24.reuse ;  /* 0x0000000111118824 */ /* 0x100fe200078e0a18 */
[----:B------:R-:W-:Y:S01]  /*d5b0*/  ISETP.GT.U32.AND P0, PT, R24, R23, PT ;  /* 0x000000171800720c */ /* 0x000fe20003f04070 */
[----:B------:R-:W-:-:S04]  /*d5c0*/  @!P4 IMAD.IADD R18, R18, 0x1, -R24 ;  /* 0x000000011212c824 */ /* 0x000fc800078e0a18 */
[----:B------:R-:W-:Y:S01]  /*d5d0*/  @!P3 IMAD.IADD R15, R15, 0x1, -R24 ;  /* 0x000000010f0fb824 */ /* 0x000fe200078e0a18 */
[C---:B------:R-:W-:Y:S02]  /*d5e0*/  ISETP.GT.U32.AND P3, PT, R24.reuse, R21, PT ;  /* 0x000000151800720c */ /* 0x040fe40003f64070 */
[----:B------:R-:W-:Y:S01]  /*d5f0*/  ISETP.GT.U32.AND P4, PT, R24, R26, PT ;  /* 0x0000001a1800720c */ /* 0x000fe20003f84070 */
[----:B------:R-:W-:Y:S02]  /*d600*/  @!P6 IMAD.MOV R10, RZ, RZ, -R10 ;  /* 0x000000ffff0ae224 */ /* 0x000fe400078e0a0a */
[----:B------:R-:W-:-:S03]  /*d610*/  @!P5 IMAD.MOV R14, RZ, RZ, -R14 ;  /* 0x000000ffff0ed224 */ /* 0x000fc600078e0a0e */
[----:B------:R-:W-:Y:S01]  /*d620*/  STL [R1+0xccc], R10 ;  /* 0x000ccc0a01007387 */ /* 0x000fe20000100800 */
[----:B------:R-:W-:-:S03]  /*d630*/  @!P1 IMAD.IADD R22, R22, 0x1, -R24 ;  /* 0x0000000116169824 */ /* 0x000fc600078e0a18 */
[----:B------:R-:W-:Y:S01]  /*d640*/  STL [R1+0xcd0], R11 ;  /* 0x000cd00b01007387 */ /* 0x000fe20000100800 */
[----:B------:R-:W-:-:S03]  /*d650*/  @!P3 IMAD.IADD R21, R21, 0x1, -R24 ;  /* 0x000000011515b824 */ /* 0x000fc600078e0a18 */
[----:B------:R-:W-:Y:S01]  /*d660*/  STL [R1+0xcd4], R12 ;  /* 0x000cd40c01007387 */ /* 0x000fe20000100800 */
[----:B------:R-:W-:-:S03]  /*d670*/  @!P0 IMAD.IADD R23, R23, 0x1, -R24 ;  /* 0x0000000117178824 */ /* 0x000fc600078e0a18 */
[----:B------:R-:W-:Y:S01]  /*d680*/  STL [R1+0xcd8], R13 ;  /* 0x000cd80d01007387 */ /* 0x000fe20000100800 */
[----:B------:R-:W-:Y:S01]  /*d690*/  ISETP.GE.AND P0, PT, R28, RZ, PT ;  /* 0x000000ff1c00720c */ /* 0x000fe20003f06270 */
[----:B------:R-:W-:Y:S02]  /*d6a0*/  @!P4 IMAD.IADD R26, R26, 0x1, -R24 ;  /* 0x000000011a1ac824 */ /* 0x000fe400078e0a18 */
[----:B------:R-:W-:Y:S01]  /*d6b0*/  STL [R1+0xcdc], R14 ;  /* 0x000cdc0e01007387 */ /* 0x000fe20000100800 */
[----:B------:R-:W-:Y:S02]  /*d6c0*/  ISETP.GE.AND P4, PT, R29, RZ, PT ;  /* 0x000000ff1d00720c */ /* 0x000fe40003f86270 */
[----:B--2---:R-:W-:Y:S02]  /*d6d0*/  ISETP.GE.AND P1, PT, R3, RZ, PT ;  /* 0x000000ff0300720c */ /* 0x004fe40003f26270 */
[----:B---3--:R-:W-:Y:S02]  /*d6e0*/  ISETP.GE.AND P3, PT, R2, RZ, PT ;  /* 0x000000ff0200720c */ /* 0x008fe40003f66270 */
[----:B------:R-:W2:Y:S04]  /*d6f0*/  LDL.LU R2, [R1+0xd28] ;  /* 0x000d280001027983 */ /* 0x000ea80000300800 */
[----:B------:R-:W3:Y:S04]  /*d700*/  LDL.LU R3, [R1+0xd24] ;  /* 0x000d240001037983 */ /* 0x000ee80000300800 */
[----:B------:R-:W2:Y:S04]  /*d710*/  LDL.LU R28, [R1+0xd20] ;  /* 0x000d2000011c7983 */ /* 0x000ea80000300800 */
[----:B------:R-:W2:Y:S04]  /*d720*/  LDL.LU R29, [R1+0xd1c] ;  /* 0x000d1c00011d7983 */ /* 0x000ea80000300800 */
[----:B------:R-:W0:Y:S01]  /*d730*/  S2R R0, SR_TID.X ;  /* 0x0000000000007919 */ /* 0x000e220000002100 */
[C---:B------:R-:W-:Y:S01]  /*d740*/  ISETP.GT.U32.AND P6, PT, R24.reuse, R19, PT ;  /* 0x000000131800720c */ /* 0x040fe20003fc4070 */
[----:B------:R-:W-:Y:S01]  /*d750*/  IMAD.MOV R27, RZ, RZ, -R27 ;  /* 0x000000ffff1b7224 */ /* 0x000fe200078e0a1b */
[----:B------:R-:W-:-:S03]  /*d760*/  ISETP.GT.U32.AND P5, PT, R24, R20, PT ;  /* 0x000000141800720c */ /* 0x000fc60003fa4070 */
[----:B------:R-:W-:Y:S01]  /*d770*/  IMAD R27, R24, R27, R4 ;  /* 0x0000001b181b7224 */ /* 0x000fe200078e0204 */
[----:B0-----:R-:W-:-:S04]  /*d780*/  SHF.R.U32.HI R0, RZ, 0x5, R0 ;  /* 0x00000005ff007819 */ /* 0x001fc80000011600 */
[----:B------:R-:W-:-:S04]  /*d790*/  SGXT.U32 R0, R0, 0x3 ;  /* 0x000000030000781a */ /* 0x000fc80000000000 */
[----:B------:R-:W-:-:S05]  /*d7a0*/  LOP3.LUT R0, R0, 0x78, RZ, 0xfc, !PT ;  /* 0x0000007800007812 */ /* 0x000fca00078efcff */
[----:B------:R-:W-:Y:S02]  /*d7b0*/  IMAD R4, R0, c[0x0][0x188], RZ ;  /* 0x0000620000047a24 */ /* 0x000fe400078e02ff */
[----:B------:R-:W-:Y:S02]  /*d7c0*/  IMAD.MOV R0, RZ, RZ, -c[0x0][0x188] ;  /* 0x80006200ff007624 */ /* 0x000fe400078e02ff */
[----:B------:R-:W-:Y:S02]  /*d7d0*/  @!P6 IMAD.IADD R19, R19, 0x1, -R24 ;  /* 0x000000011313e824 */ /* 0x000fe400078e0a18 */
[----:B------:R-:W-:Y:S01]  /*d7e0*/  IMAD R4, R0, 0x8, R4 ;  /* 0x0000000800047824 */ /* 0x000fe200078e0204 */
[----:B----4-:R-:W-:Y:S01]  /*d7f0*/  ISETP.GE.AND P6, PT, R25, RZ, PT ;  /* 0x000000ff1900720c */ /* 0x010fe20003fc6270 */
[----:B------:R-:W-:Y:S01]  /*d800*/  @!P5 IMAD.IADD R20, R20, 0x1, -R24 ;  /* 0x000000011414d824 */ /* 0x000fe200078e0a18 */
[----:B------:R-:W-:Y:S01]  /*d810*/  ISETP.GT.U32.AND P5, PT, R24, R27, PT ;  /* 0x0000001b1800720c */ /* 0x000fe20003fa4070 */
[----:B------:R-:W-:-:S02]  /*d820*/  IMAD R4, R0, 0x8, R4 ;  /* 0x0000000800047824 */ /* 0x000fc400078e0204 */
[----:B------:R-:W-:Y:S02]  /*d830*/  @!P2 IMAD.MOV R15, RZ, RZ, -R15 ;  /* 0x000000ffff0fa224 */ /* 0x000fe400078e0a0f */
[----:B------:R-:W-:Y:S01]  /*d840*/  IMAD R4, R0, 0x8, R4 ;  /* 0x0000000800047824 */ /* 0x000fe200078e0204 */
[----:B------:R-:W-:-:S04]  /*d850*/  ISETP.GT.U32.AND P2, PT, R24, R21, PT ;  /* 0x000000151800720c */ /* 0x000fc80003f44070 */
[----:B------:R0:W-:Y:S01]  /*d860*/  STL [R1+0xb48], R4 ;  /* 0x000b480401007387 */ /* 0x0001e20000100800 */
[----:B------:R-:W-:Y:S02]  /*d870*/  @!P6 IMAD.MOV R16, RZ, RZ, -R16 ;  /* 0x000000ffff10e224 */ /* 0x000fe400078e0a10 */
[----:B------:R-:W-:Y:S01]  /*d880*/  @!P5 IMAD.IADD R27, R27, 0x1, -R24 ;  /* 0x000000011b1bd824 */ /* 0x000fe200078e0a18 */
[----:B------:R-:W-:Y:S01]  /*d890*/  ISETP.GT.U32.AND P5, PT, R24, R22, PT ;  /* 0x000000161800720c */ /* 0x000fe20003fa4070 */
[----:B------:R-:W-:Y:S02]  /*d8a0*/  @!P3 IMAD.MOV R17, RZ, RZ, -R17 ;  /* 0x000000ffff11b224 */ /* 0x000fe400078e0a11 */
[----:B0-----:R-:W-:Y:S02]  /*d8b0*/  IMAD R4, R0, 0x8, R4 ;  /* 0x0000000800047824 */ /* 0x001fe400078e0204 */
[----:B------:R-:W-:Y:S02]  /*d8c0*/  @!P1 IMAD.MOV R18, RZ, RZ, -R18 ;  /* 0x000000ffff129224 */ /* 0x000fe400078e0a12 */
[----:B------:R-:W-:Y:S01]  /*d8d0*/  @!P0 IMAD.MOV R19, RZ, RZ, -R19 ;  /* 0x000000ffff138224 */ /* 0x000fe200078e0a13 */
[----:B------:R0:W-:Y:S01]  /*d8e0*/  STL [R1+0xb54], R4 ;  /* 0x000b540401007387 */ /* 0x0001e20000100800 */
[----:B------:R-:W-:-:S03]  /*d8f0*/  @!P4 IMAD.MOV R20, RZ, RZ, -R20 ;  /* 0x000000ffff14c224 */ /* 0x000fc600078e0a14 */
[----:B------:R-:W-:Y:S01]  /*d900*/  STL [R1+0xce0], R15 ;  /* 0x000ce00f01007387 */ /* 0x000fe20000100800 */
[----:B------:R-:W-:-:S03]  /*d910*/  @!P2 IMAD.IADD R21, R21, 0x1, -R24 ;  /* 0x000000011515a824 */ /* 0x000fc600078e0a18 */
[----:B------:R-:W-:Y:S01]  /*d920*/  STL [R1+0xce4], R16 ;  /* 0x000ce41001007387 */ /* 0x000fe20000100800 */
[----:B0-----:R-:W-:-:S03]  /*d930*/  IMAD R4, R0, 0x8, R4 ;  /* 0x0000000800047824 */ /* 0x001fc600078e0204 */
[----:B------:R-:W-:Y:S01]  /*d940*/  STL [R1+0xce8], R17 ;  /* 0x000ce81101007387 */ /* 0x000fe20000100800 */
[----:B------:R-:W-:-:S03]  /*d950*/  ISETP.GE.AND P2, PT, R9, RZ, PT ;  /* 0x000000ff0900720c */ /* 0x000fc60003f46270 */
[----:B------:R-:W-:Y:S04]  /*d960*/  STL [R1+0xcec], R18 ;  /* 0x000cec1201007387 */ /* 0x000fe80000100800 */
[----:B------:R-:W-:Y:S04]  /*d970*/  STL [R1+0xcf8], R19 ;  /* 0x000cf81301007387 */ /* 0x000fe80000100800 */
[----:B------:R-:W-:Y:S04]  /*d980*/  STL [R1+0xcfc], R20 ;  /* 0x000cfc1401007387 */ /* 0x000fe80000100800 */
[----:B------:R0:W-:Y:S01]  /*d990*/  STL [R1+0xb3c], R4 ;  /* 0x000b3c0401007387 */ /* 0x0001e20000100800 */
[----:B------:R-:W-:Y:S01]  /*d9a0*/  @!P5 IMAD.IADD R22, R22, 0x1, -R24 ;  /* 0x000000011616d824 */ /* 0x000fe200078e0a18 */
[----:B------:R-:W-:Y:S01]  /*d9b0*/  ISETP.GE.AND P5, PT, R8, RZ, PT ;  /* 0x000000ff0800720c */ /* 0x000fe20003fa6270 */
[----:B0-----:R-:W-:-:S05]  /*d9c0*/  IMAD R4, R0, 0x8, R4 ;  /* 0x0000000800047824 */ /* 0x001fca00078e0204 */
[----:B------:R0:W-:Y:S01]  /*d9d0*/  STL [R1+0xb38], R4 ;  /* 0x000b380401007387 */ /* 0x0001e20000100800 */
[----:B------:R-:W-:Y:S02]  /*d9e0*/  @!P2 IMAD.MOV R21, RZ, RZ, -R21 ;  /* 0x000000ffff15a224 */ /* 0x000fe400078e0a15 */
[----:B0-----:R-:W-:-:S05]  /*d9f0*/  IMAD R4, R0, 0x8, R4 ;  /* 0x0000000800047824 */ /* 0x001fca00078e0204 */
[----:B------:R0:W-:Y:S01]  /*da00*/  STL [R1+0xb34], R4 ;  /* 0x000b340401007387 */ /* 0x0001e20000100800 */
[----:B------:R-:W-:-:S03]  /*da10*/  @!P5 IMAD.MOV R22, RZ, RZ, -R22 ;  /* 0x000000ffff16d224 */ /* 0x000fc600078e0a16 */
[----:B------:R-:W-:Y:S01]  /*da20*/  STL [R1+0xd00], R21 ;  /* 0x000d001501007387 */ /* 0x000fe20000100800 */
[----:B0-----:R-:W-:-:S05]  /*da30*/  IMAD R4, R0, 0x8, R4 ;  /* 0x0000000800047824 */ /* 0x001fca00078e0204 */
[----:B------:R0:W-:Y:S04]  /*da40*/  STL [R1+0xb2c], R4 ;  /* 0x000b2c0401007387 */ /* 0x0001e80000100800 */
[----:B------:R-:W-:Y:S01]  /*da50*/  STL [R1+0xd04], R22 ;  /* 0x000d041601007387 */ /* 0x000fe20000100800 */
[----:B0-----:R-:W-:-:S05]  /*da60*/  IMAD R4, R0, 0x8, R4 ;  /* 0x0000000800047824 */ /* 0x001fca00078e0204 */
[----:B------:R0:W-:Y:S04]  /*da70*/  STL [R1+0xb30], R4 ;  /* 0x000b300401007387 */ /* 0x0001e80000100800 */
[----:B------:R-:W4:Y:S04]  /*da80*/  LDL.LU R17, [R1+0x98] ;  /* 0x0000980001117983 */ /* 0x000f280000300800 */
[----:B------:R-:W4:Y:S01]  /*da90*/  LDL.LU R16, [R1+0x54] ;  /* 0x0000540001107983 */ /* 0x000f220000300800 */
[----:B0-----:R-:W-:-:S03]  /*daa0*/  IMAD R4, R0, 0x8, R4 ;  /* 0x0000000800047824 */ /* 0x001fc600078e0204 */
[----:B------:R-:W4:Y:S01]  /*dab0*/  LDL.LU R15, [R1+0x3a8] ;  /* 0x0003a800010f7983 */ /* 0x000f220000300800 */
[----:B------:R-:W-:-:S03]  /*dac0*/  ISETP.GT.U32.AND P0, PT, R24, R27, PT ;  /* 0x0000001b1800720c */ /* 0x000fc60003f04070 */
[----:B------:R0:W-:Y:S04]  /*dad0*/  STL [R1+0xb40], R4 ;  /* 0x000b400401007387 */ /* 0x0001e80000100800 */
[----:B------:R-:W4:Y:S04]  /*dae0*/  LDL.LU R14, [R1+0x3ac] ;  /* 0x0003ac00010e7983 */ /* 0x000f280000300800 */
[----:B------:R-:W4:Y:S04]  /*daf0*/  LDL.LU R13, [R1+0x3b0] ;  /* 0x0003b000010d7983 */ /* 0x000f280000300800 */
[----:B------:R-:W4:Y:S04]  /*db00*/  LDL.LU R12, [R1+0x3b4] ;  /* 0x0003b400010c7983 */ /* 0x000f280000300800 */
[----:B------:R-:W4:Y:S04]  /*db10*/  LDL.LU R11, [R1+0x3b8] ;  /* 0x0003b800010b7983 */ /* 0x000f280000300800 */
[----:B------:R-:W4:Y:S01]  /*db20*/  LDL.LU R10, [R1+0x3bc] ;  /* 0x0003bc00010a7983 */ /* 0x000f220000300800 */
[----:B------:R-:W-:-:S03]  /*db30*/  @!P0 IMAD.IADD R27, R27, 0x1, -R24 ;  /* 0x000000011b1b8824 */ /* 0x000fc600078e0a18 */
[----:B------:R-:W4:Y:S01]  /*db40*/  LDL.LU R9, [R1+0x3c0] ;  /* 0x0003c00001097983 */ /* 0x000f220000300800 */
[----:B------:R-:W-:-:S03]  /*db50*/  ISETP.GE.AND P0, PT, R5, RZ, PT ;  /* 0x000000ff0500720c */ /* 0x000fc60003f06270 */
[----:B------:R-:W4:Y:S01]  /*db60*/  LDL.LU R8, [R1+0x3c4] ;  /* 0x0003c40001087983 */ /* 0x000f220000300800 */
[----:B--2---:R-:W-:-:S03]  /*db70*/  ISETP.GE.AND P6, PT, R29, RZ, PT ;  /* 0x000000ff1d00720c */ /* 0x004fc60003fc6270 */
[----:B------:R-:W1:Y:S01]  /*db80*/  S2R R29, SR_TID.X ;  /* 0x00000000001d7919 */ /* 0x000e620000002100 */
[----:B---3--:R-:W-:-:S13]  /*db90*/  ISETP.GT.U32.AND P4, PT, R24, R3, PT ;  /* 0x000000031800720c */ /* 0x008fda0003f84070 */
[----:B------:R-:W-:Y:S01]  /*dba0*/  @!P4 IMAD.IADD R3, R3, 0x1, -R24 ;  /* 0x000000010303c824 */ /* 0x000fe200078e0a18 */
[----:B------:R-:W-:Y:S02]  /*dbb0*/  ISETP.GE.AND P4, PT, R28, RZ, PT ;  /* 0x000000ff1c00720c */ /* 0x000fe40003f86270 */
[----:B------:R-:W2:Y:S01]  /*dbc0*/  LDL.LU R28, [R1+0x3d0] ;  /* 0x0003d000011c7983 */ /* 0x000ea20000300800 */
[----:B-1----:R-:W-:-:S05]  /*dbd0*/  LOP3.LUT R29, R29, 0x7f, RZ, 0xc0, !PT ;  /* 0x0000007f1d1d7812 */ /* 0x002fca00078ec0ff */
[----:B------:R-:W-:Y:S02]  /*dbe0*/  IMAD R5, R29, c[0x0][0x18c], RZ ;  /* 0x000063001d057a24 */ /* 0x000fe400078e02ff */
[----:B------:R-:W3:Y:S01]  /*dbf0*/  LDL.LU R29, [R1+0x3c8] ;  /* 0x0003c800011d7983 */ /* 0x000ee20000300800 */
[C---:B------:R-:W-:Y:S02]  /*dc00*/  ISETP.GT.U32.AND P3, PT, R24.reuse, R23, PT ;  /* 0x000000171800720c */ /* 0x040fe40003f64070 */
[----:B------:R-:W-:-:S11]  /*dc10*/  ISETP.GT.U32.AND P1, PT, R24, R26, PT ;  /* 0x0000001a1800720c */ /* 0x000fd60003f24070 */
[--C-:B------:R-:W-:Y:S01]  /*dc20*/  @!P3 IMAD.IADD R23, R23, 0x1, -R24.reuse ;  /* 0x000000011717b824 */ /* 0x100fe200078e0a18 */
[----:B------:R-:W-:Y:S01]  /*dc30*/  ISETP.GE.AND P3, PT, R7, RZ, PT ;  /* 0x000000ff0700720c */ /* 0x000fe20003f66270 */
[----:B------:R-:W-:Y:S01]  /*dc40*/  @!P1 IMAD.IADD R26, R26, 0x1, -R24 ;  /* 0x000000011a1a9824 */ /* 0x000fe200078e0a18 */
[----:B------:R-:W-:Y:S02]  /*dc50*/  ISETP.GE.AND P1, PT, R6, RZ, PT ;  /* 0x000000ff0600720c */ /* 0x000fe40003f26270 */
[----:B------:R-:W-:Y:S01]  /*dc60*/  LEA R25, P5, R5, c[0x0][0x168], 0x1 ;  /* 0x00005a0005197a11 */ /* 0x000fe200078a08ff */
[----:B0-----:R-:W-:-:S08]  /*dc70*/  IMAD R4, R0, 0x8, R4 ;  /* 0x0000000800047824 */ /* 0x001fd000078e0204 */
[----:B------:R-:W-:-:S05]  /*dc80*/  @!P3 IMAD.MOV R23, RZ, RZ, -R23 ;  /* 0x000000ffff17b224 */ /* 0x000fca00078e0a17 */
[----:B------:R-:W-:Y:S04]  /*dc90*/  STL [R1+0xd08], R23 ;  /* 0x000d081701007387 */ /* 0x000fe80000100800 */
[----:B------:R-:W-:Y:S01]  /*dca0*/  STL [R1+0xc08], R25 ;  /* 0x000c081901007387 */ /* 0x000fe20000100800 */
[----:B------:R-:W-:-:S03]  /*dcb0*/  @!P1 IMAD.MOV R26, RZ, RZ, -R26 ;  /* 0x000000ffff1a9224 */ /* 0x000fc600078e0a1a */
[----:B------:R-:W3:Y:S01]  /*dcc0*/  LDL.LU R7, [R1+0x3cc] ;  /* 0x0003cc0001077983 */ /* 0x000ee20000300800 */
[----:B------:R-:W-:-:S03]  /*dcd0*/  @!P0 IMAD.MOV R27, RZ, RZ, -R27 ;  /* 0x000000ffff1b8224 */ /* 0x000fc600078e0a1b */
[----:B------:R-:W3:Y:S01]  /*dce0*/  LDL.LU R6, [R1+0x4c] ;  /* 0x00004c0001067983 */ /* 0x000ee20000300800 */
[----:B------:R-:W-:-:S03]  /*dcf0*/  @!P4 IMAD.MOV R2, RZ, RZ, -R2 ;  /* 0x000000ffff02c224 */ /* 0x000fc600078e0a02 */
[----:B------:R0:W-:Y:S04]  /*dd00*/  STL [R1+0xb44], R4 ;  /* 0x000b440401007387 */ /* 0x0001e80000100800 */
[----:B------:R-:W3:Y:S01]  /*dd10*/  LDL.LU R5, [R1+0x1c] ;  /* 0x00001c0001057983 */ /* 0x000ee20000300800 */
[----:B------:R-:W-:Y:S02]  /*dd20*/  ISETP.NE.AND P2, PT, RZ, c[0x0][0x17c], PT ;  /* 0x00005f00ff007a0c */ /* 0x000fe40003f45270 */
[----:B------:R-:W-:Y:S01]  /*dd30*/  LOP3.LUT R24, RZ, c[0x0][0x17c], RZ, 0x33, !PT ;  /* 0x00005f00ff187a12 */ /* 0x000fe200078e33ff */
[----:B0-----:R-:W3:Y:S04]  /*dd40*/  LDL.LU R4, [R1+0x3a4] ;  /* 0x0003a40001047983 */ /* 0x001ee80000300800 */
[----:B------:R-:W-:Y:S04]  /*dd50*/  STL [R1+0xd0c], R0 ;  /* 0x000d0c0001007387 */ /* 0x000fe80000100800 */
[----:B------:R-:W-:Y:S04]  /*dd60*/  STL [R1+0xd10], R26 ;  /* 0x000d101a01007387 */ /* 0x000fe80000100800 */
[----:B------:R-:W-:Y:S04]  /*dd70*/  STL [R1+0xd14], R27 ;  /* 0x000d141b01007387 */ /* 0x000fe80000100800 */
[----:B------:R4:W-:Y:S02]  /*dd80*/  STL [R1+0xd18], R2 ;  /* 0x000d180201007387 */ /* 0x0009e40000100800 */
[----:B----4-:R-:W-:-:S02]  /*dd90*/  SEL R2, R24, R17, !P2 ;  /* 0x0000001118027207 */ /* 0x010fc40005000000 */
[----:B------:R-:W-:-:S03]  /*dda0*/  SEL R16, R24, R16, !P2 ;  /* 0x0000001018107207 */ /* 0x000fc60005000000 */
[----:B------:R0:W-:Y:S01]  /*ddb0*/  STL [R1+0x404], R2 ;  /* 0x0004040201007387 */ /* 0x0001e20000100800 */
[----:B------:R-:W-:-:S03]  /*ddc0*/  SEL R0, R24, R15, !P2 ;  /* 0x0000000f18007207 */ /* 0x000fc60005000000 */
[----:B------:R-:W-:Y:S01]  /*ddd0*/  STL [R1+0x400], R16 ;  /* 0x0004001001007387 */ /* 0x000fe20000100800 */
[----:B0-----:R-:W-:-:S03]  /*dde0*/  SEL R2, R24, R14, !P2 ;  /* 0x0000000e18027207 */ /* 0x001fc60005000000 */
[----:B------:R0:W-:Y:S01]  /*ddf0*/  STL [R1+0x3fc], R0 ;  /* 0x0003fc0001007387 */ /* 0x0001e20000100800 */
[----:B------:R-:W-:-:S03]  /*de00*/  SEL R13, R24, R13, !P2 ;  /* 0x0000000d180d7207 */ /* 0x000fc60005000000 */
[----:B------:R1:W-:Y:S01]  /*de10*/  STL [R1+0x3f8], R2 ;  /* 0x0003f80201007387 */ /* 0x0003e20000100800 */
[----:B0-----:R-:W-:-:S03]  /*de20*/  SEL R0, R24, R12, !P2 ;  /* 0x0000000c18007207 */ /* 0x001fc60005000000 */
[----:B------:R-:W-:Y:S01]  /*de30*/  STL [R1+0x3f4], R13 ;  /* 0x0003f40d01007387 */ /* 0x000fe20000100800 */
[----:B-1----:R-:W-:-:S03]  /*de40*/  SEL R2, R24, R11, !P2 ;  /* 0x0000000b18027207 */ /* 0x002fc60005000000 */
[----:B------:R0:W-:Y:S01]  /*de50*/  STL [R1+0x3f0], R0 ;  /* 0x0003f00001007387 */ /* 0x0001e20000100800 */
[----:B------:R-:W-:-:S03]  /*de60*/  SEL R10, R24, R10, !P2 ;  /* 0x0000000a180a7207 */ /* 0x000fc60005000000 */
[----:B------:R1:W-:Y:S01]  /*de70*/  STL [R1+0x3ec], R2 ;  /* 0x0003ec0201007387 */ /* 0x0003e20000100800 */
[----:B0-----:R-:W-:-:S03]  /*de80*/  SEL R0, R24, R9, !P2 ;  /* 0x0000000918007207 */ /* 0x001fc60005000000 */
[----:B------:R-:W-:Y:S01]  /*de90*/  STL [R1+0x3e8], R10 ;  /* 0x0003e80a01007387 */ /* 0x000fe20000100800 */
[----:B-1----:R-:W-:-:S03]  /*dea0*/  SEL R2, R24, R8, !P2 ;  /* 0x0000000818027207 */ /* 0x002fc60005000000 */
[----:B------:R-:W-:Y:S04]  /*deb0*/  STL [R1+0x3e4], R0 ;  /* 0x0003e40001007387 */ /* 0x000fe80000100800 */
[----:B------:R0:W-:Y:S04]  /*dec0*/  STL [R1+0x3e0], R2 ;  /* 0x0003e00201007387 */ /* 0x0001e80000100800 */
[----:B0-----:R-:W4:Y:S01]  /*ded0*/  LDL.LU R2, [R1+0x18] ;  /* 0x0000180001027983 */ /* 0x001f220000300800 */
[----:B--2---:R-:W-:-:S05]  /*dee0*/  SEL R8, R24, R28, !P2 ;  /* 0x0000001c18087207 */ /* 0x004fca0005000000 */
[----:B------:R-:W-:Y:S04]  /*def0*/  STL [R1+0x3dc], R8 ;  /* 0x0003dc0801007387 */ /* 0x000fe80000100800 */
[----:B------:R-:W2:Y:S01]  /*df00*/  LDL.LU R27, [R1+0x14] ;  /* 0x00001400011b7983 */ /* 0x000ea20000300800 */
[----:B---3--:R-:W-:-:S05]  /*df10*/  SEL R0, R24, R29, !P2 ;  /* 0x0000001d18007207 */ /* 0x008fca0005000000 */
[----:B------:R0:W-:Y:S04]  /*df20*/  STL [R1+0x3d8], R0 ;  /* 0x0003d80001007387 */ /* 0x0001e80000100800 */
[----:B------:R-:W3:Y:S04]  /*df30*/  LDL.LU R26, [R1+0x328] ;  /* 0x00032800011a7983 */ /* 0x000ee80000300800 */
[----:B0-----:R-:W3:Y:S04]  /*df40*/  LDL.LU R0, [R1+0x334] ;  /* 0x0003340001007983 */ /* 0x001ee80000300800 */
[----:B------:R-:W3:Y:S04]  /*df50*/  LDL.LU R25, [R1+0x388] ;  /* 0x0003880001197983 */ /* 0x000ee80000300800 */
[----:B------:R-:W3:Y:S04]  /*df60*/  LDL.LU R23, [R1+0x38c] ;  /* 0x00038c0001177983 */ /* 0x000ee80000300800 */
[----:B------:R-:W3:Y:S04]  /*df70*/  LDL.LU R22, [R1+0x394] ;  /* 0x0003940001167983 */ /* 0x000ee80000300800 */
[----:B------:R-:W3:Y:S04]  /*df80*/  LDL.LU R9, [R1+0x3a0] ;  /* 0x0003a00001097983 */ /* 0x000ee80000300800 */
[----:B------:R-:W3:Y:S04]  /*df90*/  LDL.LU R8, [R1+0x39c] ;  /* 0x00039c0001087983 */ /* 0x000ee80000300800 */
[----:B------:R-:W3:Y:S04]  /*dfa0*/  LDL.LU R28, [R1+0x398] ;  /* 0x00039800011c7983 */ /* 0x000ee80000300800 */
[----:B------:R-:W3:Y:S01]  /*dfb0*/  LDL.LU R29, [R1+0x390] ;  /* 0x00039000011d7983 */ /* 0x000ee20000300800 */
[----:B------:R-:W-:-:S02]  /*dfc0*/  SEL R7, R24, R7, !P2 ;  /* 0x0000000718077207 */ /* 0x000fc40005000000 */
[----:B------:R-:W-:-:S03]  /*dfd0*/  SEL R6, R24, R6, !P2 ;  /* 0x0000000618067207 */ /* 0x000fc60005000000 */
[----:B------:R0:W-:Y:S01]  /*dfe0*/  STL [R1+0x3d4], R7 ;  /* 0x0003d40701007387 */ /* 0x0001e20000100800 */
[----:B------:R-:W-:-:S03]  /*dff0*/  SEL R5, R24, R5, !P2 ;  /* 0x0000000518057207 */ /* 0x000fc60005000000 */
[----:B------:R1:W-:Y:S04]  /*e000*/  STL [R1+0x3d0], R6 ;  /* 0x0003d00601007387 */ /* 0x0003e80000100800 */
[----:B------:R-:W3:Y:S01]  /*e010*/  LDL.LU R21, [R1+0x370] ;  /* 0x0003700001157983 */ /* 0x000ee20000300800 */
[----:B------:R-:W-:-:S03]  /*e020*/  SEL R4, R24, R4, !P2 ;  /* 0x0000000418047207 */ /* 0x000fc60005000000 */
[----:B------:R0:W-:Y:S04]  /*e030*/  STL [R1+0x3cc], R5 ;  /* 0x0003cc0501007387 */ /* 0x0001e80000100800 */
[----:B------:R-:W3:Y:S04]  /*e040*/  LDL.LU R20, [R1+0x378] ;  /* 0x0003780001147983 */ /* 0x000ee80000300800 */
[----:B------:R0:W-:Y:S04]  /*e050*/  STL [R1+0x3c8], R4 ;  /* 0x0003c80401007387 */ /* 0x0001e80000100800 */
[----:B------:R-:W3:Y:S04]  /*e060*/  LDL.LU R19, [R1+0x380] ;  /* 0x0003800001137983 */ /* 0x000ee80000300800 */
        /* <DEDUP_REMOVED lines=9> */
[----:B0-----:R-:W3:Y:S04]  /*e100*/  LDL.LU R7, [R1+0x350] ;  /* 0x0003500001077983 */ /* 0x001ee80000300800 */
[----:B-1----:R-:W3:Y:S04]  /*e110*/  LDL.LU R6, [R1+0x348] ;  /* 0x0003480001067983 */ /* 0x002ee80000300800 */
[----:B------:R-:W3:Y:S04]  /*e120*/  LDL.LU R5, [R1+0x340] ;  /* 0x0003400001057983 */ /* 0x000ee80000300800 */
[----:B------:R-:W3:Y:S01]  /*e130*/  LDL.LU R4, [R1+0x338] ;  /* 0x0003380001047983 */ /* 0x000ee20000300800 */
[----:B----4-:R-:W-:-:S05]  /*e140*/  SEL R2, R24, R2, !P2 ;  /* 0x0000000218027207 */ /* 0x010fca0005000000 */
[----:B------:R0:W-:Y:S01]  /*e150*/  STL [R1+0x3c4], R2 ;  /* 0x0003c40201007387 */ /* 0x0001e20000100800 */
[----:B--2---:R-:W-:-:S05]  /*e160*/  SEL R27, R24, R27, !P2 ;  /* 0x0000001b181b7207 */ /* 0x004fca0005000000 */
[----:B------:R-:W-:Y:S01]  /*e170*/  STL [R1+0x3c0], R27 ;  /* 0x0003c01b01007387 */ /* 0x000fe20000100800 */
[C---:B---3--:R-:W-:Y:S02]  /*e180*/  SEL R26, R24.reuse, R26, !P2 ;  /* 0x0000001a181a7207 */ /* 0x048fe40005000000 */
[----:B0-----:R-:W-:-:S03]  /*e190*/  SEL R2, R24, R0, !P2 ;  /* 0x0000000018027207 */ /* 0x001fc60005000000 */
[----:B------:R-:W-:Y:S01]  /*e1a0*/  STL [R1+0x3bc], R26 ;  /* 0x0003bc1a01007387 */ /* 0x000fe20000100800 */
[----:B------:R-:W-:-:S03]  /*e1b0*/  SEL R0, R24, R25, !P2 ;  /* 0x0000001918007207 */ /* 0x000fc60005000000 */
        /* <DEDUP_REMOVED lines=10> */
[----:B------:R0:W-:Y:S01]  /*e260*/  STL [R1+0x3a4], R8 ;  /* 0x0003a40801007387 */ /* 0x0001e20000100800 */
[----:B-1----:R-:W-:-:S03]  /*e270*/  SEL R0, R24, R29, !P2 ;  /* 0x0000001d18007207 */ /* 0x002fc60005000000 */
[----:B------:R-:W2:Y:S04]  /*e280*/  LDL.LU R9, [R1+0x330] ;  /* 0x0003300001097983 */ /* 0x000ea80000300800 */
[----:B------:R1:W-:Y:S04]  /*e290*/  STL [R1+0x3a0], R2 ;  /* 0x0003a00201007387 */ /* 0x0003e80000100800 */
[----:B0-----:R-:W3:Y:S04]  /*e2a0*/  LDL.LU R8, [R1+0x32c] ;  /* 0x00032c0001087983 */ /* 0x001ee80000300800 */
[----:B------:R0:W-:Y:S04]  /*e2b0*/  STL [R1+0x39c], R0 ;  /* 0x00039c0001007387 */ /* 0x0001e80000100800 */
[----:B------:R-:W4:Y:S04]  /*e2c0*/  LDL.LU R28, [R1+0x2fc] ;  /* 0x0002fc00011c7983 */ /* 0x000f280000300800 */
[----:B------:R-:W4:Y:S01]  /*e2d0*/  LDL.LU R29, [R1+0x308] ;  /* 0x00030800011d7983 */ /* 0x000f220000300800 */
[----:B-1----:R-:W-:-:S02]  /*e2e0*/  SEL R2, R24, R20, !P2 ;  /* 0x0000001418027207 */ /* 0x002fc40005000000 */
[C---:B0-----:R-:W-:Y:S02]  /*e2f0*/  SEL R0, R24.reuse, R21, !P2 ;  /* 0x0000001518007207 */ /* 0x041fe40005000000 */
[----:B------:R-:W-:-:S03]  /*e300*/  SEL R19, R24, R19, !P2 ;  /* 0x0000001318137207 */ /* 0x000fc60005000000 */
[----:B------:R0:W-:Y:S04]  /*e310*/  STL [R1+0x398], R0 ;  /* 0x0003980001007387 */ /* 0x0001e80000100800 */
[----:B------:R1:W-:Y:S01]  /*e320*/  STL [R1+0x394], R2 ;  /* 0x0003940201007387 */ /* 0x0003e20000100800 */
[----:B0-----:R-:W-:-:S03]  /*e330*/  SEL R0, R24, R18, !P2 ;  /* 0x0000001218007207 */ /* 0x001fc60005000000 */
[----:B------:R-:W-:Y:S01]  /*e340*/  STL [R1+0x390], R19 ;  /* 0x0003901301007387 */ /* 0x000fe20000100800 */
[----:B-1----:R-:W-:-:S03]  /*e350*/  SEL R2, R24, R17, !P2 ;  /* 0x0000001118027207 */ /* 0x002fc60005000000 */
[----:B------:R0:W-:Y:S01]  /*e360*/  STL [R1+0x38c], R0 ;  /* 0x00038c0001007387 */ /* 0x0001e20000100800 */
[----:B------:R-:W-:-:S03]  /*e370*/  SEL R16, R24, R16, !P2 ;  /* 0x0000001018107207 */ /* 0x000fc60005000000 */
[----:B------:R1:W-:Y:S01]  /*e380*/  STL [R1+0x388], R2 ;  /* 0x0003880201007387 */ /* 0x0003e20000100800 */
[C---:B------:R-:W-:Y:S02]  /*e390*/  SEL R13, R24.reuse, R13, !P2 ;  /* 0x0000000d180d7207 */ /* 0x040fe40005000000 */
[C---:B0-----:R-:W-:Y:S01]  /*e3a0*/  SEL R0, R24.reuse, R15, !P2 ;  /* 0x0000000f18007207 */ /* 0x041fe20005000000 */
[----:B------:R-:W-:Y:S01]  /*e3b0*/  STL [R1+0x384], R16 ;  /* 0x0003841001007387 */ /* 0x000fe20000100800 */
[----:B-1----:R-:W-:-:S03]  /*e3c0*/  SEL R2, R24, R14, !P2 ;  /* 0x0000000e18027207 */ /* 0x002fc60005000000 */
[----:B------:R0:W-:Y:S04]  /*e3d0*/  STL [R1+0x380], R0 ;  /* 0x0003800001007387 */ /* 0x0001e80000100800 */
        /* <DEDUP_REMOVED lines=13> */
[----:B0-----:R-:W-:-:S03]  /*e4b0*/  SEL R0, R24, R4, !P2 ;  /* 0x0000000418007207 */ /* 0x001fc60005000000 */
[----:B-1----:R-:W4:Y:S04]  /*e4c0*/  LDL.LU R2, [R1+0x30c] ;  /* 0x00030c0001027983 */ /* 0x002f280000300800 */
[----:B------:R-:W-:Y:S04]  /*e4d0*/  STL [R1+0x35c], R5 ;  /* 0x00035c0501007387 */ /* 0x000fe80000100800 */
[----:B------:R-:W4:Y:S04]  /*e4e0*/  LDL.LU R27, [R1+0x310] ;  /* 0x00031000011b7983 */ /* 0x000f280000300800 */
[----:B------:R0:W-:Y:S04]  /*e4f0*/  STL [R1+0x358], R0 ;  /* 0x0003580001007387 */ /* 0x0001e80000100800 */
[----:B------:R-:W4:Y:S04]  /*e500*/  LDL.LU R26, [R1+0x314] ;  /* 0x00031400011a7983 */ /* 0x000f280000300800 */
[----:B0-----:R-:W4:Y:S04]  /*e510*/  LDL.LU R0, [R1+0x318] ;  /* 0x0003180001007983 */ /* 0x001f280000300800 */
[----:B------:R-:W4:Y:S04]  /*e520*/  LDL.LU R25, [R1+0x324] ;  /* 0x0003240001197983 */ /* 0x000f280000300800 */
[----:B------:R-:W4:Y:S04]  /*e530*/  LDL.LU R23, [R1+0x31c] ;  /* 0x00031c0001177983 */ /* 0x000f280000300800 */
[----:B------:R-:W4:Y:S04]  /*e540*/  LDL.LU R22, [R1+0x320] ;  /* 0x0003200001167983 */ /* 0x000f280000300800 */
[----:B------:R-:W4:Y:S04]  /*e550*/  LDL.LU R7, [R1+0x304] ;  /* 0x0003040001077983 */ /* 0x000f280000300800 */
[----:B------:R-:W4:Y:S04]  /*e560*/  LDL.LU R6, [R1+0x300] ;  /* 0x0003000001067983 */ /* 0x000f280000300800 */
[----:B------:R-:W4:Y:S04]  /*e570*/  LDL.LU R5, [R1+0x2cc] ;  /* 0x0002cc0001057983 */ /* 0x000f280000300800 */
[----:B------:R-:W4:Y:S01]  /*e580*/  LDL.LU R4, [R1+0x2f4] ;  /* 0x0002f40001047983 */ /* 0x000f220000300800 */
[----:B--2---:R-:W-:-:S02]  /*e590*/  SEL R11, R24, R9, !P2 ;  /* 0x00000009180b7207 */ /* 0x004fc40005000000 */
[----:B---3--:R-:W-:-:S03]  /*e5a0*/  SEL R10, R24, R8, !P2 ;  /* 0x00000008180a7207 */ /* 0x008fc60005000000 */
[----:B------:R0:W-:Y:S04]  /*e5b0*/  STL [R1+0x354], R11 ;  /* 0x0003540b01007387 */ /* 0x0001e80000100800 */
[----:B------:R1:W-:Y:S01]  /*e5c0*/  STL [R1+0x350], R10 ;  /* 0x0003500a01007387 */ /* 0x0003e20000100800 */
[----:B----4-:R-:W-:-:S03]  /*e5d0*/  SEL R9, R24, R28, !P2 ;  /* 0x0000001c18097207 */ /* 0x010fc60005000000 */
[----:B------:R-:W2:Y:S01]  /*e5e0*/  LDL.LU R21, [R1+0x2f8] ;  /* 0x0002f80001157983 */ /* 0x000ea20000300800 */
[----:B------:R-:W-:-:S03]  /*e5f0*/  SEL R8, R24, R29, !P2 ;  /* 0x0000001d18087207 */ /* 0x000fc60005000000 */
[----:B------:R3:W-:Y:S04]  /*e600*/  STL [R1+0x348], R9 ;  /* 0x0003480901007387 */ /* 0x0007e80000100800 */
[----:B------:R-:W4:Y:S04]  /*e610*/  LDL.LU R20, [R1+0x2d4] ;  /* 0x0002d40001147983 */ /* 0x000f280000300800 */
[----:B------:R0:W-:Y:S04]  /*e620*/  STL [R1+0x340], R8 ;  /* 0x0003400801007387 */ /* 0x0001e80000100800 */
[----:B------:R-:W4:Y:S04]  /*e630*/  LDL.LU R19, [R1+0x2f0] ;  /* 0x0002f00001137983 */ /* 0x000f280000300800 */
[----:B------:R-:W4:Y:S04]  /*e640*/  LDL.LU R18, [R1+0x2dc] ;  /* 0x0002dc0001127983 */ /* 0x000f280000300800 */
[----:B------:R-:W4:Y:S04]  /*e650*/  LDL.LU R17, [R1+0x2ec] ;  /* 0x0002ec0001117983 */ /* 0x000f280000300800 */
[----:B------:R-:W4:Y:S04]  /*e660*/  LDL.LU R16, [R1+0x2e0] ;  /* 0x0002e00001107983 */ /* 0x000f280000300800 */
[----:B------:R-:W4:Y:S04]  /*e670*/  LDL.LU R15, [R1+0x2e8] ;  /* 0x0002e800010f7983 */ /* 0x000f280000300800 */
[----:B------:R-:W4:Y:S04]  /*e680*/  LDL.LU R14, [R1+0x2e4] ;  /* 0x0002e400010e7983 */ /* 0x000f280000300800 */
[----:B------:R-:W4:Y:S04]  /*e690*/  LDL.LU R13, [R1+0x2d8] ;  /* 0x0002d800010d7983 */ /* 0x000f280000300800 */
[----:B------:R-:W4:Y:S04]  /*e6a0*/  LDL.LU R12, [R1+0x2d0] ;  /* 0x0002d000010c7983 */ /* 0x000f280000300800 */
[----:B0-----:R-:W4:Y:S04]  /*e6b0*/  LDL.LU R11, [R1+0x2c8] ;  /* 0x0002c800010b7983 */ /* 0x001f280000300800 */
[----:B-1----:R-:W4:Y:S04]  /*e6c0*/  LDL.LU R10, [R1+0x2c4] ;  /* 0x0002c400010a7983 */ /* 0x002f280000300800 */
[----:B---3--:R-:W3:Y:S04]  /*e6d0*/  LDL.LU R9, [R1+0x2c0] ;  /* 0x0002c00001097983 */ /* 0x008ee80000300800 */
[----:B------:R-:W3:Y:S04]  /*e6e0*/  LDL.LU R8, [R1+0x2bc] ;  /* 0x0002bc0001087983 */ /* 0x000ee80000300800 */
[----:B------:R-:W3:Y:S04]  /*e6f0*/  LDL.LU R28, [R1+0x2b8] ;  /* 0x0002b800011c7983 */ /* 0x000ee80000300800 */
[----:B------:R-:W3:Y:S01]  /*e700*/  LDL.LU R29, [R1+0x2b4] ;  /* 0x0002b400011d7983 */ /* 0x000ee20000300800 */
[----:B------:R-:W-:-:S05]  /*e710*/  SEL R2, R24, R2, !P2 ;  /* 0x0000000218027207 */ /* 0x000fca0005000000 */
[----:B------:R0:W-:Y:S01]  /*e720*/  STL [R1+0x338], R2 ;  /* 0x0003380201007387 */ /* 0x0001e20000100800 */
[C---:B------:R-:W-:Y:S02]  /*e730*/  SEL R27, R24.reuse, R27, !P2 ;  /* 0x0000001b181b7207 */ /* 0x040fe40005000000 */
[----:B------:R-:W-:-:S03]  /*e740*/  SEL R26, R24, R26, !P2 ;  /* 0x0000001a181a7207 */ /* 0x000fc60005000000 */
[----:B------:R-:W-:Y:S01]  /*e750*/  STL [R1+0x334], R27 ;  /* 0x0003341b01007387 */ /* 0x000fe20000100800 */
        /* <DEDUP_REMOVED lines=15> */
[----:B------:R-:W3:Y:S04]  /*e850*/  LDL.LU R7, [R1+0x2b0] ;  /* 0x0002b00001077983 */ /* 0x000ee80000300800 */
[----:B------:R-:W-:Y:S04]  /*e860*/  STL [R1+0x314], R2 ;  /* 0x0003140201007387 */ /* 0x000fe80000100800 */
[----:B0-----:R-:W3:Y:S04]  /*e870*/  LDL.LU R6, [R1+0x2ac] ;  /* 0x0002ac0001067983 */ /* 0x001ee80000300800 */
[----:B------:R2:W-:Y:S04]  /*e880*/  STL [R1+0x310], R0 ;  /* 0x0003100001007387 */ /* 0x0005e80000100800 */
[----:B------:R-:W3:Y:S04]  /*e890*/  LDL.LU R5, [R1+0x2a8] ;  /* 0x0002a80001057983 */ /* 0x000ee80000300800 */
[----:B------:R-:W3:Y:S01]  /*e8a0*/  LDL.LU R4, [R1+0x2a4] ;  /* 0x0002a40001047983 */ /* 0x000ee20000300800 */
[----:B--2---:R-:W-:-:S02]  /*e8b0*/  SEL R0, R24, R21, !P2 ;  /* 0x0000001518007207 */ /* 0x004fc40005000000 */
[----:B----4-:R-:W-:-:S03]  /*e8c0*/  SEL R2, R24, R20, !P2 ;  /* 0x0000001418027207 */ /* 0x010fc60005000000 */
[----:B------:R0:W-:Y:S04]  /*e8d0*/  STL [R1+0x30c], R0 ;  /* 0x00030c0001007387 */ /* 0x0001e80000100800 */
[----:B------:R1:W-:Y:S01]  /*e8e0*/  STL [R1+0x308], R2 ;  /* 0x0003080201007387 */ /* 0x0003e20000100800 */
[C---:B------:R-:W-:Y:S02]  /*e8f0*/  SEL R19, R24.reuse, R19, !P2 ;  /* 0x0000001318137207 */ /* 0x040fe40005000000 */
        /* <DEDUP_REMOVED lines=18> */
[----:B---3--:R-:W-:-:S03]  /*ea20*/  SEL R0, R24, R9, !P2 ;  /* 0x0000000918007207 */ /* 0x008fc60005000000 */
[----:B------:R-:W-:Y:S01]  /*ea30*/  STL [R1+0x2e0], R10 ;  /* 0x0002e00a01007387 */ /* 0x000fe20000100800 */
[----:B0-----:R-:W-:-:S03]  /*ea40*/  SEL R2, R24, R8, !P2 ;  /* 0x0000000818027207 */ /* 0x001fc60005000000 */
[----:B------:R0:W-:Y:S01]  /*ea50*/  STL [R1+0x2dc], R0 ;  /* 0x0002dc0001007387 */ /* 0x0001e20000100800 */
[----:B------:R-:W-:-:S03]  /*ea60*/  SEL R8, R24, R28, !P2 ;  /* 0x0000001c18087207 */ /* 0x000fc60005000000 */
[----:B------:R1:W-:Y:S01]  /*ea70*/  STL [R1+0x2d8], R2 ;  /* 0x0002d80201007387 */ /* 0x0003e20000100800 */
[----:B0-----:R-:W-:-:S03]  /*ea80*/  SEL R0, R24, R29, !P2 ;  /* 0x0000001d18007207 */ /* 0x001fc60005000000 */
[----:B-1----:R-:W2:Y:S04]  /*ea90*/  LDL.LU R2, [R1+0x284] ;  /* 0x0002840001027983 */ /* 0x002ea80000300800 */
[----:B------:R-:W-:Y:S04]  /*eaa0*/  STL [R1+0x2d4], R8 ;  /* 0x0002d40801007387 */ /* 0x000fe80000100800 */
[----:B------:R-:W3:Y:S04]  /*eab0*/  LDL.LU R27, [R1+0x288] ;  /* 0x00028800011b7983 */ /* 0x000ee80000300800 */
        /* <DEDUP_REMOVED lines=10> */
[----:B------:R-:W-:-:S02]  /*eb60*/  SEL R7, R24, R7, !P2 ;  /* 0x0000000718077207 */ /* 0x000fc40005000000 */
[----:B------:R-:W-:-:S03]  /*eb70*/  SEL R6, R24, R6, !P2 ;  /* 0x0000000618067207 */ /* 0x000fc60005000000 */
[----:B------:R0:W-:Y:S04]  /*eb80*/  STL [R1+0x2cc], R7 ;  /* 0x0002cc0701007387 */ /* 0x0001e80000100800 */
[----:B------:R1:W-:Y:S01]  /*eb90*/  STL [R1+0x2c8], R6 ;  /* 0x0002c80601007387 */ /* 0x0003e20000100800 */
[----:B------:R-:W-:-:S03]  /*eba0*/  SEL R5, R24, R5, !P2 ;  /* 0x0000000518057207 */ /* 0x000fc60005000000 */
[----:B------:R-:W4:Y:S01]  /*ebb0*/  LDL.LU R21, [R1+0x270] ;  /* 0x0002700001157983 */ /* 0x000f220000300800 */
        /* <DEDUP_REMOVED lines=16> */
[----:B------:R-:W4:Y:S04]  /*ecc0*/  LDL.LU R5, [R1+0x240] ;  /* 0x0002400001057983 */ /* 0x000f280000300800 */
[----:B------:R-:W4:Y:S01]  /*ecd0*/  LDL.LU R4, [R1+0x244] ;  /* 0x0002440001047983 */ /* 0x000f220000300800 */
[----:B--2---:R-:W-:-:S05]  /*ece0*/  SEL R2, R24, R2, !P2 ;  /* 0x0000000218027207 */ /* 0x004fca0005000000 */
[----:B------:R0:W-:Y:S01]  /*ecf0*/  STL [R1+0x2bc], R2 ;  /* 0x0002bc0201007387 */ /* 0x0001e20000100800 */
[C---:B---3--:R-:W-:Y:S02]  /*ed00*/  SEL R27, R24.reuse, R27, !P2 ;  /* 0x0000001b181b7207 */ /* 0x048fe40005000000 */
[----:B----4-:R-:W-:-:S03]  /*ed10*/  SEL R26, R24, R26, !P2 ;  /* 0x0000001a181a7207 */ /* 0x010fc60005000000 */
        /* <DEDUP_REMOVED lines=17> */
[----:B------:R-:W-:Y:S04]  /*ee30*/  STL [R1+0x294], R2 ;  /* 0x0002940201007387 */ /* 0x000fe80000100800 */
[----:B0-----:R-:W3:Y:S04]  /*ee40*/  LDL.LU R8, [R1+0x1b8] ;  /* 0x0001b80001087983 */ /* 0x001ee80000300800 */
[----:B------:R0:W-:Y:S04]  /*ee50*/  STL [R1+0x290], R0 ;  /* 0x0002900001007387 */ /* 0x0001e80000100800 */
[----:B------:R-:W4:Y:S04]  /*ee60*/  LDL.LU R28, [R1+0x1c8] ;  /* 0x0001c800011c7983 */ /* 0x000f280000300800 */
[----:B------:R-:W4:Y:S01]  /*ee70*/  LDL.LU R29, [R1+0x218] ;  /* 0x00021800011d7983 */ /* 0x000f220000300800 */
[----:B0-----:R-:W-:-:S02]  /*ee80*/  SEL R0, R24, R21, !P2 ;  /* 0x0000001518007207 */ /* 0x001fc40005000000 */
[----:B------:R-:W-:-:S03]  /*ee90*/  SEL R2, R24, R20, !P2 ;  /* 0x0000001418027207 */ /* 0x000fc60005000000 */
        /* <DEDUP_REMOVED lines=277> */
[----:B--2---:R-:W-:-:S05]  /*fff0*/  SEL R0, R24, R21, !P2 ;  /* 0x0000001518007207 */ /* 0x004fca0005000000 */
[----:B------:R0:W-:Y:S01]  /*10000*/  STL [R1+0xe0], R0 ;  /* 0x0000e00001007387 */ /* 0x0001e20000100800 */
[----:B----4-:R-:W-:-:S05]  /*10010*/  SEL R2, R24, R20, !P2 ;  /* 0x0000001418027207 */ /* 0x010fca0005000000 */
        /* <DEDUP_REMOVED lines=62> */
[----:B------:R-:W4:Y:S04]  /*10400*/  LDL.LU R4, [R1+0xfc] ;  /* 0x0000fc0001047983 */ /* 0x000f280000300800 */
[----:B------:R-:W4:Y:S01]  /*10410*/  LDL.LU R25, [R1+0xd0] ;  /* 0x0000d00001197983 */ /* 0x000f220000300800 */
[----:B--2---:R-:W-:-:S05]  /*10420*/  SEL R2, R24, R2, !P2 ;  /* 0x0000000218027207 */ /* 0x004fca0005000000 */
[----:B------:R0:W-:Y:S01]  /*10430*/  STL [R1+0x7c], R2 ;  /* 0x00007c0201007387 */ /* 0x0001e20000100800 */
[----:B---3--:R-:W-:-:S03]  /*10440*/  SEL R27, R24, R27, !P2 ;  /* 0x0000001b181b7207 */ /* 0x008fc60005000000 */
[----:B0-----:R0:W2:Y:S01]  /*10450*/  LDL.LU R2, [R1+0xd18] ;  /* 0x000d180001027983 */ /* 0x0010a20000300800 */
[----:B----4-:R-:W-:-:S03]  /*10460*/  SEL R26, R24, R26, !P2 ;  /* 0x0000001a181a7207 */ /* 0x010fc60005000000 */
[----:B------:R1:W-:Y:S01]  /*10470*/  STL [R1+0x78], R27 ;  /* 0x0000781b01007387 */ /* 0x0003e20000100800 */
[C---:B------:R-:W-:Y:S02]  /*10480*/  SEL R0, R24.reuse, R0, !P2 ;  /* 0x0000000018007207 */ /* 0x040fe40005000000 */
[C---:B------:R-:W-:Y:S01]  /*10490*/  SEL R23, R24.reuse, R23, !P2 ;  /* 0x0000001718177207 */ /* 0x040fe20005000000 */
[----:B-1----:R-:W3:Y:S01]  /*104a0*/  LDL.LU R27, [R1+0xd14] ;  /* 0x000d1400011b7983 */ /* 0x002ee20000300800 */
[----:B------:R-:W-:-:S03]  /*104b0*/  SEL R22, R24, R22, !P2 ;  /* 0x0000001618167207 */ /* 0x000fc60005000000 */
[----:B------:R1:W-:Y:S01]  /*104c0*/  STL [R1+0x74], R26 ;  /* 0x0000741a01007387 */ /* 0x0003e20000100800 */
[C---:B------:R-:W-:Y:S02]  /*104d0*/  SEL R21, R24.reuse, R21, !P2 ;  /* 0x0000001518157207 */ /* 0x040fe40005000000 */
[C---:B------:R-:W-:Y:S01]  /*104e0*/  SEL R20, R24.reuse, R20, !P2 ;  /* 0x0000001418147207 */ /* 0x040fe20005000000 */
[----:B-1----:R-:W4:Y:S04]  /*104f0*/  LDL.LU R26, [R1+0xd10] ;  /* 0x000d1000011a7983 */ /* 0x002f280000300800 */
[----:B------:R1:W-:Y:S01]  /*10500*/  STL [R1+0x70], R0 ;  /* 0x0000700001007387 */ /* 0x0003e20000100800 */
[C---:B------:R-:W-:Y:S02]  /*10510*/  SEL R19, R24.reuse, R19, !P2 ;  /* 0x0000001318137207 */ /* 0x040fe40005000000 */
[C---:B------:R-:W-:Y:S01]  /*10520*/  SEL R28, R24.reuse, R28, !P2 ;  /* 0x0000001c181c7207 */ /* 0x040fe20005000000 */
[----:B-1----:R-:W2:Y:S04]  /*10530*/  LDL.LU R0, [R1+0xd0c] ;  /* 0x000d0c0001007983 */ /* 0x002ea80000300800 */
[----:B------:R1:W-:Y:S01]  /*10540*/  STL [R1+0x6c], R23 ;  /* 0x00006c1701007387 */ /* 0x0003e20000100800 */
[----:B------:R-:W-:-:S03]  /*10550*/  SEL R29, R24, R29, !P2 ;  /* 0x0000001d181d7207 */ /* 0x000fc60005000000 */
[----:B-1----:R-:W2:Y:S04]  /*10560*/  LDL.LU R23, [R1+0xd08] ;  /* 0x000d080001177983 */ /* 0x002ea80000300800 */
[----:B------:R1:W-:Y:S04]  /*10570*/  STL [R1+0x68], R22 ;  /* 0x0000681601007387 */ /* 0x0003e80000100800 */
        /* <DEDUP_REMOVED lines=10> */
[----:B-1----:R-:W3:Y:S01]  /*10620*/  LDL.LU R29, [R1+0xcf0] ;  /* 0x000cf000011d7983 */ /* 0x002ee20000300800 */
[----:B------:R-:W-:-:S02]  /*10630*/  SEL R18, R24, R18, !P2 ;  /* 0x0000001218127207 */ /* 0x000fc40005000000 */
[C---:B------:R-:W-:Y:S02]  /*10640*/  SEL R17, R24.reuse, R17, !P2 ;  /* 0x0000001118117207 */ /* 0x040fe40005000000 */
[C---:B------:R-:W-:Y:S02]  /*10650*/  SEL R16, R24.reuse, R16, !P2 ;  /* 0x0000001018107207 */ /* 0x040fe40005000000 */
[C---:B------:R-:W-:Y:S02]  /*10660*/  SEL R15, R24.reuse, R15, !P2 ;  /* 0x0000000f180f7207 */ /* 0x040fe40005000000 */
[C---:B------:R-:W-:Y:S02]  /*10670*/  SEL R14, R24.reuse, R14, !P2 ;  /* 0x0000000e180e7207 */ /* 0x040fe40005000000 */
[C---:B------:R-:W-:Y:S02]  /*10680*/  SEL R13, R24.reuse, R13, !P2 ;  /* 0x0000000d180d7207 */ /* 0x040fe40005000000 */
        /* <DEDUP_REMOVED lines=9> */
[C---:B--2---:R-:W-:Y:S02]  /*10720*/  SEL R28, R24.reuse, R28, !P2 ;  /* 0x0000001c181c7207 */ /* 0x044fe40005000000 */
[----:B---3--:R-:W-:-:S05]  /*10730*/  SEL R29, R24, R29, !P2 ;  /* 0x0000001d181d7207 */ /* 0x008fca0005000000 */
[----:B------:R1:W-:Y:S04]  /*10740*/  STL [R1+0x4c], R29 ;  /* 0x00004c1d01007387 */ /* 0x0003e80000100800 */
[----:B-1----:R-:W2:Y:S04]  /*10750*/  LDL.LU R29, [R1+0x3c] ;  /* 0x00003c00011d7983 */ /* 0x002ea80000300800 */
[----:B------:R1:W-:Y:S04]  /*10760*/  STL [R1+0x48], R28 ;  /* 0x0000481c01007387 */ /* 0x0003e80000100800 */
[----:B-1----:R-:W3:Y:S04]  /*10770*/  LDL.LU R28, [R1+0xc8] ;  /* 0x0000c800011c7983 */ /* 0x002ee80000300800 */
[----:B------:R1:W-:Y:S04]  /*10780*/  STL [R1+0x44], R18 ;  /* 0x0000441201007387 */ /* 0x0003e80000100800 */
[----:B-1----:R-:W4:Y:S04]  /*10790*/  LDL.LU R18, [R1+0xcec] ;  /* 0x000cec0001127983 */ /* 0x002f280000300800 */
        /* <DEDUP_REMOVED lines=27> */
[----:B-1----:R-:W4:Y:S01]  /*10950*/  LDL.LU R4, [R1+0xcb4] ;  /* 0x000cb40001047983 */ /* 0x002f220000300800 */
[----:B------:R-:W-:-:S05]  /*10960*/  SEL R25, R24, R25, !P2 ;  /* 0x0000001918197207 */ /* 0x000fca0005000000 */
[----:B------:R1:W-:Y:S01]  /*10970*/  STL [R1+0xc0c], R25 ;  /* 0x000c0c1901007387 */ /* 0x0003e20000100800 */
[C---:B--2---:R-:W-:Y:S02]  /*10980*/  SEL R29, R24.reuse, R29, !P2 ;  /* 0x0000001d181d7207 */ /* 0x044fe40005000000 */
[----:B---3--:R-:W-:-:S05]  /*10990*/  SEL R28, R24, R28, !P2 ;  /* 0x0000001c181c7207 */ /* 0x008fca0005000000 */
[----:B------:R-:W-:Y:S04]  /*109a0*/  STL [R1+0x4], R28 ;  /* 0x0000041c01007387 */ /* 0x000fe80000100800 */
[----:B-1----:R-:W2:Y:S04]  /*109b0*/  LDL.LU R25, [R1+0x3d0] ;  /* 0x0003d00001197983 */ /* 0x002ea80000300800 */
[----:B------:R1:W-:Y:S04]  /*109c0*/  STL [R1+0xc10], R29 ;  /* 0x000c101d01007387 */ /* 0x0003e80000100800 */
[----:B-1----:R-:W3:Y:S01]  /*109d0*/  LDL.LU R29, [R1+0x3d4] ;  /* 0x0003d400011d7983 */ /* 0x002ee20000300800 */
[----:B----4-:R-:W-:-:S02]  /*109e0*/  SEL R16, R24, R16, !P2 ;  /* 0x0000001018107207 */ /* 0x010fc40005000000 */
        /* <DEDUP_REMOVED lines=11> */
[----:B------:R-:W-:-:S05]  /*10aa0*/  SEL R28, R24, R4, !P2 ;  /* 0x00000004181c7207 */ /* 0x000fca0005000000 */
[----:B------:R1:W-:Y:S04]  /*10ab0*/  STL [R1+0xc14], R28 ;  /* 0x000c141c01007387 */ /* 0x0003e80000100800 */
[----:B-1----:R-:W4:Y:S04]  /*10ac0*/  LDL.LU R28, [R1+0x3d8] ;  /* 0x0003d800011c7983 */ /* 0x002f280000300800 */
        /* <DEDUP_REMOVED lines=19> */
[----:B-1----:R-:W3:Y:S04]  /*10c00*/  LDL.LU R14, [R1+0x400] ;  /* 0x00040000010e7983 */ /* 0x002ee80000300800 */
[----:B------:R1:W-:Y:S04]  /*10c10*/  STL [R1+0xc40], R15 ;  /* 0x000c400f01007387 */ /* 0x0003e80000100800 */
[----:B-1----:R-:W3:Y:S04]  /*10c20*/  LDL.LU R15, [R1+0x404] ;  /* 0x00040400010f7983 */ /* 0x002ee80000300800 */
[----:B------:R1:W-:Y:S04]  /*10c30*/  STL [R1+0xc44], R16 ;  /* 0x000c441001007387 */ /* 0x0003e80000100800 */
[----:B-1----:R-:W4:Y:S04]  /*10c40*/  LDL R16, [R1+0xb44] ;  /* 0x000b440001107983 */ /* 0x002f280000100800 */
[----:B------:R-:W1:Y:S01]  /*10c50*/  S2R R4, SR_TID.X ;  /* 0x0000000000047919 */ /* 0x000e620000002100 */
[----:B------:R-:W-:-:S02]  /*10c60*/  SEL R17, R24, R17, !P2 ;  /* 0x0000001118117207 */ /* 0x000fc40005000000 */
[C---:B------:R-:W-:Y:S02]  /*10c70*/  SEL R18, R24.reuse, R18, !P2 ;  /* 0x0000001218127207 */ /* 0x040fe40005000000 */
[----:B------:R-:W-:Y:S02]  /*10c80*/  ISETP.NE.AND P3, PT, RZ, c[0x0][0x178], PT ;  /* 0x00005e00ff007a0c */ /* 0x000fe40003f65270 */
[C---:B------:R-:W-:Y:S01]  /*10c90*/  SEL R19, R24.reuse, R19, !P2 ;  /* 0x0000001318137207 */ /* 0x040fe20005000000 */
[----:B------:R-:W-:Y:S01]  /*10ca0*/  @!P6 IMAD.MOV R3, RZ, RZ, -R3 ;  /* 0x000000ffff03e224 */ /* 0x000fe200078e0a03 */
[C---:B------:R-:W-:Y:S01]  /*10cb0*/  SEL R20, R24.reuse, R20, !P2 ;  /* 0x0000001418147207 */ /* 0x040fe20005000000 */
[----:B------:R-:W-:Y:S01]  /*10cc0*/  STL [R1+0xc48], R17 ;  /* 0x000c481101007387 */ /* 0x000fe20000100800 */
[C---:B------:R-:W-:Y:S02]  /*10cd0*/  SEL R21, R24.reuse, R21, !P2 ;  /* 0x0000001518157207 */ /* 0x040fe40005000000 */
[C---:B------:R-:W-:Y:S01]  /*10ce0*/  SEL R22, R24.reuse, R22, !P2 ;  /* 0x0000001618167207 */ /* 0x040fe20005000000 */
[----:B------:R-:W-:Y:S01]  /*10cf0*/  STL [R1+0xc4c], R18 ;  /* 0x000c4c1201007387 */ /* 0x000fe20000100800 */
[----:B------:R-:W-:-:S02]  /*10d00*/  SEL R23, R24, R23, !P2 ;  /* 0x0000001718177207 */ /* 0x000fc40005000000 */
[----:B------:R-:W-:Y:S02]  /*10d10*/  SEL R26, R24, R26, !P2 ;  /* 0x0000001a181a7207 */ /* 0x000fe40005000000 */
[----:B-1----:R-:W-:Y:S01]  /*10d20*/  LOP3.LUT R4, R4, 0x7f, RZ, 0xc0, !PT ;  /* 0x0000007f04047812 */ /* 0x002fe200078ec0ff */
[----:B------:R-:W-:Y:S01]  /*10d30*/  STL [R1+0xc50], R19 ;  /* 0x000c501301007387 */ /* 0x000fe20000100800 */
[----:B------:R-:W-:-:S03]  /*10d40*/  SEL R27, R24, R27, !P2 ;  /* 0x0000001b181b7207 */ /* 0x000fc60005000000 */
[----:B------:R-:W-:Y:S01]  /*10d50*/  IMAD R4, R4, c[0x0][0x18c], RZ ;  /* 0x0000630004047a24 */ /* 0x000fe200078e02ff */
[----:B------:R-:W-:Y:S01]  /*10d60*/  STL [R1+0xc54], R20 ;  /* 0x000c541401007387 */ /* 0x000fe20000100800 */
[----:B------:R-:W-:-:S03]  /*10d70*/  SEL R3, R24, R3, !P2 ;  /* 0x0000000318037207 */ /* 0x000fc60005000000 */
[----:B------:R-:W-:Y:S01]  /*10d80*/  STL [R1+0xc58], R21 ;  /* 0x000c581501007387 */ /* 0x000fe20000100800 */
[----:B------:R-:W-:-:S03]  /*10d90*/  LEA.HI.X.SX32 R4, R4, c[0x0][0x16c], 0x1, P5 ;  /* 0x00005b0004047a11 */ /* 0x000fc600028f0eff */
[----:B------:R-:W-:Y:S04]  /*10da0*/  STL [R1+0xc5c], R22 ;  /* 0x000c5c1601007387 */ /* 0x000fe80000100800 */
[----:B------:R-:W-:Y:S01]  /*10db0*/  STL [R1+0xc60], R23 ;  /* 0x000c601701007387 */ /* 0x000fe20000100800 */
[----:B------:R-:W-:-:S03]  /*10dc0*/  @!P3 LOP3.LUT R2, RZ, c[0x0][0x178], RZ, 0x33, !PT ;  /* 0x00005e00ff02ba12 */ /* 0x000fc600078e33ff */
[----:B------:R-:W-:Y:S04]  /*10dd0*/  STL [R1+0xc64], R26 ;  /* 0x000c641a01007387 */ /* 0x000fe80000100800 */
[----:B------:R-:W-:Y:S04]  /*10de0*/  STL [R1+0xc68], R27 ;  /* 0x000c681b01007387 */ /* 0x000fe80000100800 */
[----:B------:R2:W-:Y:S04]  /*10df0*/  STL [R1+0xc6c], R3 ;  /* 0x000c6c0301007387 */ /* 0x0005e80000100800 */
[----:B------:R-:W-:Y:S01]  /*10e00*/  STL [R1+0xc70], R4 ;  /* 0x000c700401007387 */ /* 0x000fe20000100800 */
[----:B--2---:R-:W-:-:S02]  /*10e10*/  IMAD R3, R13, c[0x0][0x190], RZ ;  /* 0x000064000d037a24 */ /* 0x004fc400078e02ff */
[----:B---3--:R-:W-:Y:S02]  /*10e20*/  IMAD R24, R15, c[0x0][0x190], RZ ;  /* 0x000064000f187a24 */ /* 0x008fe400078e02ff */
[----:B----4-:R-:W-:-:S05]  /*10e30*/  IMAD R0, R0, 0x8, R16 ;  /* 0x0000000800007824 */ /* 0x010fca00078e0210 */
[----:B------:R1:W-:Y:S04]  /*10e40*/  STL [R1+0xbac], R0 ;  /* 0x000bac0001007387 */ /* 0x0003e80000100800 */
[----:B------:R2:W-:Y:S01]  /*10e50*/  STL [R1+0xc74], R2 ;  /* 0x000c740201007387 */ /* 0x0005e20000100800 */
[----:B-1----:R-:W-:-:S03]  /*10e60*/  IMAD R0, R14, c[0x0][0x190], RZ ;  /* 0x000064000e007a24 */ /* 0x002fc600078e02ff */
[----:B------:R-:W-:Y:S01]  /*10e70*/  STL [R1+0xc78], R24 ;  /* 0x000c781801007387 */ /* 0x000fe20000100800 */
[----:B--2---:R-:W-:-:S03]  /*10e80*/  IMAD R2, R12, c[0x0][0x190], RZ ;  /* 0x000064000c027a24 */ /* 0x004fc600078e02ff */
[----:B------:R1:W-:Y:S04]  /*10e90*/  STL [R1+0x3c], R0 ;  /* 0x00003c0001007387 */ /* 0x0003e80000100800 */
[----:B------:R2:W-:Y:S01]  /*10ea0*/  STL [R1+0x60], R3 ;  /* 0x0000600301007387 */ /* 0x0005e20000100800 */
[----:B-1----:R-:W-:-:S03]  /*10eb0*/  IMAD R0, R11, c[0x0][0x190], RZ ;  /* 0x000064000b007a24 */ /* 0x002fc600078e02ff */
[----:B------:R1:W-:Y:S01]  /*10ec0*/  STL [R1+0x80], R2 ;  /* 0x0000800201007387 */ /* 0x0003e20000100800 */
[----:B--2---:R-:W-:-:S03]  /*10ed0*/  IMAD R3, R10, c[0x0][0x190], RZ ;  /* 0x000064000a037a24 */ /* 0x004fc600078e02ff */
[----:B------:R2:W-:Y:S04]  /*10ee0*/  STL [R1+0x90], R0 ;  /* 0x0000900001007387 */ /* 0x0005e80000100800 */
[----:B------:R3:W-:Y:S01]  /*10ef0*/  STL [R1+0xb0], R3 ;  /* 0x0000b00301007387 */ /* 0x0007e20000100800 */
[----:B-1----:R-:W-:Y:S02]  /*10f00*/  IMAD R2, R9, c[0x0][0x190], RZ ;  /* 0x0000640009027a24 */ /* 0x002fe400078e02ff */
[----:B--2---:R-:W-:-:S03]  /*10f10*/  IMAD R0, R8, c[0x0][0x190], RZ ;  /* 0x0000640008007a24 */ /* 0x004fc600078e02ff */
[----:B------:R1:W-:Y:S01]  /*10f20*/  STL [R1+0xc8], R2 ;  /* 0x0000c80201007387 */ /* 0x0003e20000100800 */
[----:B---3--:R-:W-:-:S03]  /*10f30*/  IMAD R3, R7, c[0x0][0x190], RZ ;  /* 0x0000640007037a24 */ /* 0x008fc600078e02ff */
[----:B------:R2:W-:Y:S04]  /*10f40*/  STL [R1+0xd0], R0 ;  /* 0x0000d00001007387 */ /* 0x0005e80000100800 */
[----:B------:R3:W-:Y:S01]  /*10f50*/  STL [R1+0xf8], R3 ;  /* 0x0000f80301007387 */ /* 0x0007e20000100800 */
[----:B-1----:R-:W-:Y:S02]  /*10f60*/  IMAD R2, R6, c[0x0][0x190], RZ ;  /* 0x0000640006027a24 */ /* 0x002fe400078e02ff */
[----:B--2---:R-:W-:-:S03]  /*10f70*/  IMAD R0, R5, c[0x0][0x190], RZ ;  /* 0x0000640005007a24 */ /* 0x004fc600078e02ff */
[----:B------:R1:W-:Y:S01]  /*10f80*/  STL [R1+0xfc], R2 ;  /* 0x0000fc0201007387 */ /* 0x0003e20000100800 */
[----:B---3--:R-:W-:-:S03]  /*10f90*/  IMAD R3, R28, c[0x0][0x190], RZ ;  /* 0x000064001c037a24 */ /* 0x008fc600078e02ff */
[----:B------:R2:W-:Y:S04]  /*10fa0*/  STL [R1+0x11c], R0 ;  /* 0x00011c0001007387 */ /* 0x0005e80000100800 */
[----:B------:R-:W-:Y:S04]  /*10fb0*/  STL [R1+0x124], R3 ;  /* 0x0001240301007387 */ /* 0x000fe80000100800 */
[----:B------:R-:W3:Y:S01]  /*10fc0*/  LDL.LU R24, [R1+0x3c4] ;  /* 0x0003c40001187983 */ /* 0x000ee20000300800 */
[----:B-1----:R-:W-:Y:S02]  /*10fd0*/  IMAD R2, R29, c[0x0][0x190], RZ ;  /* 0x000064001d027a24 */ /* 0x002fe400078e02ff */
[----:B--2---:R-:W-:-:S03]  /*10fe0*/  IMAD R0, R25, c[0x0][0x190], RZ ;  /* 0x0000640019007a24 */ /* 0x004fc600078e02ff */
[----:B------:R-:W-:Y:S04]  /*10ff0*/  STL [R1+0x14c], R2 ;  /* 0x00014c0201007387 */ /* 0x000fe80000100800 */
[----:B---3--:R1:W-:Y:S04]  /*11000*/  STL [R1+0xcac], R24 ;  /* 0x000cac1801007387 */ /* 0x0083e80000100800 */
[----:B------:R-:W-:Y:S04]  /*11010*/  STL [R1+0x17c], R0 ;  /* 0x00017c0001007387 */ /* 0x000fe80000100800 */
[----:B-1----:R-:W2:Y:S04]  /*11020*/  LDL.LU R24, [R1+0x3c8] ;  /* 0x0003c80001187983 */ /* 0x002ea80000300800 */
[----:B--2---:R1:W-:Y:S04]  /*11030*/  STL [R1+0xcb0], R24 ;  /* 0x000cb01801007387 */ /* 0x0043e80000100800 */
[----:B-1----:R-:W2:Y:S04]  /*11040*/  LDL.LU R24, [R1+0x3cc] ;  /* 0x0003cc0001187983 */ /* 0x002ea80000300800 */
[----:B------:R-:W3:Y:S04]  /*11050*/  LDL.LU R2, [R1+0x3c0] ;  /* 0x0003c00001027983 */ /* 0x000ee80000300800 */
[----:B------:R-:W4:Y:S04]  /*11060*/  LDL.LU R0, [R1+0x3bc] ;  /* 0x0003bc0001007983 */ /* 0x000f280000300800 */
        /* <DEDUP_REMOVED lines=25> */
[----:B------:R-:W3:Y:S01]  /*11200*/  LDL.LU R25, [R1+0x350] ;  /* 0x0003500001197983 */ /* 0x000ee20000300800 */
[----:B--2---:R-:W-:-:S05]  /*11210*/  IMAD R24, R24, c[0x0][0x190], RZ ;  /* 0x0000640018187a24 */ /* 0x004fca00078e02ff */
[----:B------:R1:W-:Y:S04]  /*11220*/  STL [R1+0x194], R24 ;  /* 0x0001941801007387 */ /* 0x0003e80000100800 */
[----:B-1----:R-:W2:Y:S02]  /*11230*/  LDL.LU R24, [R1+0xcb0] ;  /* 0x000cb00001187983 */ /* 0x002ea40000300800 */
[----:B--2---:R-:W-:-:S05]  /*11240*/  IMAD R24, R24, c[0x0][0x190], RZ ;  /* 0x0000640018187a24 */ /* 0x004fca00078e02ff */
[----:B------:R1:W-:Y:S04]  /*11250*/  STL [R1+0x1ac], R24 ;  /* 0x0001ac1801007387 */ /* 0x0003e80000100800 */
[----:B-1----:R-:W2:Y:S01]  /*11260*/  LDL.LU R24, [R1+0xcac] ;  /* 0x000cac0001187983 */ /* 0x002ea20000300800 */
[----:B---3--:R-:W-:Y:S02]  /*11270*/  IMAD R2, R2, c[0x0][0x190], RZ ;  /* 0x0000640002027a24 */ /* 0x008fe400078e02ff */
[----:B--2---:R-:W-:-:S05]  /*11280*/  IMAD R24, R24, c[0x0][0x190], RZ ;  /* 0x0000640018187a24 */ /* 0x004fca00078e02ff */
[----:B------:R4:W-:Y:S04]  /*11290*/  STL [R1+0x1cc], R24 ;  /* 0x0001cc1801007387 */ /* 0x0009e80000100800 */
[----:B------:R1:W-:Y:S01]  /*112a0*/  STL [R1+0x1d4], R2 ;  /* 0x0001d40201007387 */ /* 0x0003e20000100800 */
[----:B----4-:R-:W-:Y:S02]  /*112b0*/  IMAD R24, R0, c[0x0][0x190], RZ ;  /* 0x0000640000187a24 */ /* 0x010fe400078e02ff */
[----:B------:R-:W-:Y:S02]  /*112c0*/  IMAD R0, R3, c[0x0][0x190], RZ ;  /* 0x0000640003007a24 */ /* 0x000fe400078e02ff */
[----:B-1----:R-:W-:Y:S02]  /*112d0*/  IMAD R2, R4, c[0x0][0x190], RZ ;  /* 0x0000640004027a24 */ /* 0x002fe400078e02ff */
[----:B------:R-:W-:Y:S01]  /*112e0*/  IMAD R3, R27, c[0x0][0x190], RZ ;  /* 0x000064001b037a24 */ /* 0x000fe200078e02ff */
[----:B------:R-:W-:Y:S04]  /*112f0*/  STL [R1+0x1dc], R24 ;  /* 0x0001dc1801007387 */ /* 0x000fe80000100800 */
[----:B------:R1:W-:Y:S04]  /*11300*/  STL [R1+0x22c], R2 ;  /* 0x00022c0201007387 */ /* 0x0003e80000100800 */
[----:B------:R2:W-:Y:S04]  /*11310*/  STL [R1+0x33c], R0 ;  /* 0x00033c0001007387 */ /* 0x0005e80000100800 */
[----:B------:R3:W-:Y:S01]  /*11320*/  STL [R1+0x3ec], R3 ;  /* 0x0003ec0301007387 */ /* 0x0007e20000100800 */
[----:B-1----:R-:W-:-:S02]  /*11330*/  IMAD R2, R26, c[0x0][0x190], RZ ;  /* 0x000064001a027a24 */ /* 0x002fc400078e02ff */
        /* <DEDUP_REMOVED lines=570> */
[----:B----4-:R-:W-:Y:S02]  /*136e0*/  IMAD R4, R4, c[0x0][0x190], RZ ;  /* 0x0000640004047a24 */ /* 0x010fe400078e02ff */
[----:B------:R-:W-:Y:S02]  /*136f0*/  IMAD R3, R3, c[0x0][0x190], RZ ;  /* 0x0000640003037a24 */ /* 0x000fe400078e02ff */
[----:B------:R-:W-:-:S02]  /*13700*/  IMAD R27, R27, c[0x0][0x190], RZ ;  /* 0x000064001b1b7a24 */ /* 0x000fc400078e02ff */
[----:B------:R-:W-:Y:S02]  /*13710*/  IMAD R26, R26, c[0x0][0x190], RZ ;  /* 0x000064001a1a7a24 */ /* 0x000fe400078e02ff */
[----:B------:R-:W-:Y:S02]  /*13720*/  IMAD R23, R23, c[0x0][0x190], RZ ;  /* 0x0000640017177a24 */ /* 0x000fe400078e02ff */
[----:B------:R-:W-:Y:S02]  /*13730*/  IMAD R22, R22, c[0x0][0x190], RZ ;  /* 0x0000640016167a24 */ /* 0x000fe400078e02ff */
[----:B------:R-:W-:Y:S02]  /*13740*/  IMAD R21, R21, c[0x0][0x190], RZ ;  /* 0x0000640015157a24 */ /* 0x000fe400078e02ff */
        /* <DEDUP_REMOVED lines=19> */
[----:B--2---:R-:W-:-:S05]  /*13880*/  IMAD R24, R24, c[0x0][0x190], RZ ;  /* 0x0000640018187a24 */ /* 0x004fca00078e02ff */
[----:B------:R1:W-:Y:S04]  /*13890*/  STL [R1+0x7c], R24 ;  /* 0x00007c1801007387 */ /* 0x0003e80000100800 */
[----:B-1----:R-:W2:Y:S04]  /*138a0*/  LDL.LU R24, [R1+0xc78] ;  /* 0x000c780001187983 */ /* 0x002ea80000300800 */
[----:B------:R1:W-:Y:S04]  /*138b0*/  STL [R1+0x78], R2 ;  /* 0x0000780201007387 */ /* 0x0003e80000100800 */
[----:B-1----:R-:W3:Y:S04]  /*138c0*/  LDL.LU R2, [R1+0xc74] ;  /* 0x000c740001027983 */ /* 0x002ee80000300800 */
        /* <DEDUP_REMOVED lines=52> */
[----:B------:R-:W-:-:S05]  /*13c10*/  IMAD R0, R0, c[0x0][0x190], RZ ;  /* 0x0000640000007a24 */ /* 0x000fca00078e02ff */
[----:B------:R1:W-:Y:S01]  /*13c20*/  STL [R1+0x4], R0 ;  /* 0x0000040001007387 */ /* 0x0003e20000100800 */
[----:B--2---:R-:W-:Y:S02]  /*13c30*/  IMAD R17, R17, c[0x0][0x190], RZ ;  /* 0x0000640011117a24 */ /* 0x004fe400078e02ff */
[----:B---3--:R-:W-:Y:S02]  /*13c40*/  IMAD R16, R16, c[0x0][0x190], RZ ;  /* 0x0000640010107a24 */ /* 0x008fe400078e02ff */
[----:B----4-:R-:W-:Y:S02]  /*13c50*/  IMAD R15, R15, c[0x0][0x190], RZ ;  /* 0x000064000f0f7a24 */ /* 0x010fe400078e02ff */
        /* <DEDUP_REMOVED lines=12> */
[----:B-1----:R-:W-:Y:S02]  /*13d20*/  IMAD R0, R25, c[0x0][0x190], RZ ;  /* 0x0000640019007a24 */ /* 0x002fe400078e02ff */
[----:B------:R-:W2:Y:S04]  /*13d30*/  LDL.LU R25, [R1+0xc08] ;  /* 0x000c080001197983 */ /* 0x000ea80000300800 */
[----:B------:R-:W-:Y:S04]  /*13d40*/  STL [R1+0xbc8], R0 ;  /* 0x000bc80001007387 */ /* 0x000fe80000100800 */
[----:B------:R-:W-:Y:S04]  /*13d50*/  STL [R1+0xbc4], R29 ;  /* 0x000bc41d01007387 */ /* 0x000fe80000100800 */
[----:B------:R-:W-:Y:S04]  /*13d60*/  STL [R1+0xbc0], R28 ;  /* 0x000bc01c01007387 */ /* 0x000fe80000100800 */
        /* <DEDUP_REMOVED lines=26> */
[----:B------:R-:W-:-:S02]  /*13f10*/  IMAD R18, R18, c[0x0][0x190], RZ ;  /* 0x0000640012127a24 */ /* 0x000fc400078e02ff */
[----:B------:R-:W-:Y:S02]  /*13f20*/  IMAD R19, R19, c[0x0][0x190], RZ ;  /* 0x0000640013137a24 */ /* 0x000fe400078e02ff */
[----:B------:R-:W-:Y:S02]  /*13f30*/  IMAD R20, R20, c[0x0][0x190], RZ ;  /* 0x0000640014147a24 */ /* 0x000fe400078e02ff */
[----:B------:R-:W-:Y:S01]  /*13f40*/  IMAD R21, R21, c[0x0][0x190], RZ ;  /* 0x0000640015157a24 */ /* 0x000fe200078e02ff */
[----:B------:R2:W-:Y:S01]  /*13f50*/  STL [R1+0xbf0], R18 ;  /* 0x000bf01201007387 */ /* 0x0005e20000100800 */
[----:B------:R-:W-:Y:S02]  /*13f60*/  IMAD R22, R22, c[0x0][0x190], RZ ;  /* 0x0000640016167a24 */ /* 0x000fe400078e02ff */
[----:B------:R-:W-:Y:S01]  /*13f70*/  IMAD R23, R23, c[0x0][0x190], RZ ;  /* 0x0000640017177a24 */ /* 0x000fe200078e02ff */
[----:B------:R-:W-:Y:S04]  /*13f80*/  STL [R1+0xbf4], R19 ;  /* 0x000bf41301007387 */ /* 0x000fe80000100800 */
[----:B------:R-:W-:Y:S04]  /*13f90*/  STL [R1+0xbf8], R20 ;  /* 0x000bf81401007387 */ /* 0x000fe80000100800 */
[----:B------:R-:W-:Y:S04]  /*13fa0*/  STL [R1+0xbfc], R21 ;  /* 0x000bfc1501007387 */ /* 0x000fe80000100800 */
[----:B------:R-:W-:Y:S04]  /*13fb0*/  STL [R1+0xc00], R22 ;  /* 0x000c001601007387 */ /* 0x000fe80000100800 */
[----:B------:R-:W-:Y:S04]  /*13fc0*/  STL [R1+0xc04], R23 ;  /* 0x000c041701007387 */ /* 0x000fe80000100800 */
[----:B------:R-:W4:Y:S01]  /*13fd0*/  LDL.LU R28, [R1+0x194] ;  /* 0x00019400011c7983 */ /* 0x000f220000300800 */
[----:B--2---:R-:W-:-:S05]  /*13fe0*/  LEA R18, P3, R24, R25, 0x1 ;  /* 0x0000001918127211 */ /* 0x004fca00078608ff */
[----:B------:R-:W-:Y:S01]  /*13ff0*/  STL [R1+0x348], R18 ;  /* 0x0003481201007387 */ /* 0x000fe20000100800 */
[----:B---3--:R-:W-:-:S05]  /*14000*/  LEA R0, P2, R5, R25, 0x1 ;  /* 0x0000001905007211 */ /* 0x008fca00078408ff */
[----:B------:R1:W-:Y:S04]  /*14010*/  STL [R1+0x350], R0 ;  /* 0x0003500001007387 */ /* 0x0003e80000100800 */
[----:B-1----:R-:W2:Y:S01]  /*14020*/  LDL.LU R0, [R1+0x1ac] ;  /* 0x0001ac0001007983 */ /* 0x002ea20000300800 */
[-C--:B----4-:R-:W-:Y:S02]  /*14030*/  LEA R20, P5, R13, R25.reuse, 0x1 ;  /* 0x000000190d147211 */ /* 0x090fe400078a08ff */
[-C--:B------:R-:W-:Y:S02]  /*14040*/  LEA R18, P0, R16, R25.reuse, 0x1 ;  /* 0x0000001910127211 */ /* 0x080fe400078008ff */
[----:B------:R-:W-:-:S05]  /*14050*/  LEA R19, P1, R17, R25, 0x1 ;  /* 0x0000001911137211 */ /* 0x000fca00078208ff */
[----:B------:R1:W-:Y:S04]  /*14060*/  STL [R1+0x358], R19 ;  /* 0x0003581301007387 */ /* 0x0003e80000100800 */
[----:B------:R3:W-:Y:S04]  /*14070*/  STL [R1+0x360], R18 ;  /* 0x0003601201007387 */ /* 0x0007e80000100800 */
[----:B------:R-:W4:Y:S01]  /*14080*/  LDL.LU R29, [R1+0x1cc] ;  /* 0x0001cc00011d7983 */ /* 0x000f220000300800 */
[-C--:B-1----:R-:W-:Y:S02]  /*14090*/  LEA R19, P4, R15, R25.reuse, 0x1 ;  /* 0x000000190f137211 */ /* 0x082fe400078808ff */
[----:B---3--:R-:W-:-:S03]  /*140a0*/  LEA R18, P6, R14, R25, 0x1 ;  /* 0x000000190e127211 */ /* 0x008fc600078c08ff */
[----:B------:R1:W-:Y:S04]  /*140b0*/  STL [R1+0x368], R19 ;  /* 0x0003681301007387 */ /* 0x0003e80000100800 */
[----:B------:R3:W-:Y:S01]  /*140c0*/  STL [R1+0x370], R18 ;  /* 0x0003701201007387 */ /* 0x0007e20000100800 */
[----:B-1----:R-:W-:-:S03]  /*140d0*/  LEA.HI.X.SX32 R19, R24, R4, 0x1, P3 ;  /* 0x0000000418137211 */ /* 0x002fc600018f0eff */
[----:B---3--:R-:W3:Y:S04]  /*140e0*/  LDL.LU R18, [R1+0x1d4] ;  /* 0x0001d40001127983 */ /* 0x008ee80000300800 */
[----:B------:R-:W-:Y:S04]  /*140f0*/  STL [R1+0x378], R20 ;  /* 0x0003781401007387 */ /* 0x000fe80000100800 */
[----:B------:R1:W-:Y:S02]  /*14100*/  STL [R1+0x344], R19 ;  /* 0x0003441301007387 */ /* 0x0003e40000100800 */
[----:B-1----:R-:W-:-:S02]  /*14110*/  LEA.HI.X.SX32 R19, R5, R4, 0x1, P2 ;  /* 0x0000000405137211 */ /* 0x002fc400010f0eff */
[----:B------:R-:W3:Y:S01]  /*14120*/  LDL.LU R5, [R1+0x1dc] ;  /* 0x0001dc0001057983 */ /* 0x000ee20000300800 */
[----:B------:R-:W-:-:S05]  /*14130*/  LEA R20, P3, R12, R25, 0x1 ;  /* 0x000000190c147211 */ /* 0x000fca00078608ff */
[----:B------:R-:W-:Y:S04]  /*14140*/  STL [R1+0x380], R20 ;  /* 0x0003801401007387 */ /* 0x000fe80000100800 */
[----:B------:R1:W-:Y:S02]  /*14150*/  STL [R1+0x34c], R19 ;  /* 0x00034c1301007387 */ /* 0x0003e40000100800 */
[----:B-1----:R-:W-:Y:S02]  /*14160*/  LEA.HI.X.SX32 R19, R17, R4, 0x1, P1 ;  /* 0x0000000411137211 */ /* 0x002fe400008f0eff */
        /* <DEDUP_REMOVED lines=12> */
[----:B------:R1:W-:Y:S04]  /*14230*/  STL [R1+0x398], R20 ;  /* 0x0003981401007387 */ /* 0x0003e80000100800 */
[----:B------:R0:W-:Y:S01]  /*14240*/  STL [R1+0x364], R19 ;  /* 0x0003641301007387 */ /* 0x0001e20000100800 */
[----:B-1----:R-:W-:Y:S02]  /*14250*/  LEA R20, P4, R8, R25, 0x1 ;  /* 0x0000001908147211 */ /* 0x002fe400078808ff */
[-C--:B0-----:R-:W-:Y:S02]  /*14260*/  LEA.HI.X.SX32 R19, R14, R4.reuse, 0x1, P6 ;  /* 0x000000040e137211 */ /* 0x081fe400030f0eff */
[----:B------:R-:W3:Y:S04]  /*14270*/  LDL.LU R14, [R1+0x3f4] ;  /* 0x0003f400010e7983 */ /* 0x000ee80000300800 */
[----:B------:R-:W-:Y:S04]  /*14280*/  STL [R1+0x3a0], R20 ;  /* 0x0003a01401007387 */ /* 0x000fe80000100800 */
[----:B------:R0:W-:Y:S02]  /*14290*/  STL [R1+0x36c], R19 ;  /* 0x00036c1301007387 */ /* 0x0001e40000100800 */
[----:B0-----:R-:W-:-:S02]  /*142a0*/  LEA.HI.X.SX32 R19, R13, R4, 0x1, P5 ;  /* 0x000000040d137211 */ /* 0x001fc400028f0eff */
[----:B------:R-:W3:Y:S01]  /*142b0*/  LDL.LU R13, [R1+0x3fc] ;  /* 0x0003fc00010d7983 */ /* 0x000ee20000300800 */
[----:B------:R-:W-:-:S05]  /*142c0*/  LEA R20, P6, R7, R25, 0x1 ;  /* 0x0000001907147211 */ /* 0x000fca00078c08ff */
[----:B------:R-:W-:Y:S04]  /*142d0*/  STL [R1+0x3a8], R20 ;  /* 0x0003a81401007387 */ /* 0x000fe80000100800 */
[----:B------:R0:W-:Y:S02]  /*142e0*/  STL [R1+0x374], R19 ;  /* 0x0003741301007387 */ /* 0x0001e40000100800 */
[----:B0-----:R-:W-:Y:S02]  /*142f0*/  LEA.HI.X.SX32 R19, R12, R4, 0x1, P3 ;  /* 0x000000040c137211 */ /* 0x001fe400018f0eff */
[----:B------:R-:W3:Y:S01]  /*14300*/  LDL.LU R12, [R1+0x404] ;  /* 0x00040400010c7983 */ /* 0x000ee20000300800 */
[----:B------:R-:W-:-:S05]  /*14310*/  LEA R20, P5, R6, R25, 0x1 ;  /* 0x0000001906147211 */ /* 0x000fca00078a08ff */
[----:B------:R0:W-:Y:S04]  /*14320*/  STL [R1+0x3b0], R20 ;  /* 0x0003b01401007387 */ /* 0x0001e80000100800 */
[----:B------:R1:W-:Y:S01]  /*14330*/  STL [R1+0x37c], R19 ;  /* 0x00037c1301007387 */ /* 0x0003e20000100800 */
[-C--:B0-----:R-:W-:Y:S02]  /*14340*/  LEA R20, P3, R28, R25.reuse, 0x1 ;  /* 0x000000191c147211 */ /* 0x081fe400078608ff */
[----:B-1----:R-:W-:Y:S02]  /*14350*/  LEA.HI.X.SX32 R19, R11, R4, 0x1, P2 ;  /* 0x000000040b137211 */ /* 0x002fe400010f0eff */
[----:B------:R-:W3:Y:S04]  /*14360*/  LDL.LU R11, [R1+0x40c] ;  /* 0x00040c00010b7983 */ /* 0x000ee80000300800 */
[----:B------:R2:W-:Y:S04]  /*14370*/  STL [R1+0x3b8], R20 ;  /* 0x0003b81401007387 */ /* 0x0005e80000100800 */
[----:B------:R0:W-:Y:S01]  /*14380*/  STL [R1+0x384], R19 ;  /* 0x0003841301007387 */ /* 0x0001e20000100800 */
[----:B--2---:R-:W-:-:S02]  /*14390*/  LEA R20, P2, R0, R25, 0x1 ;  /* 0x0000001900147211 */ /* 0x004fc400078408ff */
[-C--:B0-----:R-:W-:Y:S02]  /*143a0*/  LEA.HI.X.SX32 R19, R10, R4.reuse, 0x1, P1 ;  /* 0x000000040a137211 */ /* 0x081fe400008f0eff */
[----:B------:R-:W2:Y:S04]  /*143b0*/  LDL.LU R10, [R1+0x414] ;  /* 0x00041400010a7983 */ /* 0x000ea80000300800 */
[----:B------:R-:W-:Y:S04]  /*143c0*/  STL [R1+0x3c0], R20 ;  /* 0x0003c01401007387 */ /* 0x000fe80000100800 */
[----:B------:R0:W-:Y:S02]  /*143d0*/  STL [R1+0x38c], R19 ;  /* 0x00038c1301007387 */ /* 0x0001e40000100800 */
[----:B0-----:R-:W-:-:S02]  /*143e0*/  LEA.HI.X.SX32 R19, R9, R4, 0x1, P0 ;  /* 0x0000000409137211 */ /* 0x001fc400000f0eff */
[----:B------:R-:W2:Y:S01]  /*143f0*/  LDL.LU R9, [R1+0x41c] ;  /* 0x00041c0001097983 */ /* 0x000ea20000300800 */
[----:B----4-:R-:W-:-:S05]  /*14400*/  LEA R20, P1, R29, R25, 0x1 ;  /* 0x000000191d147211 */ /* 0x010fca00078208ff */
[----:B------:R-:W-:Y:S04]  /*14410*/  STL [R1+0x3c8], R20 ;  /* 0x0003c81401007387 */ /* 0x000fe80000100800 */
[----:B------:R0:W-:Y:S02]  /*14420*/  STL [R1+0x394], R19 ;  /* 0x0003941301007387 */ /* 0x0001e40000100800 */
[----:B0-----:R-:W-:Y:S02]  /*14430*/  LEA.HI.X.SX32 R19, R8, R4, 0x1, P4 ;  /* 0x0000000408137211 */ /* 0x001fe400020f0eff */
[----:B------:R-:W4:Y:S01]  /*14440*/  LDL.LU R8, [R1+0x424] ;  /* 0x0004240001087983 */ /* 0x000f220000300800 */
[----:B---3--:R-:W-:-:S05]  /*14450*/  LEA R20, P0, R18, R25, 0x1 ;  /* 0x0000001912147211 */ /* 0x008fca00078008ff */
[----:B------:R0:W-:Y:S04]  /*14460*/  STL [R1+0x3d0], R20 ;  /* 0x0003d01401007387 */ /* 0x0001e80000100800 */
[----:B------:R1:W-:Y:S01]  /*14470*/  STL [R1+0x39c], R19 ;  /* 0x00039c1301007387 */ /* 0x0003e20000100800 */
[----:B0-----:R-:W-:Y:S02]  /*14480*/  LEA R20, P4, R5, R25, 0x1 ;  /* 0x0000001905147211 */ /* 0x001fe400078808ff */
[-C--:B-1----:R-:W-:Y:S02]  /*14490*/  LEA.HI.X.SX32 R19, R7, R4.reuse, 0x1, P6 ;  /* 0x0000000407137211 */ /* 0x082fe400030f0eff */
        /* <DEDUP_REMOVED lines=38> */
[-C--:B--2---:R-:W-:Y:S02]  /*14700*/  LEA R20, P6, R10, R25.reuse, 0x1 ;  /* 0x000000190a147211 */ /* 0x084fe400078c08ff */
[----:B0-----:R-:W-:Y:S02]  /*14710*/  LEA.HI.X.SX32 R19, R16, R4, 0x1, P5 ;  /* 0x0000000410137211 */ /* 0x001fe400028f0eff */
[----:B------:R-:W2:Y:S04]  /*14720*/  LDL.LU R16, [R1+0x46c] ;  /* 0x00046c0001107983 */ /* 0x000ea80000300800 */
[----:B------:R0:W-:Y:S04]  /*14730*/  STL [R1+0x418], R20 ;  /* 0x0004181401007387 */ /* 0x0001e80000100800 */
[----:B------:R1:W-:Y:S01]  /*14740*/  STL [R1+0x3e4], R19 ;  /* 0x0003e41301007387 */ /* 0x0003e20000100800 */
[----:B0-----:R-:W-:-:S02]  /*14750*/  LEA R20, P5, R9, R25, 0x1 ;  /* 0x0000001909147211 */ /* 0x001fc400078a08ff */
[-C--:B-1----:R-:W-:Y:S02]  /*14760*/  LEA.HI.X.SX32 R19, R15, R4.reuse, 0x1, P3 ;  /* 0x000000040f137211 */ /* 0x082fe400018f0eff */
        /* <DEDUP_REMOVED lines=11> */
[----:B------:R-:W-:Y:S04]  /*14820*/  STL [R1+0x430], R20 ;  /* 0x0004301401007387 */ /* 0x000fe80000100800 */
[----:B------:R0:W-:Y:S02]  /*14830*/  STL [R1+0x3fc], R19 ;  /* 0x0003fc1301007387 */ /* 0x0001e40000100800 */
[-C--:B0-----:R-:W-:Y:S02]  /*14840*/  LEA.HI.X.SX32 R19, R12, R4.reuse, 0x1, P0 ;  /* 0x000000040c137211 */ /* 0x081fe400000f0eff */
[----:B------:R-:W-:Y:S01]  /*14850*/  LEA R20, P1, R6, R25, 0x1 ;  /* 0x0000001906147211 */ /* 0x000fe200078208ff */
        /* <DEDUP_REMOVED lines=35> */
[----:B--2---:R-:W-:-:S05]  /*14a90*/  LEA R20, P1, R16, R25, 0x1 ;  /* 0x0000001910147211 */ /* 0x004fca00078208ff */
[----:B------:R0:W-:Y:S04]  /*14aa0*/  STL [R1+0x470], R20 ;  /* 0x0004701401007387 */ /* 0x0001e80000100800 */
[----:B------:R1:W-:Y:S01]  /*14ab0*/  STL [R1+0x43c], R19 ;  /* 0x00043c1301007387 */ /* 0x0003e20000100800 */
[-C--:B0-----:R-:W-:Y:S02]  /*14ac0*/  LEA R20, P0, R15, R25.reuse, 0x1 ;  /* 0x000000190f147211 */ /* 0x081fe400078008ff */
[----:B-1----:R-:W-:Y:S02]  /*14ad0*/  LEA.HI.X.SX32 R19, R0, R4, 0x1, P4 ;  /* 0x0000000400137211 */ /* 0x002fe400020f0eff */
        /* <DEDUP_REMOVED lines=116> */
[----:B------:R-:W-:Y:S04]  /*15220*/  STL [R1+0x530], R20 ;  /* 0x0005301401007387 */ /* 0x000fe80000100800 */
[----:B------:R0:W-:Y:S02]  /*15230*/  STL [R1+0x4fc], R19 ;  /* 0x0004fc1301007387 */ /* 0x0001e40000100800 */
[-C--:B0-----:R-:W-:Y:S02]  /*15240*/  LEA.HI.X.SX32 R19, R14, R4.reuse, 0x1, P3 ;  /* 0x000000040e137211 */ /* 0x081fe400018f0eff */
[----:B------:R-:W-:Y:S01]  /*15250*/  LEA R20, P5, R8, R25, 0x1 ;  /* 0x0000001908147211 */ /* 0x000fe200078a08ff */
[----:B------:R-:W2:Y:S04]  /*15260*/  LDL.LU R14, [R1+0x2d0] ;  /* 0x0002d000010e7983 */ /* 0x000ea80000300800 */
[----:B------:R-:W-:Y:S04]  /*15270*/  STL [R1+0x538], R20 ;  /* 0x0005381401007387 */ /* 0x000fe80000100800 */
[----:B------:R0:W-:Y:S02]  /*15280*/  STL [R1+0x504], R19 ;  /* 0x0005041301007387 */ /* 0x0001e40000100800 */
[----:B0-----:R-:W-:-:S02]  /*15290*/  LEA.HI.X.SX32 R19, R13, R4, 0x1, P2 ;  /* 0x000000040d137211 */ /* 0x001fc400010f0eff */
[----:B------:R-:W-:Y:S01]  /*152a0*/  LEA R20, P3, R7, R25, 0x1 ;  /* 0x0000001907147211 */ /* 0x000fe200078608ff */
        /* <DEDUP_REMOVED lines=472> */
[----:B------:R0:W-:Y:S01]  /*17030*/  STL [R1+0x7fc], R19 ;  /* 0x0007fc1301007387 */ /* 0x0001e20000100800 */
[-C--:B------:R-:W-:Y:S02]  /*17040*/  LEA.HI.X.SX32 R18, R18, R4.reuse, 0x1, P5 ;  /* 0x0000000412127211 */ /* 0x080fe400028f0eff */
[----:B0-----:R-:W-:Y:S02]  /*17050*/  LEA.HI.X.SX32 R19, R29, R4, 0x1, P6 ;  /* 0x000000041d137211 */ /* 0x001fe400030f0eff */
[-C--:B------:R-:W-:Y:S01]  /*17060*/  LEA R20, P4, R14, R25.reuse, 0x1 ;  /* 0x000000190e147211 */ /* 0x080fe200078808ff */
[----:B------:R-:W2:Y:S04]  /*17070*/  LDL.LU R29, [R1+0x120] ;  /* 0x00012000011d7983 */ /* 0x000ea80000300800 */
[----:B------:R-:W-:Y:S04]  /*17080*/  STL [R1+0x838], R20 ;  /* 0x0008381401007387 */ /* 0x000fe80000100800 */
[----:B------:R0:W-:Y:S04]  /*17090*/  STL [R1+0x804], R19 ;  /* 0x0008041301007387 */ /* 0x0001e80000100800 */
[----:B0-----:R-:W2:Y:S01]  /*170a0*/  LDL.LU R19, [R1+0x118] ;  /* 0x0001180001137983 */ /* 0x001ea20000300800 */
[----:B------:R-:W-:-:S05]  /*170b0*/  LEA R20, P6, R13, R25, 0x1 ;  /* 0x000000190d147211 */ /* 0x000fca00078c08ff */
[----:B------:R-:W-:Y:S04]  /*170c0*/  STL [R1+0x840], R20 ;  /* 0x0008401401007387 */ /* 0x000fe80000100800 */
[----:B------:R0:W-:Y:S02]  /*170d0*/  STL [R1+0x80c], R18 ;  /* 0x00080c1201007387 */ /* 0x0001e40000100800 */
[-C--:B0-----:R-:W-:Y:S02]  /*170e0*/  LEA.HI.X.SX32 R18, R5, R4.reuse, 0x1, P3 ;  /* 0x0000000405127211 */ /* 0x081fe400018f0eff */
[----:B------:R-:W2:Y:S01]  /*170f0*/  LDL.LU R5, [R1+0x114] ;  /* 0x0001140001057983 */ /* 0x000ea20000300800 */
[-C--:B------:R-:W-:Y:S02]  /*17100*/  LEA.HI.X.SX32 R17, R17, R4.reuse, 0x1, P2 ;  /* 0x0000000411117211 */ /* 0x080fe400010f0eff */
[----:B------:R-:W-:-:S02]  /*17110*/  LEA.HI.X.SX32 R16, R16, R4, 0x1, P1 ;  /* 0x0000000410107211 */ /* 0x000fc400008f0eff */
[----:B------:R-:W-:Y:S02]  /*17120*/  LEA.HI.X.SX32 R15, R15, R4, 0x1, P0 ;  /* 0x000000040f0f7211 */ /* 0x000fe400000f0eff */
[----:B----4-:R-:W-:-:S05]  /*17130*/  LEA R20, P5, R12, R25, 0x1 ;  /* 0x000000190c147211 */ /* 0x010fca00078a08ff */
[----:B------:R-:W-:Y:S04]  /*17140*/  STL [R1+0x848], R20 ;  /* 0x0008481401007387 */ /* 0x000fe80000100800 */
[----:B------:R0:W-:Y:S04]  /*17150*/  STL [R1+0x814], R18 ;  /* 0x0008141201007387 */ /* 0x0001e80000100800 */
[----:B0-----:R-:W4:Y:S01]  /*17160*/  LDL.LU R18, [R1+0x110] ;  /* 0x0001100001127983 */ /* 0x001f220000300800 */
[----:B---3--:R-:W-:-:S05]  /*17170*/  LEA R20, P3, R11, R25, 0x1 ;  /* 0x000000190b147211 */ /* 0x008fca00078608ff */
[----:B------:R-:W-:Y:S04]  /*17180*/  STL [R1+0x850], R20 ;  /* 0x0008501401007387 */ /* 0x000fe80000100800 */
[----:B------:R0:W-:Y:S04]  /*17190*/  STL [R1+0x81c], R17 ;  /* 0x00081c1101007387 */ /* 0x0001e80000100800 */
[----:B0-----:R-:W3:Y:S01]  /*171a0*/  LDL.LU R17, [R1+0x10c] ;  /* 0x00010c0001117983 */ /* 0x001ee20000300800 */
[----:B------:R-:W-:-:S05]  /*171b0*/  LEA R20, P2, R10, R25, 0x1 ;  /* 0x000000190a147211 */ /* 0x000fca00078408ff */
[----:B------:R-:W-:Y:S04]  /*171c0*/  STL [R1+0x858], R20 ;  /* 0x0008581401007387 */ /* 0x000fe80000100800 */
[----:B------:R0:W-:Y:S04]  /*171d0*/  STL [R1+0x824], R16 ;  /* 0x0008241001007387 */ /* 0x0001e80000100800 */
[----:B0-----:R-:W3:Y:S01]  /*171e0*/  LDL.LU R16, [R1+0x108] ;  /* 0x0001080001107983 */ /* 0x001ee20000300800 */
[----:B------:R-:W-:-:S05]  /*171f0*/  LEA R20, P1, R9, R25, 0x1 ;  /* 0x0000001909147211 */ /* 0x000fca00078208ff */
[----:B------:R-:W-:Y:S04]  /*17200*/  STL [R1+0x860], R20 ;  /* 0x0008601401007387 */ /* 0x000fe80000100800 */
[----:B------:R0:W-:Y:S01]  /*17210*/  STL [R1+0x82c], R15 ;  /* 0x00082c0f01007387 */ /* 0x0001e20000100800 */
[----:B------:R-:W-:-:S03]  /*17220*/  LEA.HI.X.SX32 R14, R14, R4, 0x1, P4 ;  /* 0x000000040e0e7211 */ /* 0x000fc600020f0eff */
        /* <DEDUP_REMOVED lines=11> */
[----:B------:R-:W-:Y:S02]  /*172e0*/  LEA R20, P6, R6, R25, 0x1 ;  /* 0x0000001906147211 */ /* 0x000fe400078c08ff */
[----:B------:R-:W-:-:S03]  /*172f0*/  LEA.HI.X.SX32 R11, R11, R4, 0x1, P3 ;  /* 0x000000040b0b7211 */ /* 0x000fc600018f0eff */
        /* <DEDUP_REMOVED lines=10> */
[----:B------:R0:W-:Y:S04]  /*173a0*/  STL [R1+0x854], R10 ;  /* 0x0008540a01007387 */ /* 0x0001e80000100800 */
[----:B0-----:R-:W3:Y:S01]  /*173b0*/  LDL.LU R10, [R1+0xe8] ;  /* 0x0000e800010a7983 */ /* 0x001ee20000300800 */
[----:B------:R-:W-:Y:S02]  /*173c0*/  LEA.HI.X.SX32 R9, R9, R4, 0x1, P1 ;  /* 0x0000000409097211 */ /* 0x000fe400008f0eff */
[----:B--2---:R-:W-:-:S02]  /*173d0*/  LEA R20, P2, R29, R25, 0x1 ;  /* 0x000000191d147211 */ /* 0x004fc400078408ff */
[----:B------:R-:W-:-:S03]  /*173e0*/  LEA.HI.X.SX32 R8, R8, R4, 0x1, P0 ;  /* 0x0000000408087211 */ /* 0x000fc600000f0eff */
[----:B------:R0:W-:Y:S04]  /*173f0*/  STL [R1+0x890], R20 ;  /* 0x0008901401007387 */ /* 0x0001e80000100800 */
[----:B------:R1:W-:Y:S01]  /*17400*/  STL [R1+0x85c], R9 ;  /* 0x00085c0901007387 */ /* 0x0003e20000100800 */
[----:B0-----:R-:W-:-:S03]  /*17410*/  LEA R20, P1, R19, R25, 0x1 ;  /* 0x0000001913147211 */ /* 0x001fc600078208ff */
[----:B-1----:R-:W2:Y:S04]  /*17420*/  LDL.LU R9, [R1+0xe4] ;  /* 0x0000e40001097983 */ /* 0x002ea80000300800 */
[----:B------:R-:W-:Y:S04]  /*17430*/  STL [R1+0x898], R20 ;  /* 0x0008981401007387 */ /* 0x000fe80000100800 */
[----:B------:R0:W-:Y:S01]  /*17440*/  STL [R1+0x864], R8 ;  /* 0x0008640801007387 */ /* 0x0001e20000100800 */
[----:B------:R-:W-:-:S03]  /*17450*/  LEA.HI.X.SX32 R7, R7, R4, 0x1, P4 ;  /* 0x0000000407077211 */ /* 0x000fc600020f0eff */
[----:B0-----:R-:W2:Y:S01]  /*17460*/  LDL.LU R8, [R1+0xe0] ;  /* 0x0000e00001087983 */ /* 0x001ea20000300800 */
[----:B------:R-:W-:-:S05]  /*17470*/  LEA R20, P0, R5, R25, 0x1 ;  /* 0x0000001905147211 */ /* 0x000fca00078008ff */
[----:B------:R-:W-:Y:S04]  /*17480*/  STL [R1+0x8a0], R20 ;  /* 0x0008a01401007387 */ /* 0x000fe80000100800 */
[----:B------:R0:W-:Y:S04]  /*17490*/  STL [R1+0x86c], R7 ;  /* 0x00086c0701007387 */ /* 0x0001e80000100800 */
[----:B0-----:R-:W2:Y:S01]  /*174a0*/  LDL.LU R7, [R1+0xdc] ;  /* 0x0000dc0001077983 */ /* 0x001ea20000300800 */
[----:B------:R-:W-:Y:S02]  /*174b0*/  LEA.HI.X.SX32 R21, R6, R4, 0x1, P6 ;  /* 0x0000000406157211 */ /* 0x000fe400030f0eff */
[----:B----4-:R-:W-:-:S05]  /*174c0*/  LEA R20, P4, R18, R25, 0x1 ;  /* 0x0000001912147211 */ /* 0x010fca00078808ff */
[----:B------:R-:W-:Y:S04]  /*174d0*/  STL [R1+0x8a8], R20 ;  /* 0x0008a81401007387 */ /* 0x000fe80000100800 */
[----:B------:R-:W4:Y:S04]  /*174e0*/  LDL.LU R6, [R1+0xd8] ;  /* 0x0000d80001067983 */ /* 0x000f280000300800 */
[----:B------:R0:W-:Y:S02]  /*174f0*/  STL [R1+0x874], R21 ;  /* 0x0008741501007387 */ /* 0x0001e40000100800 */
[----:B0-----:R-:W-:-:S02]  /*17500*/  LEA.HI.X.SX32 R21, R28, R4, 0x1, P5 ;  /* 0x000000041c157211 */ /* 0x001fc400028f0eff */
[----:B---3--:R-:W-:-:S05]  /*17510*/  LEA R20, P6, R17, R25, 0x1 ;  /* 0x0000001911147211 */ /* 0x008fca00078c08ff */
[----:B------:R0:W-:Y:S04]  /*17520*/  STL [R1+0x8b0], R20 ;  /* 0x0008b01401007387 */ /* 0x0001e80000100800 */
[----:B------:R-:W3:Y:S04]  /*17530*/  LDL.LU R28, [R1+0xd4] ;  /* 0x0000d400011c7983 */ /* 0x000ee80000300800 */
[----:B------:R1:W-:Y:S01]  /*17540*/  STL [R1+0x87c], R21 ;  /* 0x00087c1501007387 */ /* 0x0003e20000100800 */
[----:B0-----:R-:W-:Y:S02]  /*17550*/  LEA R20, P5, R16, R25, 0x1 ;  /* 0x0000001910147211 */ /* 0x001fe400078a08ff */
[----:B-1----:R-:W-:-:S03]  /*17560*/  LEA.HI.X.SX32 R21, R0, R4, 0x1, P3 ;  /* 0x0000000400157211 */ /* 0x002fc600018f0eff */
        /* <DEDUP_REMOVED lines=9> */
[----:B-1----:R-:W-:-:S02]  /*17600*/  LEA.HI.X.SX32 R21, R19, R4, 0x1, P1 ;  /* 0x0000000413157211 */ /* 0x002fc400008f0eff */
[----:B------:R-:W-:Y:S01]  /*17610*/  LEA.HI.X.SX32 R19, R5, R4, 0x1, P0 ;  /* 0x0000000405137211 */ /* 0x000fe200000f0eff */
[----:B------:R0:W-:Y:S04]  /*17620*/  STL [R1+0x8c8], R20 ;  /* 0x0008c81401007387 */ /* 0x0001e80000100800 */
[----:B------:R-:W-:Y:S04]  /*17630*/  STL [R1+0x894], R21 ;  /* 0x0008941501007387 */ /* 0x000fe80000100800 */
[----:B------:R-:W3:Y:S01]  /*17640*/  LDL.LU R5, [R1+0xc0] ;  /* 0x0000c00001057983 */ /* 0x000ee20000300800 */
[----:B0-----:R-:W-:-:S05]  /*17650*/  LEA R20, P1, R13, R25, 0x1 ;  /* 0x000000190d147211 */ /* 0x001fca00078208ff */
[----:B------:R0:W-:Y:S04]  /*17660*/  STL [R1+0x8d0], R20 ;  /* 0x0008d01401007387 */ /* 0x0001e80000100800 */
[----:B------:R1:W-:Y:S04]  /*17670*/  STL [R1+0x89c], R19 ;  /* 0x00089c1301007387 */ /* 0x0003e80000100800 */
[----:B0-----:R-:W3:Y:S01]  /*17680*/  LDL.LU R20, [R1+0xbc] ;  /* 0x0000bc0001147983 */ /* 0x001ee20000300800 */
[----:B-1----:R-:W-:Y:S02]  /*17690*/  LEA.HI.X.SX32 R19, R18, R4, 0x1, P4 ;  /* 0x0000000412137211 */ /* 0x002fe400020f0eff */
[----:B------:R-:W-:-:S02]  /*176a0*/  LEA R21, P0, R12, R25, 0x1 ;  /* 0x000000190c157211 */ /* 0x000fc400078008ff */
[----:B------:R-:W-:-:S03]  /*176b0*/  LEA.HI.X.SX32 R17, R17, R4, 0x1, P6 ;  /* 0x0000000411117211 */ /* 0x000fc600030f0eff */
[----:B------:R-:W-:Y:S04]  /*176c0*/  STL [R1+0x8d8], R21 ;  /* 0x0008d81501007387 */ /* 0x000fe80000100800 */
[----:B------:R0:W-:Y:S04]  /*176d0*/  STL [R1+0x8a4], R19 ;  /* 0x0008a41301007387 */ /* 0x0001e80000100800 */
[----:B0-----:R-:W3:Y:S01]  /*176e0*/  LDL.LU R19, [R1+0xb8] ;  /* 0x0000b80001137983 */ /* 0x001ee20000300800 */
[----:B------:R-:W-:-:S05]  /*176f0*/  LEA R18, P4, R11, R25, 0x1 ;  /* 0x000000190b127211 */ /* 0x000fca00078808ff */
[----:B------:R0:W-:Y:S04]  /*17700*/  STL [R1+0x8e0], R18 ;  /* 0x0008e01201007387 */ /* 0x0001e80000100800 */
[----:B------:R1:W-:Y:S04]  /*17710*/  STL [R1+0x8ac], R17 ;  /* 0x0008ac1101007387 */ /* 0x0003e80000100800 */
[----:B0-----:R-:W3:Y:S01]  /*17720*/  LDL.LU R18, [R1+0xb4] ;  /* 0x0000b40001127983 */ /* 0x001ee20000300800 */
[----:B-1----:R-:W-:Y:S02]  /*17730*/  LEA.HI.X.SX32 R17, R16, R4, 0x1, P5 ;  /* 0x0000000410117211 */ /* 0x002fe400028f0eff */
[----:B------:R-:W-:-:S05]  /*17740*/  LEA R21, P6, R10, R25, 0x1 ;  /* 0x000000190a157211 */ /* 0x000fca00078c08ff */
[----:B------:R-:W-:Y:S04]  /*17750*/  STL [R1+0x8e8], R21 ;  /* 0x0008e81501007387 */ /* 0x000fe80000100800 */
[----:B------:R0:W-:Y:S04]  /*17760*/  STL [R1+0x8b4], R17 ;  /* 0x0008b41101007387 */ /* 0x0001e80000100800 */
[----:B0-----:R-:W3:Y:S01]  /*17770*/  LDL.LU R17, [R1+0xac] ;  /* 0x0000ac0001117983 */ /* 0x001ee20000300800 */
[----:B--2---:R-:W-:Y:S02]  /*17780*/  LEA R16, P5, R9, R25, 0x1 ;  /* 0x0000001909107211 */ /* 0x004fe400078a08ff */
[----:B------:R-:W-:-:S03]  /*17790*/  LEA.HI.X.SX32 R15, R15, R4, 0x1, P3 ;  /* 0x000000040f0f7211 */ /* 0x000fc600018f0eff */
[----:B------:R0:W-:Y:S04]  /*177a0*/  STL [R1+0x8f0], R16 ;  /* 0x0008f01001007387 */ /* 0x0001e80000100800 */
[----:B------:R1:W-:Y:S01]  /*177b0*/  STL [R1+0x8bc], R15 ;  /* 0x0008bc0f01007387 */ /* 0x0003e20000100800 */
[----:B0-----:R-:W-:Y:S02]  /*177c0*/  LEA R16, P3, R8, R25, 0x1 ;  /* 0x0000001908107211 */ /* 0x001fe400078608ff */
[----:B-1----:R-:W-:-:S03]  /*177d0*/  LEA.HI.X.SX32 R15, R14, R4, 0x1, P2 ;  /* 0x000000040e0f7211 */ /* 0x002fc600010f0eff */
[----:B------:R0:W-:Y:S04]  /*177e0*/  STL [R1+0x8f8], R16 ;  /* 0x0008f81001007387 */ /* 0x0001e80000100800 */
[----:B0-----:R-:W2:Y:S01]  /*177f0*/  LDL.LU R16, [R1+0xa8] ;  /* 0x0000a80001107983 */ /* 0x001ea20000300800 */
[----:B------:R-:W-:-:S03]  /*17800*/  LEA R14, P2, R7, R25, 0x1 ;  /* 0x00000019070e7211 */ /* 0x000fc600078408ff */
[----:B------:R0:W-:Y:S04]  /*17810*/  STL [R1+0x8c4], R15 ;  /* 0x0008c40f01007387 */ /* 0x0001e80000100800 */
[----:B------:R-:W-:Y:S04]  /*17820*/  STL [R1+0x900], R14 ;  /* 0x0009000e01007387 */ /* 0x000fe80000100800 */
[----:B0-----:R-:W2:Y:S01]  /*17830*/  LDL.LU R15, [R1+0xa4] ;  /* 0x0000a400010f7983 */ /* 0x001ea20000300800 */
[----:B------:R-:W-:-:S05]  /*17840*/  LEA.HI.X.SX32 R13, R13, R4, 0x1, P1 ;  /* 0x000000040d0d7211 */ /* 0x000fca00008f0eff */
[----:B------:R0:W-:Y:S01]  /*17850*/  STL [R1+0x8cc], R13 ;  /* 0x0008cc0d01007387 */ /* 0x0001e20000100800 */
[-C--:B------:R-:W-:Y:S02]  /*17860*/  LEA.HI.X.SX32 R11, R11, R4.reuse, 0x1, P4 ;  /* 0x000000040b0b7211 */ /* 0x080fe400020f0eff */
[----:B0-----:R-:W-:Y:S02]  /*17870*/  LEA.HI.X.SX32 R13, R12, R4, 0x1, P0 ;  /* 0x000000040c0d7211 */ /* 0x001fe400000f0eff */
[----:B----4-:R-:W-:-:S05]  /*17880*/  LEA R14, P1, R6, R25, 0x1 ;  /* 0x00000019060e7211 */ /* 0x010fca00078208ff */
[----:B------:R0:W-:Y:S04]  /*17890*/  STL [R1+0x908], R14 ;  /* 0x0009080e01007387 */ /* 0x0001e80000100800 */
[----:B0-----:R-:W4:Y:S04]  /*178a0*/  LDL.LU R14, [R1+0xa0] ;  /* 0x0000a000010e7983 */ /* 0x001f280000300800 */
[----:B------:R0:W-:Y:S01]  /*178b0*/  STL [R1+0x8d4], R13 ;  /* 0x0008d40d01007387 */ /* 0x0001e20000100800 */
[----:B---3--:R-:W-:-:S05]  /*178c0*/  LEA R12, P0, R28, R25, 0x1 ;  /* 0x000000191c0c7211 */ /* 0x008fca00078008ff */
[----:B------:R1:W-:Y:S04]  /*178d0*/  STL [R1+0x910], R12 ;  /* 0x0009100c01007387 */ /* 0x0003e80000100800 */
[----:B0-----:R-:W3:Y:S04]  /*178e0*/  LDL.LU R13, [R1+0x9c] ;  /* 0x00009c00010d7983 */ /* 0x001ee80000300800 */
[----:B------:R0:W-:Y:S01]  /*178f0*/  STL [R1+0x8dc], R11 ;  /* 0x0008dc0b01007387 */ /* 0x0001e20000100800 */
[----:B-1----:R-:W-:-:S05]  /*17900*/  LEA R12, P4, R0, R25, 0x1 ;  /* 0x00000019000c7211 */ /* 0x002fca00078808ff */
[----:B------:R1:W-:Y:S01]  /*17910*/  STL [R1+0x918], R12 ;  /* 0x0009180c01007387 */ /* 0x0003e20000100800 */
[----:B0-----:R-:W-:-:S03]  /*17920*/  LEA.HI.X.SX32 R11, R10, R4, 0x1, P6 ;  /* 0x000000040a0b7211 */ /* 0x001fc600030f0eff */
[----:B-1----:R-:W3:Y:S01]  /*17930*/  LDL.LU R12, [R1+0x98] ;  /* 0x00009800010c7983 */ /* 0x002ee20000300800 */
[----:B------:R-:W-:-:S03]  /*17940*/  LEA R10, P6, R29, R25, 0x1 ;  /* 0x000000191d0a7211 */ /* 0x000fc600078c08ff */
[----:B------:R0:W-:Y:S04]  /*17950*/  STL [R1+0x8e4], R11 ;  /* 0x0008e40b01007387 */ /* 0x0001e80000100800 */
[----:B------:R1:W-:Y:S01]  /*17960*/  STL [R1+0x920], R10 ;  /* 0x0009200a01007387 */ /* 0x0003e20000100800 */
[----:B------:R-:W-:-:S03]  /*17970*/  LEA.HI.X.SX32 R9, R9, R4, 0x1, P5 ;  /* 0x0000000409097211 */ /* 0x000fc600028f0eff */
[----:B0-----:R-:W3:Y:S04]  /*17980*/  LDL.LU R11, [R1+0x94] ;  /* 0x00009400010b7983 */ /* 0x001ee80000300800 */
[----:B------:R0:W-:Y:S04]  /*17990*/  STL [R1+0x8ec], R9 ;  /* 0x0008ec0901007387 */ /* 0x0001e80000100800 */
[----:B-1----:R-:W3:Y:S01]  /*179a0*/  LDL.LU R10, [R1+0x8c] ;  /* 0x00008c00010a7983 */ /* 0x002ee20000300800 */
[----:B0-----:R-:W-:Y:S02]  /*179b0*/  LEA.HI.X.SX32 R9, R8, R4, 0x1, P3 ;  /* 0x0000000408097211 */ /* 0x001fe400018f0eff */
[----:B------:R-:W-:-:S05]  /*179c0*/  LEA R21, P5, R5, R25, 0x1 ;  /* 0x0000001905157211 */ /* 0x000fca00078a08ff */
[----:B------:R-:W-:Y:S04]  /*179d0*/  STL [R1+0x928], R21 ;  /* 0x0009281501007387 */ /* 0x000fe80000100800 */
[----:B------:R0:W-:Y:S01]  /*179e0*/  STL [R1+0x8f4], R9 ;  /* 0x0008f40901007387 */ /* 0x0001e20000100800 */
[----:B------:R-:W-:-:S03]  /*179f0*/  LEA.HI.X.SX32 R7, R7, R4, 0x1, P2 ;  /* 0x0000000407077211 */ /* 0x000fc600010f0eff */
[----:B0-----:R-:W3:Y:S01]  /*17a00*/  LDL.LU R9, [R1+0x88] ;  /* 0x0000880001097983 */ /* 0x001ee20000300800 */
[----:B------:R-:W-:-:S05]  /*17a10*/  LEA R8, P3, R20, R25, 0x1 ;  /* 0x0000001914087211 */ /* 0x000fca00078608ff */
[----:B------:R0:W-:Y:S04]  /*17a20*/  STL [R1+0x930], R8 ;  /* 0x0009300801007387 */ /* 0x0001e80000100800 */
[----:B------:R1:W-:Y:S04]  /*17a30*/  STL [R1+0x8fc], R7 ;  /* 0x0008fc0701007387 */ /* 0x0003e80000100800 */
[----:B0-----:R-:W3:Y:S01]  /*17a40*/  LDL.LU R8, [R1+0x84] ;  /* 0x0000840001087983 */ /* 0x001ee20000300800 */
[----:B-1----:R-:W-:Y:S02]  /*17a50*/  LEA.HI.X.SX32 R7, R6, R4, 0x1, P1 ;  /* 0x0000000406077211 */ /* 0x002fe400008f0eff */
[----:B------:R-:W-:-:S05]  /*17a60*/  LEA R21, P2, R19, R25, 0x1 ;  /* 0x0000001913157211 */ /* 0x000fca00078408ff */
[----:B------:R0:W-:Y:S04]  /*17a70*/  STL [R1+0x938], R21 ;  /* 0x0009381501007387 */ /* 0x0001e80000100800 */
[----:B------:R-:W3:Y:S01]  /*17a80*/  LDL.LU R6, [R1+0x7c] ;  /* 0x00007c0001067983 */ /* 0x000ee20000300800 */
[----:B0-----:R-:W-:-:S03]  /*17a90*/  LEA R21, P1, R18, R25, 0x1 ;  /* 0x0000001912157211 */ /* 0x001fc600078208ff */
[----:B------:R0:W-:Y:S04]  /*17aa0*/  STL [R1+0x904], R7 ;  /* 0x0009040701007387 */ /* 0x0001e80000100800 */
[----:B------:R1:W-:Y:S01]  /*17ab0*/  STL [R1+0x940], R21 ;  /* 0x0009401501007387 */ /* 0x0003e20000100800 */
[----:B0-----:R-:W-:-:S03]  /*17ac0*/  LEA.HI.X.SX32 R7, R28, R4, 0x1, P0 ;  /* 0x000000041c077211 */ /* 0x001fc600000f0eff */
[----:B------:R-:W3:Y:S04]  /*17ad0*/  LDL.LU R28, [R1+0x78] ;  /* 0x00007800011c7983 */ /* 0x000ee80000300800 */
[----:B------:R0:W-:Y:S01]  /*17ae0*/  STL [R1+0x90c], R7 ;  /* 0x00090c0701007387 */ /* 0x0001e20000100800 */
[----:B-1----:R-:W-:Y:S02]  /*17af0*/  LEA R21, P0, R17, R25, 0x1 ;  /* 0x0000001911157211 */ /* 0x002fe400078008ff */
[----:B0-----:R-:W-:-:S03]  /*17b00*/  LEA.HI.X.SX32 R7, R0, R4, 0x1, P4 ;  /* 0x0000000400077211 */ /* 0x001fc600020f0eff */
[----:B------:R-:W-:Y:S04]  /*17b10*/  STL [R1+0x948], R21 ;  /* 0x0009481501007387 */ /* 0x000fe80000100800 */
[----:B------:R-:W3:Y:S04]  /*17b20*/  LDL.LU R0, [R1+0x74] ;  /* 0x0000740001007983 */ /* 0x000ee80000300800 */
[----:B------:R0:W-:Y:S02]  /*17b30*/  STL [R1+0x914], R7 ;  /* 0x0009140701007387 */ /* 0x0001e40000100800 */
[----:B0-----:R-:W-:-:S02]  /*17b40*/  LEA.HI.X.SX32 R7, R29, R4, 0x1, P6 ;  /* 0x000000041d077211 */ /* 0x001fc400030f0eff */
[----:B------:R-:W3:Y:S01]  /*17b50*/  LDL.LU R29, [R1+0x70] ;  /* 0x00007000011d7983 */ /* 0x000ee20000300800 */
[----:B--2---:R-:W-:-:S05]  /*17b60*/  LEA R21, P4, R16, R25, 0x1 ;  /* 0x0000001910157211 */ /* 0x004fca00078808ff */
[----:B------:R-:W-:Y:S04]  /*17b70*/  STL [R1+0x950], R21 ;  /* 0x0009501501007387 */ /* 0x000fe80000100800 */
[----:B------:R0:W-:Y:S02]  /*17b80*/  STL [R1+0x91c], R7 ;  /* 0x00091c0701007387 */ /* 0x0001e40000100800 */
[----:B0-----:R-:W-:Y:S02]  /*17b90*/  LEA.HI.X.SX32 R7, R5, R4, 0x1, P5 ;  /* 0x0000000405077211 */ /* 0x001fe400028f0eff */
[----:B------:R-:W2:Y:S01]  /*17ba0*/  LDL.LU R5, [R1+0x6c] ;  /* 0x00006c0001057983 */ /* 0x000ea20000300800 */
[----:B------:R-:W-:-:S05]  /*17bb0*/  LEA R21, P6, R15, R25, 0x1 ;  /* 0x000000190f157211 */ /* 0x000fca00078c08ff */
[----:B------:R-:W-:Y:S04]  /*17bc0*/  STL [R1+0x958], R21 ;  /* 0x0009581501007387 */ /* 0x000fe80000100800 */
[----:B------:R0:W-:Y:S04]  /*17bd0*/  STL [R1+0x924], R7 ;  /* 0x0009240701007387 */ /* 0x0001e80000100800 */
[----:B0-----:R-:W2:Y:S01]  /*17be0*/  LDL.LU R7, [R1+0x68] ;  /* 0x0000680001077983 */ /* 0x001ea20000300800 */
[-C--:B------:R-:W-:Y:S02]  /*17bf0*/  LEA.HI.X.SX32 R21, R20, R4.reuse, 0x1, P3 ;  /* 0x0000000414157211 */ /* 0x080fe400018f0eff */
[----:B------:R-:W-:-:S02]  /*17c00*/  LEA.HI.X.SX32 R19, R19, R4, 0x1, P2 ;  /* 0x0000000413137211 */ /* 0x000fc400010f0eff */
[----:B------:R-:W-:Y:S02]  /*17c10*/  LEA.HI.X.SX32 R18, R18, R4, 0x1, P1 ;  /* 0x0000000412127211 */ /* 0x000fe400008f0eff */
[----:B----4-:R-:W-:-:S05]  /*17c20*/  LEA R22, P5, R14, R25, 0x1 ;  /* 0x000000190e167211 */ /* 0x010fca00078a08ff */
[----:B------:R-:W-:Y:S04]  /*17c30*/  STL [R1+0x960], R22 ;  /* 0x0009601601007387 */ /* 0x000fe80000100800 */
[----:B------:R-:W-:Y:S04]  /*17c40*/  STL [R1+0x92c], R21 ;  /* 0x00092c1501007387 */ /* 0x000fe80000100800 */
[----:B------:R-:W4:Y:S01]  /*17c50*/  LDL.LU R23, [R1+0x64] ;  /* 0x0000640001177983 */ /* 0x000f220000300800 */
[----:B---3--:R-:W-:-:S05]  /*17c60*/  LEA R20, P3, R13, R25, 0x1 ;  /* 0x000000190d147211 */ /* 0x008fca00078608ff */
[----:B------:R0:W-:Y:S04]  /*17c70*/  STL [R1+0x968], R20 ;  /* 0x0009681401007387 */ /* 0x0001e80000100800 */
[----:B------:R1:W-:Y:S01]  /*17c80*/  STL [R1+0x934], R19 ;  /* 0x0009341301007387 */ /* 0x0003e20000100800 */
[----:B0-----:R-:W-:-:S05]  /*17c90*/  LEA R20, P2, R12, R25, 0x1 ;  /* 0x000000190c147211 */ /* 0x001fca00078408ff */
[----:B------:R-:W-:Y:S04]  /*17ca0*/  STL [R1+0x970], R20 ;  /* 0x0009701401007387 */ /* 0x000fe80000100800 */
[----:B------:R-:W3:Y:S04]  /*17cb0*/  LDL.LU R22, [R1+0x5c] ;  /* 0x00005c0001167983 */ /* 0x000ee80000300800 */
[----:B------:R0:W-:Y:S01]  /*17cc0*/  STL [R1+0x93c], R18 ;  /* 0x00093c1201007387 */ /* 0x0001e20000100800 */
[----:B-1----:R-:W-:Y:S02]  /*17cd0*/  LEA R19, P1, R11, R25, 0x1 ;  /* 0x000000190b137211 */ /* 0x002fe400078208ff */
[----:B0-----:R-:W-:-:S03]  /*17ce0*/  LEA.HI.X.SX32 R18, R17, R4, 0x1, P0 ;  /* 0x0000000411127211 */ /* 0x001fc600000f0eff */
[----:B------:R-:W-:Y:S04]  /*17cf0*/  STL [R1+0x978], R19 ;  /* 0x0009781301007387 */ /* 0x000fe80000100800 */
[----:B------:R-:W-:Y:S04]  /*17d00*/  STL [R1+0x944], R18 ;  /* 0x0009441201007387 */ /* 0x000fe80000100800 */
[----:B------:R-:W3:Y:S01]  /*17d10*/  LDL.LU R21, [R1+0x58] ;  /* 0x0000580001157983 */ /* 0x000ee20000300800 */
[----:B------:R-:W-:Y:S02]  /*17d20*/  LEA R17, P0, R10, R25, 0x1 ;  /* 0x000000190a117211 */ /* 0x000fe400078008ff */
[----:B------:R-:W-:-:S03]  /*17d30*/  LEA.HI.X.SX32 R16, R16, R4, 0x1, P4 ;  /* 0x0000000410107211 */ /* 0x000fc600020f0eff */
[----:B------:R0:W-:Y:S04]  /*17d40*/  STL [R1+0x980], R17 ;  /* 0x0009801101007387 */ /* 0x0001e80000100800 */
[----:B------:R1:W-:Y:S01]  /*17d50*/  STL [R1+0x94c], R16 ;  /* 0x00094c1001007387 */ /* 0x0003e20000100800 */
[----:B------:R-:W-:Y:S02]  /*17d60*/  LEA.HI.X.SX32 R15, R15, R4, 0x1, P6 ;  /* 0x000000040f0f7211 */ /* 0x000fe400030f0eff */
        /* <DEDUP_REMOVED lines=9> */
[----:B------:R-:W-:Y:S02]  /*17e00*/  LEA.HI.X.SX32 R13, R13, R4, 0x1, P3 ;  /* 0x000000040d0d7211 */ /* 0x000fe400018f0eff */
[----:B------:R-:W-:-:S05]  /*17e10*/  LEA R14, P5, R6, R25, 0x1 ;  /* 0x00000019060e7211 */ /* 0x000fca00078a08ff */
        /* <DEDUP_REMOVED lines=14> */
[----:B------:R-:W-:Y:S04]  /*17f00*/  STL [R1+0x9b0], R11 ;  /* 0x0009b00b01007387 */ /* 0x000fe80000100800 */
[----:B------:R0:W-:Y:S01]  /*17f10*/  STL [R1+0x97c], R10 ;  /* 0x00097c0a01007387 */ /* 0x0001e20000100800 */
[-C--:B------:R-:W-:Y:S02]  /*17f20*/  LEA.HI.X.SX32 R8, R8, R4.reuse, 0x1, P6 ;  /* 0x0000000408087211 */ /* 0x080fe400030f0eff */
[----:B0-----:R-:W-:Y:S02]  /*17f30*/  LEA.HI.X.SX32 R10, R9, R4, 0x1, P4 ;  /* 0x00000004090a7211 */ /* 0x001fe400020f0eff */
[----:B--2---:R-:W-:-:S05]  /*17f40*/  LEA R11, P0, R5, R25, 0x1 ;  /* 0x00000019050b7211 */ /* 0x004fca00078008ff */
[----:B------:R-:W-:Y:S04]  /*17f50*/  STL [R1+0x9b8], R11 ;  /* 0x0009b80b01007387 */ /* 0x000fe80000100800 */
[----:B------:R-:W2:Y:S04]  /*17f60*/  LDL.LU R16, [R1+0x44] ;  /* 0x0000440001107983 */ /* 0x000ea80000300800 */
[----:B------:R-:W-:Y:S01]  /*17f70*/  STL [R1+0x984], R10 ;  /* 0x0009840a01007387 */ /* 0x000fe20000100800 */
[----:B------:R-:W-:-:S05]  /*17f80*/  LEA R9, P4, R7, R25, 0x1 ;  /* 0x0000001907097211 */ /* 0x000fca00078808ff */
[----:B------:R-:W-:Y:S04]  /*17f90*/  STL [R1+0x9c0], R9 ;  /* 0x0009c00901007387 */ /* 0x000fe80000100800 */
[----:B------:R-:W2:Y:S04]  /*17fa0*/  LDL.LU R15, [R1+0x40] ;  /* 0x00004000010f7983 */ /* 0x000ea80000300800 */
[----:B------:R0:W-:Y:S04]  /*17fb0*/  STL [R1+0x98c], R8 ;  /* 0x00098c0801007387 */ /* 0x0001e80000100800 */
[----:B------:R-:W2:Y:S01]  /*17fc0*/  LDL.LU R14, [R1+0x38] ;  /* 0x00003800010e7983 */ /* 0x000ea20000300800 */
[----:B0-----:R-:W-:-:S02]  /*17fd0*/  LEA.HI.X.SX32 R8, R6, R4, 0x1, P5 ;  /* 0x0000000406087211 */ /* 0x001fc400028f0eff */
[----:B----4-:R-:W-:-:S05]  /*17fe0*/  LEA R9, P6, R23, R25, 0x1 ;  /* 0x0000001917097211 */ /* 0x010fca00078c08ff */
[----:B------:R-:W-:Y:S04]  /*17ff0*/  STL [R1+0x9c8], R9 ;  /* 0x0009c80901007387 */ /* 0x000fe80000100800 */
[----:B------:R-:W4:Y:S04]  /*18000*/  LDL.LU R13, [R1+0x34] ;  /* 0x00003400010d7983 */ /* 0x000f280000300800 */
[----:B------:R0:W-:Y:S04]  /*18010*/  STL [R1+0x994], R8 ;  /* 0x0009940801007387 */ /* 0x0001e80000100800 */
[----:B------:R-:W4:Y:S01]  /*18020*/  LDL.LU R12, [R1+0x30] ;  /* 0x00003000010c7983 */ /* 0x000f220000300800 */
[----:B0-----:R-:W-:-:S02]  /*18030*/  LEA.HI.X.SX32 R8, R28, R4, 0x1, P3 ;  /* 0x000000041c087211 */ /* 0x001fc400018f0eff */
[----:B------:R-:W-:Y:S02]  /*18040*/  LEA.HI.X.SX32 R0, R0, R4, 0x1, P2 ;  /* 0x0000000400007211 */ /* 0x000fe400010f0eff */
[----:B---3--:R-:W-:-:S05]  /*18050*/  LEA R6, P5, R22, R25, 0x1 ;  /* 0x0000001916067211 */ /* 0x008fca00078a08ff */
[----:B------:R0:W-:Y:S04]  /*18060*/  STL [R1+0x9d0], R6 ;  /* 0x0009d00601007387 */ /* 0x0001e80000100800 */
[----:B------:R-:W3:Y:S04]  /*18070*/  LDL.LU R11, [R1+0x2c] ;  /* 0x00002c00010b7983 */ /* 0x000ee80000300800 */
[----:B------:R-:W-:Y:S04]  /*18080*/  STL [R1+0x99c], R8 ;  /* 0x00099c0801007387 */ /* 0x000fe80000100800 */
[----:B------:R-:W3:Y:S01]  /*18090*/  LDL.LU R10, [R1+0x28] ;  /* 0x00002800010a7983 */ /* 0x000ee20000300800 */
[----:B0-----:R-:W-:-:S05]  /*180a0*/  LEA R6, P3, R21, R25, 0x1 ;  /* 0x0000001915067211 */ /* 0x001fca00078608ff */
[----:B------:R0:W-:Y:S04]  /*180b0*/  STL [R1+0x9d8], R6 ;  /* 0x0009d80601007387 */ /* 0x0001e80000100800 */
[----:B------:R-:W3:Y:S04]  /*180c0*/  LDL.LU R9, [R1+0x24] ;  /* 0x0000240001097983 */ /* 0x000ee80000300800 */
[----:B------:R1:W-:Y:S01]  /*180d0*/  STL [R1+0x9a4], R0 ;  /* 0x0009a40001007387 */ /* 0x0003e20000100800 */
[----:B0-----:R-:W-:-:S03]  /*180e0*/  LEA.HI.X.SX32 R6, R29, R4, 0x1, P1 ;  /* 0x000000041d067211 */ /* 0x001fc600008f0eff */
[----:B-1----:R-:W3:Y:S01]  /*180f0*/  LDL.LU R0, [R1+0x20] ;  /* 0x0000200001007983 */ /* 0x002ee20000300800 */
[----:B------:R-:W-:-:S05]  /*18100*/  LEA R8, P2, R20, R25, 0x1 ;  /* 0x0000001914087211 */ /* 0x000fca00078408ff */
[----:B------:R0:W-:Y:S04]  /*18110*/  STL [R1+0x9e0], R8 ;  /* 0x0009e00801007387 */ /* 0x0001e80000100800 */
[----:B------:R-:W3:Y:S04]  /*18120*/  LDL.LU R29, [R1+0x1c] ;  /* 0x00001c00011d7983 */ /* 0x000ee80000300800 */
[----:B------:R1:W-:Y:S04]  /*18130*/  STL [R1+0x9ac], R6 ;  /* 0x0009ac0601007387 */ /* 0x0003e80000100800 */
[----:B------:R-:W3:Y:S01]  /*18140*/  LDL.LU R28, [R1+0x18] ;  /* 0x00001800011c7983 */ /* 0x000ee20000300800 */
[----:B0-----:R-:W-:-:S02]  /*18150*/  LEA R8, P1, R19, R25, 0x1 ;  /* 0x0000001913087211 */ /* 0x001fc400078208ff */
[----:B-1----:R-:W-:-:S03]  /*18160*/  LEA.HI.X.SX32 R6, R5, R4, 0x1, P0 ;  /* 0x0000000405067211 */ /* 0x002fc600000f0eff */
[----:B------:R0:W-:Y:S04]  /*18170*/  STL [R1+0x9e8], R8 ;  /* 0x0009e80801007387 */ /* 0x0001e80000100800 */
[----:B------:R-:W3:Y:S04]  /*18180*/  LDL.LU R5, [R1+0x14] ;  /* 0x0000140001057983 */ /* 0x000ee80000300800 */
[----:B------:R1:W-:Y:S01]  /*18190*/  STL [R1+0x9b4], R6 ;  /* 0x0009b40601007387 */ /* 0x0003e20000100800 */
[----:B0-----:R-:W-:-:S03]  /*181a0*/  LEA.HI.X.SX32 R8, R7, R4, 0x1, P4 ;  /* 0x0000000407087211 */ /* 0x001fc600020f0eff */
[----:B-1----:R-:W3:Y:S01]  /*181b0*/  LDL.LU R6, [R1+0x10] ;  /* 0x0000100001067983 */ /* 0x002ee20000300800 */
[----:B------:R-:W-:-:S05]  /*181c0*/  LEA R24, P0, R18, R25, 0x1 ;  /* 0x0000001912187211 */ /* 0x000fca00078008ff */
[----:B------:R-:W-:Y:S04]  /*181d0*/  STL [R1+0x9f0], R24 ;  /* 0x0009f01801007387 */ /* 0x000fe80000100800 */
[----:B------:R-:W3:Y:S04]  /*181e0*/  LDL.LU R7, [R1+0xc] ;  /* 0x00000c0001077983 */ /* 0x000ee80000300800 */
[----:B------:R0:W-:Y:S04]  /*181f0*/  STL [R1+0x9bc], R8 ;  /* 0x0009bc0801007387 */ /* 0x0001e80000100800 */
[----:B0-----:R-:W3:Y:S01]  /*18200*/  LDL.LU R8, [R1+0x8] ;  /* 0x0000080001087983 */ /* 0x001ee20000300800 */
[----:B------:R-:W-:-:S05]  /*18210*/  LEA R24, P4, R17, R25, 0x1 ;  /* 0x0000001911187211 */ /* 0x000fca00078808ff */
[----:B------:R0:W-:Y:S04]  /*18220*/  STL [R1+0x9f8], R24 ;  /* 0x0009f81801007387 */ /* 0x0001e80000100800 */
[----:B0-----:R-:W3:Y:S01]  /*18230*/  LDL.LU R24, [R1+0x4] ;  /* 0x0000040001187983 */ /* 0x001ee20000300800 */
[-C--:B------:R-:W-:Y:S02]  /*18240*/  LEA.HI.X.SX32 R23, R23, R4.reuse, 0x1, P6 ;  /* 0x0000000417177211 */ /* 0x080fe400030f0eff */
[----:B------:R-:W-:-:S03]  /*18250*/  LEA.HI.X.SX32 R22, R22, R4, 0x1, P5 ;  /* 0x0000000416167211 */ /* 0x000fc600028f0eff */
[----:B------:R2:W-:Y:S01]  /*18260*/  STL [R1+0x9c4], R23 ;  /* 0x0009c41701007387 */ /* 0x0005e20000100800 */
[-C--:B------:R-:W-:Y:S02]  /*18270*/  LEA.HI.X.SX32 R21, R21, R4.reuse, 0x1, P3 ;  /* 0x0000000415157211 */ /* 0x080fe400018f0eff */
[----:B------:R-:W-:Y:S02]  /*18280*/  LEA.HI.X.SX32 R20, R20, R4, 0x1, P2 ;  /* 0x0000000414147211 */ /* 0x000fe400010f0eff */
[----:B--2---:R-:W-:-:S05]  /*18290*/  LEA R23, P6, R16, R25, 0x1 ;  /* 0x0000001910177211 */ /* 0x004fca00078c08ff */
[----:B------:R0:W-:Y:S04]  /*182a0*/  STL [R1+0xa00], R23 ;  /* 0x000a001701007387 */ /* 0x0001e80000100800 */
[----:B0-----:R-:W2:Y:S04]  /*182b0*/  LDL.LU R23, [R1+0xc04] ;  /* 0x000c040001177983 */ /* 0x001ea80000300800 */
[----:B------:R0:W-:Y:S02]  /*182c0*/  STL [R1+0x9cc], R22 ;  /* 0x0009cc1601007387 */ /* 0x0001e40000100800 */
[----:B0-----:R-:W-:-:S05]  /*182d0*/  LEA R22, P5, R15, R25, 0x1 ;  /* 0x000000190f167211 */ /* 0x001fca00078a08ff */
[----:B------:R0:W-:Y:S04]  /*182e0*/  STL [R1+0xa08], R22 ;  /* 0x000a081601007387 */ /* 0x0001e80000100800 */
[----:B0-----:R-:W2:Y:S04]  /*182f0*/  LDL.LU R22, [R1+0xc00] ;  /* 0x000c000001167983 */ /* 0x001ea80000300800 */
[----:B------:R0:W-:Y:S02]  /*18300*/  STL [R1+0x9d4], R21 ;  /* 0x0009d41501007387 */ /* 0x0001e40000100800 */
[----:B0-----:R-:W-:-:S05]  /*18310*/  LEA R21, P3, R14, R25, 0x1 ;  /* 0x000000190e157211 */ /* 0x001fca00078608ff */
[----:B------:R0:W-:Y:S01]  /*18320*/  STL [R1+0xa10], R21 ;  /* 0x000a101501007387 */ /* 0x0001e20000100800 */
[----:B------:R-:W-:-:S03]  /*18330*/  LEA.HI.X.SX32 R19, R19, R4, 0x1, P1 ;  /* 0x0000000413137211 */ /* 0x000fc600008f0eff */
[----:B0-----:R-:W2:Y:S04]  /*18340*/  LDL.LU R21, [R1+0xbfc] ;  /* 0x000bfc0001157983 */ /* 0x001ea80000300800 */
[----:B------:R4:W-:Y:S02]  /*18350*/  STL [R1+0x9dc], R20 ;  /* 0x0009dc1401007387 */ /* 0x0009e40000100800 */
[----:B----4-:R-:W-:-:S05]  /*18360*/  LEA R20, P2, R13, R25, 0x1 ;  /* 0x000000190d147211 */ /* 0x010fca00078408ff */
[----:B------:R0:W-:Y:S01]  /*18370*/  STL [R1+0xa18], R20 ;  /* 0x000a181401007387 */ /* 0x0001e20000100800 */
[----:B------:R-:W-:-:S03]  /*18380*/  LEA.HI.X.SX32 R18, R18, R4, 0x1, P0 ;  /* 0x0000000412127211 */ /* 0x000fc600000f0eff */
[----:B0-----:R-:W4:Y:S04]  /*18390*/  LDL.LU R20, [R1+0xbf8] ;  /* 0x000bf80001147983 */ /* 0x001f280000300800 */
[----:B------:R0:W-:Y:S02]  /*183a0*/  STL [R1+0x9e4], R19 ;  /* 0x0009e41301007387 */ /* 0x0001e40000100800 */
[----:B0-----:R-:W-:-:S05]  /*183b0*/  LEA R19, P1, R12, R25, 0x1 ;  /* 0x000000190c137211 */ /* 0x001fca00078208ff */
[----:B------:R0:W-:Y:S01]  /*183c0*/  STL [R1+0xa20], R19 ;  /* 0x000a201301007387 */ /* 0x0001e20000100800 */
[----:B------:R-:W-:-:S03]  /*183d0*/  LEA.HI.X.SX32 R17, R17, R4, 0x1, P4 ;  /* 0x0000000411117211 */ /* 0x000fc600020f0eff */
[----:B0-----:R-:W2:Y:S04]  /*183e0*/  LDL.LU R19, [R1+0xbf4] ;  /* 0x000bf40001137983 */ /* 0x001ea80000300800 */
[----:B------:R3:W-:Y:S02]  /*183f0*/  STL [R1+0x9ec], R18 ;  /* 0x0009ec1201007387 */ /* 0x0007e40000100800 */
[----:B---3--:R-:W-:-:S05]  /*18400*/  LEA R18, P0, R11, R25, 0x1 ;  /* 0x000000190b127211 */ /* 0x008fca00078008ff */
[----:B------:R0:W-:Y:S01]  /*18410*/  STL [R1+0xa28], R18 ;  /* 0x000a281201007387 */ /* 0x0001e20000100800 */
[----:B------:R-:W-:-:S03]  /*18420*/  LEA.HI.X.SX32 R16, R16, R4, 0x1, P6 ;  /* 0x0000000410107211 */ /* 0x000fc600030f0eff */
[----:B0-----:R-:W3:Y:S04]  /*18430*/  LDL.LU R18, [R1+0xbf0] ;  /* 0x000bf00001127983 */ /* 0x001ee80000300800 */
[----:B------:R0:W-:Y:S02]  /*18440*/  STL [R1+0x9f4], R17 ;  /* 0x0009f41101007387 */ /* 0x0001e40000100800 */
[----:B0-----:R-:W-:-:S05]  /*18450*/  LEA R17, P4, R10, R25, 0x1 ;  /* 0x000000190a117211 */ /* 0x001fca00078808ff */
[----:B------:R0:W-:Y:S01]  /*18460*/  STL [R1+0xa30], R17 ;  /* 0x000a301101007387 */ /* 0x0001e20000100800 */
[----:B------:R-:W-:-:S03]  /*18470*/  LEA.HI.X.SX32 R15, R15, R4, 0x1, P5 ;  /* 0x000000040f0f7211 */ /* 0x000fc600028f0eff */
[----:B0-----:R-:W2:Y:S04]  /*18480*/  LDL.LU R17, [R1+0xbec] ;  /* 0x000bec0001117983 */ /* 0x001ea80000300800 */
        /* <DEDUP_REMOVED lines=37> */
[----:B------:R0:W-:Y:S04]  /*186e0*/  STL [R1+0xa70], R9 ;  /* 0x000a700901007387 */ /* 0x0001e80000100800 */
[----:B0-----:R-:W2:Y:S04]  /*186f0*/  LDL.LU R9, [R1+0xbcc] ;  /* 0x000bcc0001097983 */ /* 0x001ea80000300800 */
[----:B------:R0:W-:Y:S02]  /*18700*/  STL [R1+0xa3c], R0 ;  /* 0x000a3c0001007387 */ /* 0x0001e40000100800 */
[----:B0-----:R-:W-:-:S05]  /*18710*/  LEA R0, P5, R24, R25, 0x1 ;  /* 0x0000001918007211 */ /* 0x001fca00078a08ff */
[----:B------:R0:W-:Y:S04]  /*18720*/  STL [R1+0xa78], R0 ;  /* 0x000a780001007387 */ /* 0x0001e80000100800 */
[----:B0-----:R-:W2:Y:S01]  /*18730*/  LDL.LU R0, [R1+0xbc8] ;  /* 0x000bc80001007983 */ /* 0x001ea20000300800 */
[----:B------:R-:W-:-:S05]  /*18740*/  LEA.HI.X.SX32 R29, R29, R4, 0x1, P3 ;  /* 0x000000041d1d7211 */ /* 0x000fca00018f0eff */
[----:B------:R2:W-:Y:S02]  /*18750*/  STL [R1+0xa44], R29 ;  /* 0x000a441d01007387 */ /* 0x0005e40000100800 */
[----:B--2---:R-:W-:-:S05]  /*18760*/  LEA R29, P3, R0, R25, 0x1 ;  /* 0x00000019001d7211 */ /* 0x004fca00078608ff */
        /* <DEDUP_REMOVED lines=28> */
[----:B------:R2:W-:Y:S01]  /*18930*/  STL [R1+0xa74], R24 ;  /* 0x000a741801007387 */ /* 0x0005e20000100800 */
[-C--:B------:R-:W-:Y:S01]  /*18940*/  LEA.HI.X.SX32 R29, R29, R4.reuse, 0x1, P2 ;  /* 0x000000041d1d7211 */ /* 0x080fe200010f0eff */
[----:B------:R-:W-:Y:S01]  /*18950*/  IMAD R3, R3, c[0x0][0x190], RZ ;  /* 0x0000640003037a24 */ /* 0x000fe200078e02ff */
[----:B------:R-:W-:Y:S01]  /*18960*/  LEA.HI.X.SX32 R28, R28, R4, 0x1, P1 ;  /* 0x000000041c1c7211 */ /* 0x000fe200008f0eff */
[----:B------:R-:W-:Y:S02]  /*18970*/  IMAD R26, R26, c[0x0][0x190], RZ ;  /* 0x000064001a1a7a24 */ /* 0x000fe400078e02ff */
[----:B------:R-:W-:Y:S01]  /*18980*/  IMAD R27, R27, c[0x0][0x190], RZ ;  /* 0x000064001b1b7a24 */ /* 0x000fe200078e02ff */
[----:B--2---:R-:W-:-:S05]  /*18990*/  LEA R24, P5, R8, R25, 0x1 ;  /* 0x0000001908187211 */ /* 0x004fca00078a08ff */
[----:B------:R0:W-:Y:S02]  /*189a0*/  STL [R1+0xab0], R24 ;  /* 0x000ab01801007387 */ /* 0x0001e40000100800 */
[----:B0-----:R-:W-:Y:S02]  /*189b0*/  LEA.HI.X.SX32 R24, R0, R4, 0x1, P3 ;  /* 0x0000000400187211 */ /* 0x001fe400018f0eff */
[----:B------:R-:W2:Y:S04]  /*189c0*/  LDL.LU R0, [R1+0xbac] ;  /* 0x000bac0001007983 */ /* 0x000ea80000300800 */
[----:B------:R0:W-:Y:S02]  /*189d0*/  STL [R1+0xa7c], R24 ;  /* 0x000a7c1801007387 */ /* 0x0001e40000100800 */
[----:B0-----:R-:W-:-:S05]  /*189e0*/  LEA R24, P3, R9, R25, 0x1 ;  /* 0x0000001909187211 */ /* 0x001fca00078608ff */
[----:B------:R0:W-:Y:S04]  /*189f0*/  STL [R1+0xab8], R24 ;  /* 0x000ab81801007387 */ /* 0x0001e80000100800 */
[----:B------:R1:W-:Y:S01]  /*18a00*/  STL [R1+0xa84], R29 ;  /* 0x000a841d01007387 */ /* 0x0003e20000100800 */
[-C--:B0-----:R-:W-:Y:S02]  /*18a10*/  LEA R24, P2, R10, R25.reuse, 0x1 ;  /* 0x000000190a187211 */ /* 0x081fe400078408ff */
[----:B-1----:R-:W-:-:S03]  /*18a20*/  LEA R29, P1, R3, R25, 0x1 ;  /* 0x00000019031d7211 */ /* 0x002fc600078208ff */
[----:B------:R0:W-:Y:S04]  /*18a30*/  STL [R1+0xb20], R24 ;  /* 0x000b201801007387 */ /* 0x0001e80000100800 */
[----:B------:R1:W-:Y:S01]  /*18a40*/  STL [R1+0xa8c], R28 ;  /* 0x000a8c1c01007387 */ /* 0x0003e20000100800 */
[----:B0-----:R-:W-:-:S03]  /*18a50*/  LEA.HI.X.SX32 R24, R5, R4, 0x1, P0 ;  /* 0x0000000405187211 */ /* 0x001fc600000f0eff */
[----:B------:R-:W-:Y:S01]  /*18a60*/  STL [R1+0xac0], R29 ;  /* 0x000ac01d01007387 */ /* 0x000fe20000100800 */
[-C--:B------:R-:W-:Y:S02]  /*18a70*/  LEA.HI.X.SX32 R5, R6, R4.reuse, 0x1, P4 ;  /* 0x0000000406057211 */ /* 0x080fe400020f0eff */
[----:B-1----:R-:W-:Y:S01]  /*18a80*/  LEA R28, P0, R11, R25, 0x1 ;  /* 0x000000190b1c7211 */ /* 0x002fe200078008ff */
[----:B------:R0:W-:Y:S01]  /*18a90*/  STL [R1+0xa94], R24 ;  /* 0x000a941801007387 */ /* 0x0001e20000100800 */
[----:B------:R-:W-:-:S03]  /*18aa0*/  LEA.HI.X.SX32 R6, R7, R4, 0x1, P6 ;  /* 0x0000000407067211 */ /* 0x000fc600030f0eff */
[----:B------:R-:W-:Y:S04]  /*18ab0*/  STL [R1+0xac8], R28 ;  /* 0x000ac81c01007387 */ /* 0x000fe80000100800 */
[----:B------:R1:W-:Y:S01]  /*18ac0*/  STL [R1+0xa9c], R5 ;  /* 0x000a9c0501007387 */ /* 0x0003e20000100800 */
[----:B0-----:R-:W-:Y:S02]  /*18ad0*/  LEA R24, P4, R12, R25, 0x1 ;  /* 0x000000190c187211 */ /* 0x001fe400078808ff */
[----:B------:R-:W-:-:S03]  /*18ae0*/  LEA.HI.X.SX32 R7, R8, R4, 0x1, P5 ;  /* 0x0000000408077211 */ /* 0x000fc600028f0eff */
[----:B------:R-:W-:Y:S01]  /*18af0*/  STL [R1+0xad0], R24 ;  /* 0x000ad01801007387 */ /* 0x000fe20000100800 */
[----:B-1----:R-:W-:-:S03]  /*18b00*/  LEA R5, P6, R13, R25, 0x1 ;  /* 0x000000190d057211 */ /* 0x002fc600078c08ff */
[----:B------:R0:W-:Y:S04]  /*18b10*/  STL [R1+0xaa4], R6 ;  /* 0x000aa40601007387 */ /* 0x0001e80000100800 */
[----:B------:R1:W-:Y:S01]  /*18b20*/  STL [R1+0xad8], R5 ;  /* 0x000ad80501007387 */ /* 0x0003e20000100800 */
[----:B0-----:R-:W-:-:S03]  /*18b30*/  LEA R6, P5, R14, R25, 0x1 ;  /* 0x000000190e067211 */ /* 0x001fc600078a08ff */
[----:B------:R0:W-:Y:S01]  /*18b40*/  STL [R1+0xaac], R7 ;  /* 0x000aac0701007387 */ /* 0x0001e20000100800 */
[----:B-1----:R-:W-:-:S03]  /*18b50*/  LEA.HI.X.SX32 R5, R9, R4, 0x1, P3 ;  /* 0x0000000409057211 */ /* 0x002fc600018f0eff */
[----:B------:R1:W-:Y:S01]  /*18b60*/  STL [R1+0xae0], R6 ;  /* 0x000ae00601007387 */ /* 0x0003e20000100800 */
[----:B------:R-:W-:-:S03]  /*18b70*/  LEA.HI.X.SX32 R3, R3, R4, 0x1, P1 ;  /* 0x0000000403037211 */ /* 0x000fc600008f0eff */
[----:B------:R3:W-:Y:S01]  /*18b80*/  STL [R1+0xab4], R5 ;  /* 0x000ab40501007387 */ /* 0x0007e20000100800 */
[----:B0-----:R-:W-:Y:S02]  /*18b90*/  LEA R7, P3, R15, R25, 0x1 ;  /* 0x000000190f077211 */ /* 0x001fe400078608ff */
[----:B-1----:R-:W-:-:S03]  /*18ba0*/  LEA.HI.X.SX32 R6, R10, R4, 0x1, P2 ;  /* 0x000000040a067211 */ /* 0x002fc600010f0eff */
[----:B------:R-:W-:Y:S01]  /*18bb0*/  STL [R1+0xae8], R7 ;  /* 0x000ae80701007387 */ /* 0x000fe20000100800 */
[----:B---3--:R-:W-:-:S03]  /*18bc0*/  LEA R5, P2, R16, R25, 0x1 ;  /* 0x0000001910057211 */ /* 0x008fc600078408ff */
[----:B------:R0:W-:Y:S04]  /*18bd0*/  STL [R1+0xb1c], R6 ;  /* 0x000b1c0601007387 */ /* 0x0001e80000100800 */
[----:B------:R1:W-:Y:S01]  /*18be0*/  STL [R1+0xaf0], R5 ;  /* 0x000af00501007387 */ /* 0x0003e20000100800 */
[----:B0-----:R-:W-:-:S03]  /*18bf0*/  LEA R6, P1, R17, R25, 0x1 ;  /* 0x0000001911067211 */ /* 0x001fc600078208ff */
[----:B------:R0:W-:Y:S01]  /*18c00*/  STL [R1+0xabc], R3 ;  /* 0x000abc0301007387 */ /* 0x0001e20000100800 */
[----:B-1----:R-:W-:-:S03]  /*18c10*/  LEA.HI.X.SX32 R5, R11, R4, 0x1, P0 ;  /* 0x000000040b057211 */ /* 0x002fc600000f0eff */
        /* <DEDUP_REMOVED lines=9> */
[----:B----4-:R-:W-:-:S03]  /*18cb0*/  LEA R6, P6, R20, R25, 0x1 ;  /* 0x0000001914067211 */ /* 0x010fc600078c08ff */
[----:B------:R1:W-:Y:S01]  /*18cc0*/  STL [R1+0xad4], R3 ;  /* 0x000ad40301007387 */ /* 0x0003e20000100800 */
[----:B0-----:R-:W-:-:S03]  /*18cd0*/  LEA.HI.X.SX32 R5, R14, R4, 0x1, P5 ;  /* 0x000000040e057211 */ /* 0x001fc600028f0eff */
[----:B------:R0:W-:Y:S01]  /*18ce0*/  STL [R1+0xb08], R6 ;  /* 0x000b080601007387 */ /* 0x0001e20000100800 */
[----:B-1----:R-:W-:-:S03]  /*18cf0*/  LEA R3, P5, R21, R25, 0x1 ;  /* 0x0000001915037211 */ /* 0x002fc600078a08ff */
[----:B------:R1:W-:Y:S01]  /*18d00*/  STL [R1+0xadc], R5 ;  /* 0x000adc0501007387 */ /* 0x0003e20000100800 */
[----:B0-----:R-:W-:-:S03]  /*18d10*/  LEA.HI.X.SX32 R6, R15, R4, 0x1, P3 ;  /* 0x000000040f067211 */ /* 0x001fc600018f0eff */
[----:B------:R0:W-:Y:S01]  /*18d20*/  STL [R1+0xb0c], R3 ;  /* 0x000b0c0301007387 */ /* 0x0001e20000100800 */
[----:B-1----:R-:W-:-:S03]  /*18d30*/  LEA R5, P3, R22, R25, 0x1 ;  /* 0x0000001916057211 */ /* 0x002fc600078608ff */
[----:B------:R-:W-:Y:S01]  /*18d40*/  STL [R1+0xae4], R6 ;  /* 0x000ae40601007387 */ /* 0x000fe20000100800 */
[----:B0-----:R-:W-:-:S03]  /*18d50*/  LEA.HI.X.SX32 R3, R16, R4, 0x1, P2 ;  /* 0x0000000410037211 */ /* 0x001fc600010f0eff */
[----:B------:R-:W3:Y:S04]  /*18d60*/  LDL.LU R12, [R1+0xb48] ;  /* 0x000b4800010c7983 */ /* 0x000ee80000300800 */
[----:B------:R0:W-:Y:S04]  /*18d70*/  STL [R1+0xb10], R5 ;  /* 0x000b100501007387 */ /* 0x0001e80000100800 */
[----:B------:R-:W4:Y:S04]  /*18d80*/  LDL.LU R11, [R1+0xb54] ;  /* 0x000b5400010b7983 */ /* 0x000f280000300800 */
[----:B------:R1:W-:Y:S04]  /*18d90*/  STL [R1+0xaec], R3 ;  /* 0x000aec0301007387 */ /* 0x0003e80000100800 */
[----:B------:R-:W4:Y:S01]  /*18da0*/  LDL.LU R10, [R1+0xb3c] ;  /* 0x000b3c00010a7983 */ /* 0x000f220000300800 */
[----:B0-----:R-:W-:-:S03]  /*18db0*/  LEA.HI.X.SX32 R5, R17, R4, 0x1, P1 ;  /* 0x0000000411057211 */ /* 0x001fc600008f0eff */
[----:B------:R-:W4:Y:S01]  /*18dc0*/  LDL.LU R9, [R1+0xb38] ;  /* 0x000b380001097983 */ /* 0x000f220000300800 */
[----:B-1----:R-:W-:-:S05]  /*18dd0*/  LEA R3, P2, R23, R25, 0x1 ;  /* 0x0000001917037211 */ /* 0x002fca00078408ff */
[----:B------:R0:W-:Y:S04]  /*18de0*/  STL [R1+0xb14], R3 ;  /* 0x000b140301007387 */ /* 0x0001e80000100800 */
[----:B------:R-:W4:Y:S01]  /*18df0*/  LDL.LU R8, [R1+0xb34] ;  /* 0x000b340001087983 */ /* 0x000f220000300800 */
[----:B0-----:R-:W-:-:S03]  /*18e00*/  LEA R3, P1, R26, R25, 0x1 ;  /* 0x000000191a037211 */ /* 0x001fc600078208ff */
[----:B------:R0:W-:Y:S04]  /*18e10*/  STL [R1+0xaf4], R5 ;  /* 0x000af40501007387 */ /* 0x0001e80000100800 */
[----:B------:R-:W4:Y:S04]  /*18e20*/  LDL.LU R7, [R1+0xb2c] ;  /* 0x000b2c0001077983 */ /* 0x000f280000300800 */
[----:B------:R1:W-:Y:S01]  /*18e30*/  STL [R1+0xb18], R3 ;  /* 0x000b180301007387 */ /* 0x0003e20000100800 */
[----:B0-----:R-:W-:-:S03]  /*18e40*/  LEA.HI.X.SX32 R5, R18, R4, 0x1, P0 ;  /* 0x0000000412057211 */ /* 0x001fc600000f0eff */
[----:B------:R-:W4:Y:S01]  /*18e50*/  LDL.LU R28, [R1+0xb30] ;  /* 0x000b3000011c7983 */ /* 0x000f220000300800 */
[----:B-1----:R-:W-:-:S03]  /*18e60*/  LEA R3, P0, R27, R25, 0x1 ;  /* 0x000000191b037211 */ /* 0x002fc600078008ff */
[----:B------:R0:W-:Y:S04]  /*18e70*/  STL [R1+0xafc], R5 ;  /* 0x000afc0501007387 */ /* 0x0001e80000100800 */
[----:B------:R-:W4:Y:S04]  /*18e80*/  LDL.LU R29, [R1+0xb40] ;  /* 0x000b4000011d7983 */ /* 0x000f280000300800 */
[----:B------:R1:W-:Y:S04]  /*18e90*/  STL [R1+0x340], R3 ;  /* 0x0003400301007387 */ /* 0x0003e80000100800 */
[----:B------:R-:W4:Y:S01]  /*18ea0*/  LDL.LU R24, [R1+0xb44] ;  /* 0x000b440001187983 */ /* 0x000f220000300800 */
[----:B0-----:R-:W-:-:S02]  /*18eb0*/  LEA.HI.X.SX32 R5, R19, R4, 0x1, P4 ;  /* 0x0000000413057211 */ /* 0x001fc400020f0eff */
[----:B-1----:R-:W-:-:S03]  /*18ec0*/  LEA.HI.X.SX32 R3, R20, R4, 0x1, P6 ;  /* 0x0000000414037211 */ /* 0x002fc600030f0eff */
[----:B------:R0:W-:Y:S04]  /*18ed0*/  STL [R1+0x328], R5 ;  /* 0x0003280501007387 */ /* 0x0001e80000100800 */
[----:B------:R-:W-:Y:S01]  /*18ee0*/  STL [R1+0x32c], R3 ;  /* 0x00032c0301007387 */ /* 0x000fe20000100800 */
[----:B0-----:R-:W-:-:S05]  /*18ef0*/  LEA.HI.X.SX32 R5, R21, R4, 0x1, P5 ;  /* 0x0000000415057211 */ /* 0x001fca00028f0eff */
[----:B------:R0:W-:Y:S04]  /*18f00*/  STL [R1+0x330], R5 ;  /* 0x0003300501007387 */ /* 0x0001e80000100800 */
[----:B0-----:R-:W0:Y:S01]  /*18f10*/  S2R R5, SR_TID.X ;  /* 0x0000000000057919 */ /* 0x001e220000002100 */
[-C--:B------:R-:W-:Y:S02]  /*18f20*/  LEA.HI.X.SX32 R6, R22, R4.reuse, 0x1, P3 ;  /* 0x0000000416067211 */ /* 0x080fe400018f0eff */
[----:B------:R-:W-:-:S03]  /*18f30*/  LEA.HI.X.SX32 R3, R23, R4, 0x1, P2 ;  /* 0x0000000417037211 */ /* 0x000fc600010f0eff */
[----:B------:R1:W-:Y:S04]  /*18f40*/  STL [R1+0x334], R6 ;  /* 0x0003340601007387 */ /* 0x0003e80000100800 */
[----:B------:R0:W-:Y:S01]  /*18f50*/  STL [R1+0x338], R3 ;  /* 0x0003380301007387 */ /* 0x0001e20000100800 */
[----:B-1----:R-:W-:Y:S02]  /*18f60*/  LEA.HI.X.SX32 R6, R26, R4, 0x1, P1 ;  /* 0x000000041a067211 */ /* 0x002fe400008f0eff */
[----:B0-----:R-:W-:-:S04]  /*18f70*/  SHF.R.U32.HI R15, RZ, 0x5, R5 ;  /* 0x00000005ff0f7819 */ /* 0x001fc80000011605 */
[----:B------:R-:W-:Y:S01]  /*18f80*/  SGXT.U32 R15, R15, 0x3 ;  /* 0x000000030f0f781a */ /* 0x000fe20000000000 */
[----:B------:R0:W-:Y:S03]  /*18f90*/  STL [R1+0x33c], R6 ;  /* 0x00033c0601007387 */ /* 0x0001e60000100800 */
[C---:B------:R-:W-:Y:S02]  /*18fa0*/  LOP3.LUT R13, R15.reuse, 0x78, RZ, 0xfc, !PT ;  /* 0x000000780f0d7812 */ /* 0x040fe400078efcff */
[----:B------:R-:W-:Y:S01]  /*18fb0*/  LOP3.LUT R14, R15, 0x78, RZ, 0xfc, !PT ;  /* 0x000000780f0e7812 */ /* 0x000fe200078efcff */
[----:B------:R-:W-:Y:S01]  /*18fc0*/  IMAD R2, R2, c[0x0][0x184], RZ ;  /* 0x0000610002027a24 */ /* 0x000fe200078e02ff */
[----:B------:R-:W-:Y:S01]  /*18fd0*/  LEA.HI.X.SX32 R3, R27, R4, 0x1, P0 ;  /* 0x000000041b037211 */ /* 0x000fe200000f0eff */
[----:B------:R-:W-:Y:S02]  /*18fe0*/  IMAD.MOV R16, RZ, RZ, -c[0x0][0x188] ;  /* 0x80006200ff107624 */ /* 0x000fe400078e02ff */
[C---:B0-----:R-:W-:Y:S01]  /*18ff0*/  IMAD R6, R15.reuse, c[0x0][0x188], RZ ;  /* 0x000062000f067a24 */ /* 0x041fe200078e02ff */
[----:B------:R-:W-:Y:S01]  /*19000*/  LOP3.LUT R15, R15, 0x78, RZ, 0xfc, !PT ;  /* 0x000000780f0f7812 */ /* 0x000fe200078efcff */
[----:B------:R-:W-:Y:S01]  /*19010*/  IMAD R13, R13, c[0x0][0x188], RZ ;  /* 0x000062000d0d7a24 */ /* 0x000fe200078e02ff */
[----:B------:R0:W-:Y:S01]  /*19020*/  STL [R1+0x2a4], R3 ;  /* 0x0002a40301007387 */ /* 0x0001e20000100800 */
[----:B--2---:R-:W-:-:S02]  /*19030*/  IMAD R4, R16, 0x8, R0 ;  /* 0x0000000810047824 */ /* 0x004fc400078e0200 */
[----:B------:R-:W-:Y:S02]  /*19040*/  IMAD R13, R16, 0x8, R13 ;  /* 0x00000008100d7824 */ /* 0x000fe400078e020d */
[----:B------:R-:W-:Y:S02]  /*19050*/  IMAD R14, R14, c[0x0][0x188], RZ ;  /* 0x000062000e0e7a24 */ /* 0x000fe400078e02ff */
[----:B------:R-:W-:Y:S01]  /*19060*/  IMAD R15, R15, c[0x0][0x188], RZ ;  /* 0x000062000f0f7a24 */ /* 0x000fe200078e02ff */
[----:B0-----:R-:W-:Y:S01]  /*19070*/  LEA R3, P0, R2, c[0x0][0x160], 0x1 ;  /* 0x0000580002037a11 */ /* 0x001fe200078008ff */
[C---:B------:R-:W-:Y:S02]  /*19080*/  IMAD R5, R16.reuse, 0x8, R4 ;  /* 0x0000000810057824 */ /* 0x040fe400078e0204 */
[C---:B------:R-:W-:Y:S02]  /*19090*/  IMAD R14, R16.reuse, 0x8, R14 ;  /* 0x00000008100e7824 */ /* 0x040fe400078e020e */
[----:B------:R-:W-:Y:S01]  /*190a0*/  IMAD R13, R16, 0x8, R13 ;  /* 0x00000008100d7824 */ /* 0x000fe200078e020d */
[----:B------:R-:W-:-:S02]  /*190b0*/  LEA R16, P2, R15, R3, 0x1 ;  /* 0x000000030f107211 */ /* 0x000fc400078408ff */
[-C--:B------:R-:W-:Y:S02]  /*190c0*/  LEA R18, P6, R14, R3.reuse, 0x1 ;  /* 0x000000030e127211 */ /* 0x080fe400078c08ff */
[----:B------:R-:W-:Y:S01]  /*190d0*/  LEA.HI.X.SX32 R2, R2, c[0x0][0x164], 0x1, P0 ;  /* 0x0000590002027a11 */ /* 0x000fe200000f0eff */
[----:B------:R3:W-:Y:S01]  /*190e0*/  STL [R1+0x2ac], R16 ;  /* 0x0002ac1001007387 */ /* 0x0007e20000100800 */
[----:B------:R-:W-:-:S03]  /*190f0*/  LEA R17, P1, R13, R3, 0x1 ;  /* 0x000000030d117211 */ /* 0x000fc600078208ff */
[----:B------:R4:W-:Y:S04]  /*19100*/  STL [R1+0x2b4], R18 ;  /* 0x0002b41201007387 */ /* 0x0009e80000100800 */
[----:B------:R-:W-:Y:S01]  /*19110*/  STL [R1+0x2bc], R17 ;  /* 0x0002bc1101007387 */ /* 0x000fe20000100800 */
[----:B------:R-:W-:Y:S01]  /*19120*/  LEA.HI.X.SX32 R14, R14, R2, 0x1, P6 ;  /* 0x000000020e0e7211 */ /* 0x000fe200030f0eff */
[----:B------:R-:W-:Y:S02]  /*19130*/  USHF.L.U32 UR4, UR7, 0x7, URZ ;  /* 0x0000000707047899 */ /* 0x000fe4000800063f */
[----:B------:R-:W-:Y:S02]  /*19140*/  USHF.L.U32 UR5, UR6, 0x7, URZ ;  /* 0x0000000706057899 */ /* 0x000fe4000800063f */
[----:B------:R-:W-:-:S02]  /*19150*/  USHF.R.S32.HI UR7, URZ, 0x1f, UR4 ;  /* 0x0000001f3f077899 */ /* 0x000fc40008011404 */
[----:B------:R-:W-:Y:S01]  /*19160*/  USHF.R.S32.HI UR6, URZ, 0x1f, UR5 ;  /* 0x0000001f3f067899 */ /* 0x000fe20008011405 */
[----:B---3--:R-:W-:-:S05]  /*19170*/  LEA R16, P0, R12, R3, 0x1 ;  /* 0x000000030c107211 */ /* 0x008fca00078008ff */
[----:B------:R0:W-:Y:S01]  /*19180*/  STL [R1+0x2c4], R16 ;  /* 0x0002c41001007387 */ /* 0x0001e20000100800 */
[-C--:B----4-:R-:W-:Y:S02]  /*19190*/  LEA R18, P5, R11, R3.reuse, 0x1 ;  /* 0x000000030b127211 */ /* 0x090fe400078a08ff */
[----:B0-----:R-:W-:Y:S02]  /*191a0*/  LEA.HI.X.SX32 R16, R15, R2, 0x1, P2 ;  /* 0x000000020f107211 */ /* 0x001fe400010f0eff */
[-C--:B------:R-:W-:Y:S01]  /*191b0*/  LEA R17, P4, R10, R3.reuse, 0x1 ;  /* 0x000000030a117211 */ /* 0x080fe200078808ff */
[----:B------:R-:W-:Y:S01]  /*191c0*/  STL [R1+0x2cc], R18 ;  /* 0x0002cc1201007387 */ /* 0x000fe20000100800 */
[----:B------:R-:W-:-:S03]  /*191d0*/  LEA R15, P3, R9, R3, 0x1 ;  /* 0x00000003090f7211 */ /* 0x000fc600078608ff */
[----:B------:R-:W-:Y:S04]  /*191e0*/  STL [R1+0x2d4], R17 ;  /* 0x0002d41101007387 */ /* 0x000fe80000100800 */
[----:B------:R0:W-:Y:S04]  /*191f0*/  STL [R1+0x2a8], R16 ;  /* 0x0002a81001007387 */ /* 0x0001e80000100800 */
[----:B------:R1:W-:Y:S04]  /*19200*/  STL [R1+0x2dc], R15 ;  /* 0x0002dc0f01007387 */ /* 0x0003e80000100800 */
[----:B------:R2:W-:Y:S01]  /*19210*/  STL [R1+0x2b0], R14 ;  /* 0x0002b00e01007387 */ /* 0x0005e20000100800 */
[----:B0-----:R-:W-:-:S02]  /*19220*/  LEA R16, P2, R8, R3, 0x1 ;  /* 0x0000000308107211 */ /* 0x001fc400078408ff */
[-C--:B-1----:R-:W-:Y:S02]  /*19230*/  LEA.HI.X.SX32 R15, R13, R2.reuse, 0x1, P1 ;  /* 0x000000020d0f7211 */ /* 0x082fe400008f0eff */
[-C--:B------:R-:W-:Y:S02]  /*19240*/  LEA.HI.X.SX32 R13, R12, R2.reuse, 0x1, P0 ;  /* 0x000000020c0d7211 */ /* 0x080fe400000f0eff */
[-C--:B--2---:R-:W-:Y:S01]  /*19250*/  LEA R14, P1, R7, R3.reuse, 0x1 ;  /* 0x00000003070e7211 */ /* 0x084fe200078208ff */
[----:B------:R-:W-:Y:S01]  /*19260*/  STL [R1+0x2e4], R16 ;  /* 0x0002e41001007387 */ /* 0x000fe20000100800 */
[----:B------:R-:W-:Y:S02]  /*19270*/  LEA.HI.X.SX32 R11, R11, R2, 0x1, P5 ;  /* 0x000000020b0b7211 */ /* 0x000fe400028f0eff */
[-C--:B------:R-:W-:Y:S01]  /*19280*/  LEA R12, P0, R28, R3.reuse, 0x1 ;  /* 0x000000031c0c7211 */ /* 0x080fe200078008ff */
[----:B------:R-:W-:Y:S04]  /*19290*/  STL [R1+0x2b8], R15 ;  /* 0x0002b80f01007387 */ /* 0x000fe80000100800 */
        /* <DEDUP_REMOVED lines=9> */
[-C--:B------:R-:W-:Y:S02]  /*19330*/  LEA R9, P3, R0, R3.reuse, 0x1 ;  /* 0x0000000300097211 */ /* 0x080fe400078608ff */
[----:B------:R-:W-:Y:S01]  /*19340*/  LEA.HI.X.SX32 R8, R8, R2, 0x1, P2 ;  /* 0x0000000208087211 */ /* 0x000fe200010f0eff */
[----:B------:R-:W-:Y:S04]  /*19350*/  STL [R1+0x2d0], R12 ;  /* 0x0002d00c01007387 */ /* 0x000fe80000100800 */
[----:B------:R-:W-:Y:S04]  /*19360*/  STL [R1+0x308], R11 ;  /* 0x0003080b01007387 */ /* 0x000fe80000100800 */
[----:B------:R0:W-:Y:S04]  /*19370*/  STL [R1+0x2d8], R10 ;  /* 0x0002d80a01007387 */ /* 0x0001e80000100800 */
[----:B------:R1:W-:Y:S04]  /*19380*/  STL [R1+0x31c], R9 ;  /* 0x00031c0901007387 */ /* 0x0003e80000100800 */
[----:B------:R2:W-:Y:S01]  /*19390*/  STL [R1+0x2e0], R8 ;  /* 0x0002e00801007387 */ /* 0x0005e20000100800 */
[----:B0-----:R-:W-:-:S02]  /*193a0*/  LEA R10, P2, R4, R3, 0x1 ;  /* 0x00000003040a7211 */ /* 0x001fc400078408ff */
[-C--:B-1----:R-:W-:Y:S02]  /*193b0*/  LEA.HI.X.SX32 R9, R7, R2.reuse, 0x1, P1 ;  /* 0x0000000207097211 */ /* 0x082fe400008f0eff */
[----:B------:R-:W-:Y:S02]  /*193c0*/  LEA.HI.X.SX32 R7, R28, R2, 0x1, P0 ;  /* 0x000000021c077211 */ /* 0x000fe400000f0eff */
[-C--:B--2---:R-:W-:Y:S01]  /*193d0*/  LEA R8, P1, R5, R3.reuse, 0x1 ;  /* 0x0000000305087211 */ /* 0x084fe200078208ff */
[----:B------:R-:W-:Y:S04]  /*193e0*/  STL [R1+0x320], R10 ;  /* 0x0003200a01007387 */ /* 0x000fe80000100800 */
[----:B------:R-:W-:Y:S04]  /*193f0*/  STL [R1+0x2e8], R9 ;  /* 0x0002e80901007387 */ /* 0x000fe80000100800 */
[----:B------:R-:W-:Y:S04]  /*19400*/  STL [R1+0x324], R8 ;  /* 0x0003240801007387 */ /* 0x000fe80000100800 */
[----:B------:R0:W-:Y:S01]  /*19410*/  STL [R1+0x2f0], R7 ;  /* 0x0002f00701007387 */ /* 0x0001e20000100800 */
[----:B------:R-:W-:-:S02]  /*19420*/  LEA R3, P0, R6, R3, 0x1 ;  /* 0x0000000306037211 */ /* 0x000fc400078008ff */
[-C--:B0-----:R-:W-:Y:S02]  /*19430*/  LEA.HI.X.SX32 R7, R24, R2.reuse, 0x1, P4 ;  /* 0x0000000218077211 */ /* 0x081fe400020f0eff */
[----:B------:R-:W0:Y:S01]  /*19440*/  S2R R24, SR_TID.X ;  /* 0x0000000000187919 */ /* 0x000e220000002100 */
[----:B------:R-:W-:-:S03]  /*19450*/  LEA.HI.X.SX32 R8, R29, R2, 0x1, P5 ;  /* 0x000000021d087211 */ /* 0x000fc600028f0eff */
[----:B------:R1:W-:Y:S01]  /*19460*/  STL [R1+0x318], R3 ;  /* 0x0003180301007387 */ /* 0x0003e20000100800 */
[----:B------:R-:W-:-:S03]  /*19470*/  LEA.HI.X.SX32 R4, R4, R2, 0x1, P2 ;  /* 0x0000000204047211 */ /* 0x000fc600010f0eff */
[----:B------:R-:W-:Y:S01]  /*19480*/  STL [R1+0x2f8], R8 ;  /* 0x0002f80801007387 */ /* 0x000fe20000100800 */
[----:B-1----:R-:W-:-:S03]  /*19490*/  LEA.HI.X.SX32 R3, R0, R2, 0x1, P3 ;  /* 0x0000000200037211 */ /* 0x002fc600018f0eff */
[----:B------:R1:W5:Y:S04]  /*194a0*/  LDL.LU R0, [R1+0xba8] ;  /* 0x000ba80001007983 */ /* 0x0003680000300800 */
[----:B------:R-:W-:Y:S04]  /*194b0*/  STL [R1+0x300], R7 ;  /* 0x0003000701007387 */ /* 0x000fe80000100800 */
[----:B------:R2:W-:Y:S04]  /*194c0*/  STL [R1+0x30c], R3 ;  /* 0x00030c0301007387 */ /* 0x0005e80000100800 */
[----:B------:R-:W-:Y:S01]  /*194d0*/  STL [R1+0x310], R4 ;  /* 0x0003100401007387 */ /* 0x000fe20000100800 */
[----:B--2---:R-:W-:-:S02]  /*194e0*/  LEA.HI.X.SX32 R3, R5, R2, 0x1, P1 ;  /* 0x0000000205037211 */ /* 0x004fc400008f0eff */
[----:B------:R-:W-:-:S03]  /*194f0*/  LEA.HI.X.SX32 R2, R6, R2, 0x1, P0 ;  /* 0x0000000206027211 */ /* 0x000fc600000f0eff */
[----:B------:R0:W-:Y:S04]  /*19500*/  STL [R1+0x314], R3 ;  /* 0x0003140301007387 */ /* 0x0001e80000100800 */
[----:B------:R1:W-:Y:S04]  /*19510*/  STL [R1+0x304], R2 ;  /* 0x0003040201007387 */ /* 0x0003e80000100800 */
[----:B------:R1:W-:Y:S01]  /*19520*/  STL [R1+0x290], RZ ;  /* 0x000290ff01007387 */ /* 0x0003e20000100800 */
[----:B0-----:R-:W-:-:S03]  /*19530*/  IMAD.SHL.U32 R3, R24, 0x20, RZ ;  /* 0x0000002018037824 */ /* 0x001fc600078e00ff */
[----:B------:R1:W-:Y:S04]  /*19540*/  STL [R1+0x294], RZ ;  /* 0x000294ff01007387 */ /* 0x0003e80000100800 */
[----:B------:R1:W-:Y:S04]  /*19550*/  STL [R1+0x298], RZ ;  /* 0x000298ff01007387 */ /* 0x0003e80000100800 */
[----:B------:R1:W-:Y:S04]  /*19560*/  STL [R1+0xb3c], R3 ;  /* 0x000b3c0301007387 */ /* 0x0003e80000100800 */
[----:B------:R1:W-:Y:S04]  /*19570*/  STL [R1+0x29c], RZ ;  /* 0x00029cff01007387 */ /* 0x0003e80000100800 */
        /* <DEDUP_REMOVED lines=26> */
[----:B------:R1:W-:Y:S01]  /*19720*/  STL [R1+0x218], RZ ;  /* 0x000218ff01007387 */ /* 0x0003e20000100800 */
[----:B------:R-:W-:-:S02]  /*19730*/  USHF.L.U32 UR12, UR5, 0x1, URZ ;  /* 0x00000001050c7899 */ /* 0x000fc4000800063f */
[----:B------:R-:W-:Y:S02]  /*19740*/  USHF.L.U32 UR9, UR4, 0x1, URZ ;  /* 0x0000000104097899 */ /* 0x000fe4000800063f */
[----:B------:R-:W2:Y:S04]  /*19750*/  LDL.LU R29, [R1+0xb64] ;  /* 0x000b6400011d7983 */ /* 0x000ea80000300800 */
[----:B------:R-:W3:Y:S01]  /*19760*/  LDL.LU R24, [R1+0xb68] ;  /* 0x000b680001187983 */ /* 0x000ee20000300800 */
[----:B------:R-:W-:Y:S02]  /*19770*/  USHF.L.U64.HI UR7, UR4, 0x1, UR7 ;  /* 0x0000000104077899 */ /* 0x000fe40008010207 */
[----:B------:R-:W-:Y:S01]  /*19780*/  USHF.L.U64.HI UR6, UR5, 0x1, UR6 ;  /* 0x0000000105067899 */ /* 0x000fe20008010206 */
[----:B--2---:R-:W-:Y:S02]  /*19790*/  SHF.R.S32.HI R4, RZ, 0x7, R29 ;  /* 0x00000007ff047819 */ /* 0x004fe4000001141d */
[----:B-1-3--:R-:W-:-:S03]  /*197a0*/  LOP3.LUT R2, R24, 0x200, R3, 0xf8, !PT ;  /* 0x0000020018027812 */ /* 0x00afc600078ef803 */
[----:B------:R0:W-:Y:S04]  /*197b0*/  STL [R1+0xb34], R4 ;  /* 0x000b340401007387 */ /* 0x0001e80000100800 */
[----:B------:R-:W-:Y:S04]  /*197c0*/  STL [R1+0x21c], RZ ;  /* 0x00021cff01007387 */ /* 0x000fe80000100800 */
[----:B------:R-:W-:Y:S04]  /*197d0*/  STL [R1+0x200], RZ ;  /* 0x000200ff01007387 */ /* 0x000fe80000100800 */
[----:B------:R-:W-:Y:S04]  /*197e0*/  STL [R1+0x204], RZ ;  /* 0x000204ff01007387 */ /* 0x000fe80000100800 */
[----:B------:R1:W-:Y:S04]  /*197f0*/  STL [R1+0x238], R2 ;  /* 0x0002380201007387 */ /* 0x0003e80000100800 */
[----:B------:R-:W-:Y:S04]  /*19800*/  STL [R1+0x208], RZ ;  /* 0x000208ff01007387 */ /* 0x000fe80000100800 */
[----:B------:R-:W-:Y:S04]  /*19810*/  STL [R1+0x20c], RZ ;  /* 0x00020cff01007387 */ /* 0x000fe80000100800 */
[----:B------:R-:W2:Y:S01]  /*19820*/  LDL R24, [R1+0x230] ;  /* 0x0002300001187983 */ /* 0x000ea20000100800 */
[C---:B-----5:R-:W-:Y:S01]  /*19830*/  LOP3.LUT R3, R0.reuse, 0x20, RZ, 0x3c, !PT ;  /* 0x0000002000037812 */ /* 0x060fe200078e3cff */
[----:B------:R-:W-:Y:S01]  /*19840*/  UMOV UR4, URZ ;  /* 0x0000003f00047c82 */ /* 0x000fe20008000000 */
[C---:B------:R-:W-:Y:S01]  /*19850*/  LOP3.LUT R5, R0.reuse, 0x40, RZ, 0x3c, !PT ;  /* 0x0000004000057812 */ /* 0x040fe200078e3cff */
[----:B------:R-:W-:Y:S01]  /*19860*/  STL [R1+0x1f0], RZ ;  /* 0x0001f0ff01007387 */ /* 0x000fe20000100800 */
[----:B0-----:R-:W-:-:S02]  /*19870*/  LOP3.LUT R4, R0, 0x60, RZ, 0x3c, !PT ;  /* 0x0000006000047812 */ /* 0x001fc400078e3cff */
[----:B-1----:R-:W-:Y:S01]  /*19880*/  LOP3.LUT R2, R2, 0x20, RZ, 0x3c, !PT ;  /* 0x0000002002027812 */ /* 0x002fe200078e3cff */
[----:B------:R-:W-:Y:S04]  /*19890*/  STL [R1+0x1f4], RZ ;  /* 0x0001f4ff01007387 */ /* 0x000fe80000100800 */
        /* <DEDUP_REMOVED lines=26> */
[----:B------:R2:W-:Y:S04]  /*19a40*/  STL [R1+0xb30], R3 ;  /* 0x000b300301007387 */ /* 0x0005e80000100800 */
[----:B------:R0:W-:Y:S04]  /*19a50*/  STL [R1+0xb2c], R5 ;  /* 0x000b2c0501007387 */ /* 0x0001e80000100800 */
[----:B------:R0:W-:Y:S01]  /*19a60*/  STL [R1+0xb28], R4 ;  /* 0x000b280401007387 */ /* 0x0001e20000100800 */
[----:B--2---:R-:W-:-:S05]  /*19a70*/  LOP3.LUT R3, R24, 0x40, RZ, 0x3c, !PT ;  /* 0x0000004018037812 */ /* 0x004fca00078e3cff */
[----:B------:R0:W-:Y:S04]  /*19a80*/  STL [R1+0xb38], R3 ;  /* 0x000b380301007387 */ /* 0x0001e80000100800 */
[----:B------:R0:W-:Y:S02]  /*19a90*/  STL [R1+0x23c], R2 ;  /* 0x00023c0201007387 */ /* 0x0001e40000100800 */
.L_x_3:
[----:B0----5:R-:W2:Y:S04]  /*19aa0*/  LDL R3, [R1+0x304] ;  /* 0x0003040001037983 */ /* 0x021ea80000100800 */
[----:B------:R-:W2:Y:S01]  /*19ab0*/  LDL R2, [R1+0x318] ;  /* 0x0003180001027983 */ /* 0x000ea20000100800 */
[----:B------:R-:W-:Y:S02]  /*19ac0*/  UMOV UR5, 0xffffff80 ;  /* 0xffffff8000057882 */ /* 0x000fe40000000000 */
[----:B------:R-:W-:Y:S01]  /*19ad0*/  ULDC UR8, c[0x0][0x180] ;  /* 0x0000600000087ab9 */ /* 0x000fe20000000800 */
[----:B------:R-:W-:Y:S01]  /*19ae0*/  STL [R1+0x1914], R7 ;  /* 0x0019140701007387 */ /* 0x000fe20000100800 */
[----:B------:R-:W-:-:S03]  /*19af0*/  UIMAD UR5, UR4, UR5, UR8 ;  /* 0x00000005040572a4 */ /* 0x000fc6000f8e0208 */
[----:B------:R-:W-:Y:S04]  /*19b00*/  STL [R1+0x191c], R7 ;  /* 0x00191c0701007387 */ /* 0x000fe80000100800 */
[----:B------:R-:W-:Y:S04]  /*19b10*/  STL [R1+0x1924], R7 ;  /* 0x0019240701007387 */ /* 0x000fe80000100800 */
[----:B------:R-:W-:Y:S04]  /*19b20*/  STL [R1+0x192c], R7 ;  /* 0x00192c0701007387 */ /* 0x000fe80000100800 */
[----:B------:R-:W-:Y:S04]  /*19b30*/  STL [R1+0x1938], R7 ;  /* 0x0019380701007387 */ /* 0x000fe80000100800 */
[----:B------:R0:W-:Y:S04]  /*19b40*/  STL [R1+0x1948], R7 ;  /* 0x0019480701007387 */ /* 0x0001e80000100800 */
[----:B------:R-:W-:Y:S04]  /*19b50*/  STL [R1+0x1910], R9 ;  /* 0x0019100901007387 */ /* 0x000fe80000100800 */
[----:B------:R-:W-:Y:S04]  /*19b60*/  STL [R1+0x1918], R9 ;  /* 0x0019180901007387 */ /* 0x000fe80000100800 */
[----:B0-----:R-:W0:Y:S04]  /*19b70*/  S2R R7, SR_TID.X ;  /* 0x0000000000077919 */ /* 0x001e280000002100 */
[----:B------:R-:W-:Y:S04]  /*19b80*/  STL [R1+0x1920], R9 ;  /* 0x0019200901007387 */ /* 0x000fe80000100800 */
        /* <DEDUP_REMOVED lines=8> */
[----:B------:R0:W-:Y:S04]  /*19c10*/  STL [R1+0x1944], R8 ;  /* 0x0019440801007387 */ /* 0x0001e80000100800 */
[----:B------:R-:W-:Y:S04]  /*19c20*/  STL [R1+0x1904], R6 ;  /* 0x0019040601007387 */ /* 0x000fe80000100800 */
[----:B------:R1:W-:Y:S01]  /*19c30*/  STL [R1+0x1950], R6 ;  /* 0x0019500601007387 */ /* 0x0003e20000100800 */
[----:B0-----:R-:W-:-:S03]  /*19c40*/  SHF.R.U32.HI R8, RZ, 0x5, R7 ;  /* 0x00000005ff087819 */ /* 0x001fc60000011607 */
[----:B------:R-:W-:Y:S01]  /*19c50*/  STL [R1+0x1900], R10 ;  /* 0x0019000a01007387 */ /* 0x000fe20000100800 */
[----:B------:R-:W-:-:S03]  /*19c60*/  SGXT.U32 R8, R8, 0x3 ;  /* 0x000000030808781a */ /* 0x000fc60000000000 */
[----:B------:R-:W-:Y:S01]  /*19c70*/  STL [R1+0x18fc], R15 ;  /* 0x0018fc0f01007387 */ /* 0x000fe20000100800 */
[----:B------:R-:W-:-:S03]  /*19c80*/  ISETP.GE.AND P0, PT, R8, UR5, PT ;  /* 0x0000000508007c0c */ /* 0x000fc6000bf06270 */
        /* <DEDUP_REMOVED lines=19> */
[----:B------:R-:W-:Y:S01]  /*19dc0*/  STL [R1+0x18c8], R0 ;  /* 0x0018c80001007387 */ /* 0x000fe20000100800 */
[----:B------:R-:W-:-:S03]  /*19dd0*/  PRMT R16, RZ, 0x7610, R16 ;  /* 0x00007610ff107816 */ /* 0x000fc60000000010 */
[----:B------:R-:W-:Y:S04]  /*19de0*/  STL [R1+0x18cc], R0 ;  /* 0x0018cc0001007387 */ /* 0x000fe80000100800 */
[----:B------:R-:W-:Y:S04]  /*19df0*/  STL [R1+0x18d0], R0 ;  /* 0x0018d00001007387 */ /* 0x000fe80000100800 */
[----:B------:R-:W-:Y:S04]  /*19e00*/  STL [R1+0x18d4], R0 ;  /* 0x0018d40001007387 */ /* 0x000fe80000100800 */
[----:B------:R-:W-:Y:S04]  /*19e10*/  STL [R1+0x18d8], R0 ;  /* 0x0018d80001007387 */ /* 0x000fe80000100800 */
[----:B------:R-:W-:Y:S04]  /*19e20*/  STL [R1+0x18dc], R0 ;  /* 0x0018dc0001007387 */ /* 0x000fe80000100800 */
[----:B-1----:R-:W3:Y:S04]  /*19e30*/  LDL R6, [R1+0x324] ;  /* 0x0003240001067983 */ /* 0x002ee80000100800 */
[----:B------:R-:W0:Y:S01]  /*19e40*/  S2R R4, SR_TID.X ;  /* 0x0000000000047919 */ /* 0x000e220000002100 */
[----:B------:R-:W-:-:S02]  /*19e50*/  PRMT R17, RZ, 0x7610, R17 ;  /* 0x00007610ff117816 */ /* 0x000fc40000000011 */
[----:B------:R-:W-:Y:S01]  /*19e60*/  PRMT R18, RZ, 0x7610, R18 ;  /* 0x00007610ff127816 */ /* 0x000fe20000000012 */
[----:B------:R-:W4:Y:S01]  /*19e70*/  LDL R11, [R1+0x31c] ;  /* 0x00031c00010b7983 */ /* 0x000f220000100800 */
[--C-:B0-----:R-:W-:Y:S02]  /*19e80*/  SHF.R.U32.HI R5, RZ, 0x5, R4.reuse ;  /* 0x00000005ff057819 */ /* 0x101fe40000011604 */
[----:B------:R-:W-:Y:S02]  /*19e90*/  SHF.R.U32.HI R4, RZ, 0x5, R4 ;  /* 0x00000005ff047819 */ /* 0x000fe40000011604 */
[----:B------:R-:W-:Y:S02]  /*19ea0*/  SGXT.U32 R5, R5, 0x3 ;  /* 0x000000030505781a */ /* 0x000fe40000000000 */
[----:B------:R-:W-:Y:S02]  /*19eb0*/  SGXT.U32 R4, R4, 0x3 ;  /* 0x000000030404781a */ /* 0x000fe40000000000 */
[----:B------:R-:W-:-:S02]  /*19ec0*/  LOP3.LUT R9, R5, 0x8, RZ, 0xfc, !PT ;  /* 0x0000000805097812 */ /* 0x000fc400078efcff */
[C---:B------:R-:W-:Y:S01]  /*19ed0*/  LOP3.LUT R5, R4.reuse, 0x10, RZ, 0xfc, !PT ;  /* 0x0000001004057812 */ /* 0x040fe200078efcff */
[----:B--2---:R0:W2:Y:S01]  /*19ee0*/  @!P0 LDG.E.U16 R16, [R2.64] ;  /* 0x0000000a02108981 */ /* 0x0040a2000c1e1500 */
[----:B------:R-:W-:Y:S02]  /*19ef0*/  ISETP.GE.AND P1, PT, R9, UR5, PT ;  /* 0x0000000509007c0c */ /* 0x000fe4000bf26270 */
[----:B------:R-:W-:Y:S01]  /*19f00*/  LOP3.LUT R4, R4, 0x18, RZ, 0xfc, !PT ;  /* 0x0000001804047812 */ /* 0x000fe200078efcff */
[----:B------:R-:W2:Y:S04]  /*19f10*/  LDL R9, [R1+0x310] ;  /* 0x0003100001097983 */ /* 0x000ea80000100800 */
[----:B0-----:R-:W2:Y:S01]  /*19f20*/  LDL R3, [R1+0x314] ;  /* 0x0003140001037983 */ /* 0x001ea20000100800 */
[----:B------:R-:W-:-:S03]  /*19f30*/  ISETP.GE.AND P3, PT, R4, UR5, PT ;  /* 0x0000000504007c0c */ /* 0x000fc6000bf66270 */
[----:B------:R-:W0:Y:S01]  /*19f40*/  S2R R4, SR_TID.X ;  /* 0x0000000000047919 */ /* 0x000e220000002100 */
[----:B------:R-:W-:-:S03]  /*19f50*/  ISETP.GE.AND P2, PT, R5, UR5, PT ;  /* 0x0000000505007c0c */ /* 0x000fc6000bf46270 */
[----:B------:R-:W4:Y:S01]  /*19f60*/  LDL R5, [R1+0x320] ;  /* 0x0003200001057983 */ /* 0x000f220000100800 */
[----:B0-----:R-:W-:-:S04]  /*19f70*/  SHF.R.U32.HI R2, RZ, 0x5, R4 ;  /* 0x00000005ff027819 */ /* 0x001fc80000011604 */
[----:B------:R-:W-:-:S04]  /*19f80*/  SGXT.U32 R2, R2, 0x3 ;  /* 0x000000030202781a */ /* 0x000fc80000000000 */
[----:B------:R-:W-:-:S04]  /*19f90*/  LOP3.LUT R2, R2, 0x20, RZ, 0xfc, !PT ;  /* 0x0000002002027812 */ /* 0x000fc800078efcff */
[----:B------:R-:W-:Y:S01]  /*19fa0*/  ISETP.GE.AND P4, PT, R2, UR5, PT ;  /* 0x0000000502007c0c */ /* 0x000fe2000bf86270 */
[----:B---3--:R-:W-:-:S05]  /*19fb0*/  @!P1 IMAD.MOV.U32 R2, RZ, RZ, R6 ;  /* 0x000000ffff029224 */ /* 0x008fca00078e0006 */
[----:B--2---:R4:W2:Y:S04]  /*19fc0*/  @!P1 LDG.E.U16 R17, [R2.64] ;  /* 0x0000000a02119981 */ /* 0x0048a8000c1e1500 */
[----:B------:R-:W-:Y:S04]  /*19fd0*/  STL [R1+0x1890], R16 ;  /* 0x0018901001007387 */ /* 0x000fe80000100800 */
[----:B------:R-:W-:Y:S01]  /*19fe0*/  STL [R1+0x1894], R16 ;  /* 0x0018941001007387 */ /* 0x000fe20000100800 */
[----:B----4-:R-:W-:Y:S02]  /*19ff0*/  @!P2 IMAD.MOV.U32 R2, RZ, RZ, R5 ;  /* 0x000000ffff02a224 */ /* 0x010fe400078e0005 */
[----:B------:R-:W-:Y:S01]  /*1a000*/  @!P2 IMAD.MOV.U32 R3, RZ, RZ, R9 ;  /* 0x000000ffff03a224 */ /* 0x000fe200078e0009 */
[----:B------:R-:W-:Y:S04]  /*1a010*/  STL [R1+0x1898], R16 ;  /* 0x0018981001007387 */ /* 0x000fe80000100800 */
[----:B------:R-:W-:Y:S04]  /*1a020*/  STL [R1+0x189c], R16 ;  /* 0x00189c1001007387 */ /* 0x000fe80000100800 */
[----:B------:R0:W3:Y:S01]  /*1a030*/  @!P2 LDG.E.U16 R18, [R2.64] ;  /* 0x0000000a0212a981 */ /* 0x0000e2000c1e1500 */
[----:B------:R-:W-:-:S04]  /*1a040*/  SHF.R.U32.HI R4, RZ, 0x5, R4 ;  /* 0x00000005ff047819 */ /* 0x000fc80000011604 */
[----:B------:R-:W-:-:S04]  /*1a050*/  SGXT.U32 R4, R4, 0x3 ;  /* 0x000000030404781a */ /* 0x000fc80000000000 */
[----:B------:R-:W-:-:S04]  /*1a060*/  LOP3.LUT R4, R4, 0x28, RZ, 0xfc, !PT ;  /* 0x0000002804047812 */ /* 0x000fc800078efcff */
[----:B------:R-:W-:Y:S02]  /*1a070*/  ISETP.GE.AND P1, PT, R4, UR5, PT ;  /* 0x0000000504007c0c */ /* 0x000fe4000bf26270 */
[----:B------:R-:W1:Y:S04]  /*1a080*/  S2R R4, SR_TID.X ;  /* 0x0000000000047919 */ /* 0x000e680000002100 */
[----:B--2---:R-:W-:Y:S04]  /*1a090*/  STL [R1+0x188c], R17 ;  /* 0x00188c1101007387 */ /* 0x004fe80000100800 */
[----:B0-----:R-:W2:Y:S01]  /*1a0a0*/  LDL R3, [R1+0x30c] ;  /* 0x00030c0001037983 */ /* 0x001ea20000100800 */
[----:B-1----:R-:W-:-:S02]  /*1a0b0*/  SHF.R.U32.HI R4, RZ, 0x5, R4 ;  /* 0x00000005ff047819 */ /* 0x002fc40000011604 */
[----:B------:R-:W-:Y:S01]  /*1a0c0*/  PRMT R19, RZ, 0x7610, R19 ;  /* 0x00007610ff137816 */ /* 0x000fe20000000013 */
[----:B------:R-:W4:Y:S01]  /*1a0d0*/  LDL R6, [R1+0x308] ;  /* 0x0003080001067983 */ /* 0x000f220000100800 */
[----:B------:R-:W-:-:S03]  /*1a0e0*/  SGXT.U32 R4, R4, 0x3 ;  /* 0x000000030404781a */ /* 0x000fc60000000000 */
[----:B------:R-:W4:Y:S01]  /*1a0f0*/  LDL R9, [R1+0x2f8] ;  /* 0x0002f80001097983 */ /* 0x000f220000100800 */
[----:B------:R-:W-:-:S03]  /*1a100*/  LOP3.LUT R2, R4, 0x30, RZ, 0xfc, !PT ;  /* 0x0000003004027812 */ /* 0x000fc600078efcff */
[----:B------:R-:W4:Y:S01]  /*1a110*/  LDL R5, [R1+0x2fc] ;  /* 0x0002fc0001057983 */ /* 0x000f220000100800 */
[----:B------:R-:W-:Y:S01]  /*1a120*/  ISETP.GE.AND P0, PT, R2, UR5, PT ;  /* 0x0000000502007c0c */ /* 0x000fe2000bf06270 */
[----:B------:R-:W-:Y:S02]  /*1a130*/  @!P3 IMAD.MOV.U32 R2, RZ, RZ, R11 ;  /* 0x000000ffff02b224 */ /* 0x000fe400078e000b */
[----:B---3--:R-:W-:Y:S04]  /*1a140*/  STL [R1+0x1888], R18 ;  /* 0x0018881201007387 */ /* 0x008fe80000100800 */
[----:B------:R-:W0:Y:S01]  /*1a150*/  S2R R4, SR_TID.X ;  /* 0x0000000000047919 */ /* 0x000e220000002100 */
[----:B------:R-:W-:Y:S02]  /*1a160*/  PRMT R20, RZ, 0x7610, R20 ;  /* 0x00007610ff147816 */ /* 0x000fe40000000014 */
[----:B------:R-:W-:Y:S01]  /*1a170*/  PRMT R21, RZ, 0x7610, R21 ;  /* 0x00007610ff157816 */ /* 0x000fe20000000015 */
[----:B------:R-:W3:Y:S04]  /*1a180*/  LDL R11, [R1+0x2f4] ;  /* 0x0002f400010b7983 */ /* 0x000ee80000100800 */
[----:B--2---:R1:W2:Y:S04]  /*1a190*/  @!P3 LDG.E.U16 R19, [R2.64] ;  /* 0x0000000a0213b981 */ /* 0x0042a8000c1e1500 */
[----:B-1----:R-:W2:Y:S01]  /*1a1a0*/  LDL R3, [R1+0x300] ;  /* 0x0003000001037983 */ /* 0x002ea20000100800 */
[----:B0-----:R-:W-:-:S04]  /*1a1b0*/  SHF.R.U32.HI R4, RZ, 0x5, R4 ;  /* 0x00000005ff047819 */ /* 0x001fc80000011604 */
[----:B------:R-:W-:-:S04]  /*1a1c0*/  SGXT.U32 R4, R4, 0x3 ;  /* 0x000000030404781a */ /* 0x000fc80000000000 */
[----:B------:R-:W-:-:S04]  /*1a1d0*/  LOP3.LUT R2, R4, 0x38, RZ, 0xfc, !PT ;  /* 0x0000003804027812 */ /* 0x000fc800078efcff */
[----:B------:R-:W-:Y:S01]  /*1a1e0*/  ISETP.GE.AND P2, PT, R2, UR5, PT ;  /* 0x0000000502007c0c */ /* 0x000fe2000bf46270 */
[----:B----4-:R-:W-:Y:S01]  /*1a1f0*/  @!P4 IMAD.MOV.U32 R2, RZ, RZ, R6 ;  /* 0x000000ffff02c224 */ /* 0x010fe200078e0006 */
[----:B------:R-:W0:Y:S04]  /*1a200*/  S2R R4, SR_TID.X ;  /* 0x0000000000047919 */ /* 0x000e280000002100 */
[----:B--2---:R1:W2:Y:S01]  /*1a210*/  @!P4 LDG.E.U16 R20, [R2.64] ;  /* 0x0000000a0214c981 */ /* 0x0042a2000c1e1500 */
[----:B0-----:R-:W-:-:S04]  /*1a220*/  SHF.R.U32.HI R4, RZ, 0x5, R4 ;  /* 0x00000005ff047819 */ /* 0x001fc80000011604 */
[----:B------:R-:W-:-:S04]  /*1a230*/  SGXT.U32 R4, R4, 0x3 ;  /* 0x000000030404781a */ /* 0x000fc80000000000 */
[----:B-1----:R-:W-:Y:S01]  /*1a240*/  LOP3.LUT R3, R4, 0x40, RZ, 0xfc, !PT ;  /* 0x0000004004037812 */ /* 0x002fe200078efcff */
[----:B------:R-:W-:-:S03]  /*1a250*/  @!P1 IMAD.MOV.U32 R2, RZ, RZ, R5 ;  /* 0x000000ffff029224 */ /* 0x000fc600078e0005 */
[----:B------:R-:W-:Y:S01]  /*1a260*/  ISETP.GE.AND P3, PT, R3, UR5, PT ;  /* 0x0000000503007c0c */ /* 0x000fe2000bf66270 */
[----:B------:R-:W-:Y:S01]  /*1a270*/  @!P1 IMAD.MOV.U32 R3, RZ, RZ, R9 ;  /* 0x000000ffff039224 */ /* 0x000fe200078e0009 */
[----:B------:R-:W-:Y:S04]  /*1a280*/  STL [R1+0x1884], R19 ;  /* 0x0018841301007387 */ /* 0x000fe80000100800 */
[----:B------:R-:W4:Y:S04]  /*1a290*/  LDL R6, [R1+0x2ec] ;  /* 0x0002ec0001067983 */ /* 0x000f280000100800 */
[----:B------:R0:W4:Y:S04]  /*1a2a0*/  @!P1 LDG.E.U16 R21, [R2.64] ;  /* 0x0000000a02159981 */ /* 0x000128000c1e1500 */
        /* <DEDUP_REMOVED lines=8> */
[----:B------:R-:W-:-:S04]  /*1a330*/  LOP3.LUT R2, R9, 0x48, RZ, 0xfc, !PT ;  /* 0x0000004809027812 */ /* 0x000fc800078efcff */
[----:B------:R-:W-:Y:S01]  /*1a340*/  ISETP.GE.AND P4, PT, R2, UR5, PT ;  /* 0x0000000502007c0c */ /* 0x000fe2000bf86270 */
[----:B---3--:R-:W-:Y:S02]  /*1a350*/  @!P0 IMAD.MOV.U32 R2, RZ, RZ, R11 ;  /* 0x000000ffff028224 */ /* 0x008fe400078e000b */
[----:B------:R-:W0:Y:S04]  /*1a360*/  S2R R11, SR_TID.X ;  /* 0x00000000000b7919 */ /* 0x000e280000002100 */
[----:B--2---:R1:W2:Y:S04]  /*1a370*/  @!P0 LDG.E.U16 R22, [R2.64] ;  /* 0x0000000a02168981 */ /* 0x0042a8000c1e1500 */
[----:B-1----:R-:W3:Y:S01]  /*1a380*/  LDL R3, [R1+0x2e8] ;  /* 0x0002e80001037983 */ /* 0x002ee20000100800 */
[----:B------:R-:W-:Y:S01]  /*1a390*/  LOP3.LUT R9, R9, 0x50, RZ, 0xfc, !PT ;  /* 0x0000005009097812 */ /* 0x000fe200078efcff */
[----:B----4-:R-:W-:Y:S01]  /*1a3a0*/  @!P2 IMAD.MOV.U32 R2, RZ, RZ, R6 ;  /* 0x000000ffff02a224 */ /* 0x010fe200078e0006 */
[----:B------:R-:W-:-:S02]  /*1a3b0*/  PRMT R23, RZ, 0x7610, R23 ;  /* 0x00007610ff177816 */ /* 0x000fc40000000017 */
[----:B------:R-:W-:Y:S02]  /*1a3c0*/  ISETP.GE.AND P5, PT, R9, UR5, PT ;  /* 0x0000000509007c0c */ /* 0x000fe4000bfa6270 */
[----:B------:R-:W4:Y:S01]  /*1a3d0*/  LDL R9, [R1+0x2d4] ;  /* 0x0002d40001097983 */ /* 0x000f220000100800 */
[--C-:B0-----:R-:W-:Y:S02]  /*1a3e0*/  SHF.R.U32.HI R6, RZ, 0x5, R11.reuse ;  /* 0x00000005ff067819 */ /* 0x101fe4000001160b */
[----:B------:R-:W-:Y:S02]  /*1a3f0*/  SHF.R.U32.HI R11, RZ, 0x5, R11 ;  /* 0x00000005ff0b7819 */ /* 0x000fe4000001160b */
[----:B------:R-:W-:Y:S02]  /*1a400*/  SGXT.U32 R6, R6, 0x3 ;  /* 0x000000030606781a */ /* 0x000fe40000000000 */
[----:B------:R-:W-:Y:S02]  /*1a410*/  SGXT.U32 R11, R11, 0x3 ;  /* 0x000000030b0b781a */ /* 0x000fe40000000000 */
[----:B------:R-:W-:-:S02]  /*1a420*/  LOP3.LUT R6, R6, 0x58, RZ, 0xfc, !PT ;  /* 0x0000005806067812 */ /* 0x000fc400078efcff */
[----:B------:R-:W-:Y:S02]  /*1a430*/  PRMT R25, RZ, 0x7610, R25 ;  /* 0x00007610ff197816 */ /* 0x000fe40000000019 */
[----:B------:R-:W-:Y:S02]  /*1a440*/  LOP3.LUT R11, R11, 0x60, RZ, 0xfc, !PT ;  /* 0x000000600b0b7812 */ /* 0x000fe400078efcff */
[----:B------:R-:W-:Y:S02]  /*1a450*/  ISETP.GE.AND P0, PT, R6, UR5, PT ;  /* 0x0000000506007c0c */ /* 0x000fe4000bf06270 */
[----:B------:R-:W-:Y:S01]  /*1a460*/  ISETP.GE.AND P1, PT, R11, UR5, PT ;  /* 0x000000050b007c0c */ /* 0x000fe2000bf26270 */
[----:B------:R0:W4:Y:S04]  /*1a470*/  @!P4 LDG.E.U16 R25, [R4.64] ;  /* 0x0000000a0419c981 */ /* 0x000128000c1e1500 */
[----:B--2---:R-:W-:Y:S04]  /*1a480*/  STL [R1+0x187c], R22 ;  /* 0x00187c1601007387 */ /* 0x004fe80000100800 */
[----:B---3--:R1:W2:Y:S04]  /*1a490*/  @!P2 LDG.E.U16 R23, [R2.64] ;  /* 0x0000000a0217a981 */ /* 0x0082a8000c1e1500 */
[----:B-1----:R-:W3:Y:S04]  /*1a4a0*/  LDL R2, [R1+0x2e0] ;  /* 0x0002e00001027983 */ /* 0x002ee80000100800 */
[----:B------:R-:W3:Y:S04]  /*1a4b0*/  LDL R3, [R1+0x2e4] ;  /* 0x0002e40001037983 */ /* 0x000ee80000100800 */
[----:B------:R-:W2:Y:S04]  /*1a4c0*/  LDL.LU R6, [R1+0x1950] ;  /* 0x0019500001067983 */ /* 0x000ea80000300800 */
[----:B------:R-:W2:Y:S04]  /*1a4d0*/  LDL.LU R11, [R1+0x194c] ;  /* 0x00194c00010b7983 */ /* 0x000ea80000300800 */
[----:B0-----:R-:W2:Y:S01]  /*1a4e0*/  LDL R5, [R1+0x2d0] ;  /* 0x0002d00001057983 */ /* 0x001ea20000100800 */
[----:B------:R-:W-:Y:S01]  /*1a4f0*/  PRMT R24, RZ, 0x7610, R24 ;  /* 0x00007610ff187816 */ /* 0x000fe20000000018 */
[----:B----4-:R-:W-:Y:S01]  /*1a500*/  @!P5 IMAD.MOV.U32 R4, RZ, RZ, R9 ;  /* 0x000000ffff04d224 */ /* 0x010fe200078e0009 */
[----:B---3--:R-:W-:-:S04]  /*1a510*/  @!P3 LOP3.LUT R3, R3, R2, RZ, 0x3c, !PT ;  /* 0x000000020303b212 */ /* 0x008fc800078e3cff */
[----:B------:R-:W-:-:S04]  /*1a520*/  @!P3 LOP3.LUT R2, R3, R2, RZ, 0x3c, !PT ;  /* 0x000000020302b212 */ /* 0x000fc800078e3cff */
[----:B------:R-:W-:-:S05]  /*1a530*/  @!P3 LOP3.LUT R3, R3, R2, RZ, 0x3c, !PT ;  /* 0x000000020303b212 */ /* 0x000fca00078e3cff */
[----:B------:R0:W3:Y:S02]  /*1a540*/  @!P3 LDG.E.U16 R24, [R2.64] ;  /* 0x0000000a0218b981 */ /* 0x0000e4000c1e1500 */
[----:B0-----:R-:W-:-:S06]  /*1a550*/  PRMT R2, RZ, 0x7610, R2 ;  /* 0x00007610ff027816 */ /* 0x001fcc0000000002 */
[----:B--2---:R0:W2:Y:S04]  /*1a560*/  @!P5 LDG.E.U16 R2, [R4.64] ;  /* 0x0000000a0402d981 */ /* 0x0040a8000c1e1500 */
[----:B0-----:R-:W4:Y:S04]  /*1a570*/  LDL R4, [R1+0x2c8] ;  /* 0x0002c80001047983 */ /* 0x001f280000100800 */
[----:B------:R-:W4:Y:S01]  /*1a580*/  LDL R5, [R1+0x2cc] ;  /* 0x0002cc0001057983 */ /* 0x000f220000100800 */
[----:B------:R-:W-:Y:S02]  /*1a590*/  PRMT R11, RZ, 0x7610, R11 ;  /* 0x00007610ff0b7816 */ /* 0x000fe4000000000b */
[----:B------:R-:W-:-:S02]  /*1a5a0*/  SHF.R.U32.HI R7, RZ, 0x5, R7 ;  /* 0x00000005ff077819 */ /* 0x000fc40000011607 */
[----:B----4-:R-:W-:-:S04]  /*1a5b0*/  @!P0 LOP3.LUT R5, R5, R4, RZ, 0x3c, !PT ;  /* 0x0000000405058212 */ /* 0x010fc800078e3cff */
[----:B------:R-:W-:-:S04]  /*1a5c0*/  @!P0 LOP3.LUT R4, R5, R4, RZ, 0x3c, !PT ;  /* 0x0000000405048212 */ /* 0x000fc800078e3cff */
[----:B------:R-:W-:-:S05]  /*1a5d0*/  @!P0 LOP3.LUT R5, R5, R4, RZ, 0x3c, !PT ;  /* 0x0000000405058212 */ /* 0x000fca00078e3cff */
[----:B------:R-:W4:Y:S01]  /*1a5e0*/  @!P0 LDG.E.U16 R11, [R4.64] ;  /* 0x0000000a040b8981 */ /* 0x000f22000c1e1500 */
[----:B------:R-:W-:Y:S02]  /*1a5f0*/  SGXT.U32 R7, R7, 0x3 ;  /* 0x000000030707781a */ /* 0x000fe40000000000 */
[C---:B------:R-:W-:Y:S02]  /*1a600*/  LOP3.LUT R9, R8.reuse, 0x70, RZ, 0xfc, !PT ;  /* 0x0000007008097812 */ /* 0x040fe400078efcff */
[----:B------:R-:W-:Y:S02]  /*1a610*/  LOP3.LUT R7, R7, 0x68, RZ, 0xfc, !PT ;  /* 0x0000006807077812 */ /* 0x000fe400078efcff */
[----:B------:R-:W-:Y:S02]  /*1a620*/  LOP3.LUT R8, R8, 0x78, RZ, 0xfc, !PT ;  /* 0x0000007808087812 */ /* 0x000fe400078efcff */
[----:B------:R-:W-:Y:S02]  /*1a630*/  ISETP.GE.AND P2, PT, R7, UR5, PT ;  /* 0x0000000507007c0c */ /* 0x000fe4000bf46270 */
[----:B------:R-:W2:Y:S01]  /*1a640*/  LDL.LU R7, [R1+0x1948] ;  /* 0x0019480001077983 */ /* 0x000ea20000300800 */
[----:B------:R-:W-:-:S03]  /*1a650*/  ISETP.GE.AND P4, PT, R8, UR5, PT ;  /* 0x0000000508007c0c */ /* 0x000fc6000bf86270 */
[----:B------:R-:W2:Y:S04]  /*1a660*/  LDL.LU R8, [R1+0x1944] ;  /* 0x0019440001087983 */ /* 0x000ea80000300800 */
[----:B----4-:R0:W-:Y:S04]  /*1a670*/  STL [R1+0x20], R11 ;  /* 0x0000200b01007387 */ /* 0x0101e80000100800 */
[----:B0-----:R-:W4:Y:S04]  /*1a680*/  LDL.LU R11, [R1+0x1940] ;  /* 0x00194000010b7983 */ /* 0x001f280000300800 */
[----:B------:R-:W3:Y:S04]  /*1a690*/  LDL R4, [R1+0x2c0] ;  /* 0x0002c00001047983 */ /* 0x000ee80000100800 */
[----:B------:R-:W3:Y:S01]  /*1a6a0*/  LDL R5, [R1+0x2c4] ;  /* 0x0002c40001057983 */ /* 0x000ee20000100800 */
[----:B--2---:R-:W-:-:S02]  /*1a6b0*/  PRMT R7, RZ, 0x7610, R7 ;  /* 0x00007610ff077816 */ /* 0x004fc40000000007 */
[----:B------:R-:W-:Y:S02]  /*1a6c0*/  ISETP.GE.AND P3, PT, R9, UR5, PT ;  /* 0x0000000509007c0c */ /* 0x000fe4000bf66270 */
[----:B------:R-:W0:Y:S01]  /*1a6d0*/  S2R R9, SR_TID.X ;  /* 0x0000000000097919 */ /* 0x000e220000002100 */
[----:B---3--:R-:W-:-:S04]  /*1a6e0*/  @!P1 LOP3.LUT R5, R5, R4, RZ, 0x3c, !PT ;  /* 0x0000000405059212 */ /* 0x008fc800078e3cff */
[----:B------:R-:W-:-:S04]  /*1a6f0*/  @!P1 LOP3.LUT R4, R5, R4, RZ, 0x3c, !PT ;  /* 0x0000000405049212 */ /* 0x000fc800078e3cff */
[----:B------:R-:W-:-:S05]  /*1a700*/  @!P1 LOP3.LUT R5, R5, R4, RZ, 0x3c, !PT ;  /* 0x0000000405059212 */ /* 0x000fca00078e3cff */
[----:B------:R-:W2:Y:S01]  /*1a710*/  @!P1 LDG.E.U16 R7, [R4.64] ;  /* 0x0000000a04079981 */ /* 0x000ea2000c1e1500 */
[----:B0-----:R-:W-:-:S04]  /*1a720*/  LOP3.LUT R9, R9, 0x7f, RZ, 0xc0, !PT ;  /* 0x0000007f09097812 */ /* 0x001fc800078ec0ff */
[----:B------:R-:W-:Y:S02]  /*1a730*/  ISETP.GE.AND P0, PT, R9, UR5, PT ;  /* 0x0000000509007c0c */ /* 0x000fe4000bf06270 */
[----:B------:R-:W3:Y:S04]  /*1a740*/  LDL.LU R9, [R1+0x193c] ;  /* 0x00193c0001097983 */ /* 0x000ee80000300800 */
[----:B--2---:R0:W-:Y:S04]  /*1a750*/  STL [R1+0x74], R7 ;  /* 0x0000740701007387 */ /* 0x0041e80000100800 */
[----:B0-----:R-:W2:Y:S04]  /*1a760*/  LDL.LU R7, [R1+0x1938] ;  /* 0x0019380001077983 */ /* 0x001ea80000300800 */
[----:B------:R-:W2:Y:S04]  /*1a770*/  LDL R4, [R1+0x2b8] ;  /* 0x0002b80001047983 */ /* 0x000ea80000100800 */
[----:B------:R-:W2:Y:S01]  /*1a780*/  LDL R5, [R1+0x2bc] ;  /* 0x0002bc0001057983 */ /* 0x000ea20000100800 */
[----:B----4-:R-:W-:-:S02]  /*1a790*/  PRMT R11, RZ, 0x7610, R11 ;  /* 0x00007610ff0b7816 */ /* 0x010fc4000000000b */
[----:B--2---:R-:W-:-:S04]  /*1a7a0*/  @!P2 LOP3.LUT R5, R5, R4, RZ, 0x3c, !PT ;  /* 0x000000040505a212 */ /* 0x004fc800078e3cff */
[----:B------:R-:W-:-:S04]  /*1a7b0*/  @!P2 LOP3.LUT R4, R5, R4, RZ, 0x3c, !PT ;  /* 0x000000040504a212 */ /* 0x000fc800078e3cff */
[----:B------:R-:W-:-:S05]  /*1a7c0*/  @!P2 LOP3.LUT R5, R5, R4, RZ, 0x3c, !PT ;  /* 0x000000040505a212 */ /* 0x000fca00078e3cff */
[----:B------:R-:W2:Y:S04]  /*1a7d0*/  @!P2 LDG.E.U16 R11, [R4.64] ;  /* 0x0000000a040ba981 */ /* 0x000ea8000c1e1500 */
[----:B--2---:R0:W-:Y:S04]  /*1a7e0*/  STL [R1+0x70], R11 ;  /* 0x0000700b01007387 */ /* 0x0041e80000100800 */
[----:B0-----:R-:W2:Y:S04]  /*1a7f0*/  LDL.LU R11, [R1+0x1934] ;  /* 0x00193400010b7983 */ /* 0x001ea80000300800 */
[----:B------:R-:W4:Y:S04]  /*1a800*/  LDL R4, [R1+0x2b0] ;  /* 0x0002b00001047983 */ /* 0x000f280000100800 */
[----:B------:R-:W4:Y:S01]  /*1a810*/  LDL R5, [R1+0x2b4] ;  /* 0x0002b40001057983 */ /* 0x000f220000100800 */
[----:B---3--:R-:W-:-:S02]  /*1a820*/  PRMT R9, RZ, 0x7610, R9 ;  /* 0x00007610ff097816 */ /* 0x008fc40000000009 */
[----:B----4-:R-:W-:-:S04]  /*1a830*/  @!P3 LOP3.LUT R5, R5, R4, RZ, 0x3c, !PT ;  /* 0x000000040505b212 */ /* 0x010fc800078e3cff */
[----:B------:R-:W-:-:S04]  /*1a840*/  @!P3 LOP3.LUT R4, R5, R4, RZ, 0x3c, !PT ;  /* 0x000000040504b212 */ /* 0x000fc800078e3cff */
[----:B------:R-:W-:-:S05]  /*1a850*/  @!P3 LOP3.LUT R5, R5, R4, RZ, 0x3c, !PT ;  /* 0x000000040505b212 */ /* 0x000fca00078e3cff */
[----:B------:R-:W3:Y:S04]  /*1a860*/  @!P3 LDG.E.U16 R9, [R4.64] ;  /* 0x0000000a0409b981 */ /* 0x000ee8000c1e1500 */
[----:B---3--:R0:W-:Y:S04]  /*1a870*/  STL [R1+0x6c], R9 ;  /* 0x00006c0901007387 */ /* 0x0081e80000100800 */
[----:B0-----:R-:W3:Y:S04]  /*1a880*/  LDL.LU R9, [R1+0x1930] ;  /* 0x0019300001097983 */ /* 0x001ee80000300800 */
[----:B------:R-:W4:Y:S04]  /*1a890*/  LDL R4, [R1+0x2a8] ;  /* 0x0002a80001047983 */ /* 0x000f280000100800 */
[----:B------:R-:W4:Y:S01]  /*1a8a0*/  LDL R5, [R1+0x2ac] ;  /* 0x0002ac0001057983 */ /* 0x000f220000100800 */
[----:B------:R-:W-:-:S02]  /*1a8b0*/  PRMT R7, RZ, 0x7610, R7 ;  /* 0x00007610ff077816 */ /* 0x000fc40000000007 */
[----:B----4-:R-:W-:-:S04]  /*1a8c0*/  @!P4 LOP3.LUT R5, R5, R4, RZ, 0x3c, !PT ;  /* 0x000000040505c212 */ /* 0x010fc800078e3cff */
[----:B------:R-:W-:-:S04]  /*1a8d0*/  @!P4 LOP3.LUT R4, R5, R4, RZ, 0x3c, !PT ;  /* 0x000000040504c212 */ /* 0x000fc800078e3cff */
[----:B------:R-:W-:-:S05]  /*1a8e0*/  @!P4 LOP3.LUT R5, R5, R4, RZ, 0x3c, !PT ;  /* 0x000000040505c212 */ /* 0x000fca00078e3cff */
[----:B------:R-:W4:Y:S01]  /*1a8f0*/  @!P4 LDG.E.U16 R7, [R4.64] ;  /* 0x0000000a0407c981 */ /* 0x000f22000c1e1500 */
[----:B--2---:R-:W-:-:S03]  /*1a900*/  PRMT R11, RZ, 0x7610, R11 ;  /* 0x00007610ff0b7816 */ /* 0x004fc6000000000b */
[----:B------:R-:W-:Y:S06]  /*1a910*/  BAR.SYNC.DEFER_BLOCKING 0x0 ;  /* 0x0000000000007b1d */ /* 0x000fec0000010000 */
[----:B----4-:R0:W-:Y:S04]  /*1a920*/  STL [R1+0x7c], R7 ;  /* 0x00007c0701007387 */ /* 0x0101e80000100800 */
[----:B0-----:R-:W2:Y:S04]  /*1a930*/  LDL.LU R7, [R1+0x192c] ;  /* 0x00192c0001077983 */ /* 0x001ea80000300800 */
[----:B------:R-:W4:Y:S04]  /*1a940*/  LDL R4, [R1+0xb1c] ;  /* 0x000b1c0001047983 */ /* 0x000f280000100800 */
[----:B------:R-:W4:Y:S02]  /*1a950*/  LDL R5, [R1+0xb20] ;  /* 0x000b200001057983 */ /* 0x000f240000100800 */
[----:B----4-:R-:W-:-:S04]  /*1a960*/  @!P0 LOP3.LUT R5, R5, R4, RZ, 0x3c, !PT ;  /* 0x0000000405058212 */ /* 0x010fc800078e3cff */
[----:B------:R-:W-:-:S04]  /*1a970*/  @!P0 LOP3.LUT R4, R5, R4, RZ, 0x3c, !PT ;  /* 0x0000000405048212 */ /* 0x000fc800078e3cff */
[----:B------:R-:W-:-:S05]  /*1a980*/  @!P0 LOP3.LUT R5, R5, R4, RZ, 0x3c, !PT ;  /* 0x0000000405058212 */ /* 0x000fca00078e3cff */
[----:B------:R-:W4:Y:S04]  /*1a990*/  @!P0 LDG.E.U16 R11, [R4.64] ;  /* 0x0000000a040b8981 */ /* 0x000f28000c1e1500 */
[----:B----4-:R0:W-:Y:S04]  /*1a9a0*/  STL [R1+0x1c], R11 ;  /* 0x00001c0b01007387 */ /* 0x0101e80000100800 */
[----:B0-----:R-:W4:Y:S04]  /*1a9b0*/  LDL.LU R11, [R1+0x1928] ;  /* 0x00192800010b7983 */ /* 0x001f280000300800 */
[----:B------:R-:W3:Y:S04]  /*1a9c0*/  LDL R4, [R1+0x334] ;  /* 0x0003340001047983 */ /* 0x000ee80000100800 */
[----:B------:R-:W3:Y:S01]  /*1a9d0*/  LDL R5, [R1+0xb10] ;  /* 0x000b100001057983 */ /* 0x000ee20000100800 */
[----:B--2---:R-:W-:-:S02]  /*1a9e0*/  PRMT R7, RZ, 0x7610, R7 ;  /* 0x00007610ff077816 */ /* 0x004fc40000000007 */
[----:B---3--:R-:W-:-:S04]  /*1a9f0*/  @!P0 LOP3.LUT R5, R5, R4, RZ, 0x3c, !PT ;  /* 0x0000000405058212 */ /* 0x008fc800078e3cff */
[----:B------:R-:W-:-:S04]  /*1aa00*/  @!P0 LOP3.LUT R4, R5, R4, RZ, 0x3c, !PT ;  /* 0x0000000405048212 */ /* 0x000fc800078e3cff */
[----:B------:R-:W-:-:S05]  /*1aa10*/  @!P0 LOP3.LUT R5, R5, R4, RZ, 0x3c, !PT ;  /* 0x0000000405058212 */ /* 0x000fca00078e3cff */
[----:B------:R-:W2:Y:S04]  /*1aa20*/  @!P0 LDG.E.U16 R7, [R4.64] ;  /* 0x0000000a04078981 */ /* 0x000ea8000c1e1500 */
[----:B--2---:R0:W-:Y:S04]  /*1aa30*/  STL [R1+0x68], R7 ;  /* 0x0000680701007387 */ /* 0x0041e80000100800 */
[----:B0-----:R-:W2:Y:S04]  /*1aa40*/  LDL.LU R7, [R1+0x1924] ;  /* 0x0019240001077983 */ /* 0x001ea80000300800 */
[----:B------:R-:W3:Y:S04]  /*1aa50*/  LDL R4, [R1+0xafc] ;  /* 0x000afc0001047983 */ /* 0x000ee80000100800 */
[----:B------:R-:W3:Y:S01]  /*1aa60*/  LDL R5, [R1+0xb00] ;  /* 0x000b000001057983 */ /* 0x000ee20000100800 */
[----:B------:R-:W-:-:S02]  /*1aa70*/  PRMT R9, RZ, 0x7610, R9 ;  /* 0x00007610ff097816 */ /* 0x000fc40000000009 */
[----:B---3--:R-:W-:-:S04]  /*1aa80*/  @!P0 LOP3.LUT R5, R5, R4, RZ, 0x3c, !PT ;  /* 0x0000000405058212 */ /* 0x008fc800078e3cff */
[----:B------:R-:W-:-:S04]  /*1aa90*/  @!P0 LOP3.LUT R4, R5, R4, RZ, 0x3c, !PT ;  /* 0x0000000405048212 */ /* 0x000fc800078e3cff */
[----:B------:R-:W-:-:S05]  /*1aaa0*/  @!P0 LOP3.LUT R5, R5, R4, RZ, 0x3c, !PT ;  /* 0x0000000405058212 */ /* 0x000fca00078e3cff */
[----:B------:R-:W3:Y:S04]  /*1aab0*/  @!P0 LDG.E.U16 R9, [R4.64] ;  /* 0x0000000a04098981 */ /* 0x000ee8000c1e1500 */
[----:B---3--:R0:W-:Y:S04]  /*1aac0*/  STL [R1+0x78], R9 ;  /* 0x0000780901007387 */ /* 0x0081e80000100800 */
[----:B0-----:R-:W3:Y:S04]  /*1aad0*/  LDL.LU R9, [R1+0x1920] ;  /* 0x0019200001097983 */ /* 0x001ee80000300800 */
        /* <DEDUP_REMOVED lines=47> */
[----:B------:R-:W-:-:S02]  /*1add0*/  PRMT R8, RZ, 0x7610, R8 ;  /* 0x00007610ff087816 */ /* 0x000fc40000000008 */
[----:B----4-:R-:W-:-:S04]  /*1ade0*/  @!P0 LOP3.LUT R5, R5, R4, RZ, 0x3c, !PT ;  /* 0x0000000405058212 */ /* 0x010fc800078e3cff */
[----:B------:R-:W-:-:S04]  /*1adf0*/  @!P0 LOP3.LUT R4, R5, R4, RZ, 0x3c, !PT ;  /* 0x0000000405048212 */ /* 0x000fc800078e3cff */
[----:B------:R-:W-:-:S05]  /*1ae00*/  @!P0 LOP3.LUT R5, R5, R4, RZ, 0x3c, !PT ;  /* 0x0000000405058212 */ /* 0x000fca00078e3cff */
[----:B------:R-:W4:Y:S04]  /*1ae10*/  @!P0 LDG.E.U16 R8, [R4.64] ;  /* 0x0000000a04088981 */ /* 0x000f28000c1e1500 */
[----:B----4-:R0:W-:Y:S04]  /*1ae20*/  STL [R1+0x50], R8 ;  /* 0x0000500801007387 */ /* 0x0101e80000100800 */
[----:B0-----:R-:W4:Y:S04]  /*1ae30*/  LDL.LU R8, [R1+0x1908] ;  /* 0x0019080001087983 */ /* 0x001f280000300800 */
[----:B------:R-:W2:Y:S04]  /*1ae40*/  LDL R4, [R1+0xa1c] ;  /* 0x000a1c0001047983 */ /* 0x000ea80000100800 */
[----:B------:R-:W2:Y:S01]  /*1ae50*/  LDL R5, [R1+0xa20] ;  /* 0x000a200001057983 */ /* 0x000ea20000100800 */
[----:B------:R-:W-:-:S02]  /*1ae60*/  PRMT R6, RZ, 0x7610, R6 ;  /* 0x00007610ff067816 */ /* 0x000fc40000000006 */
[----:B--2---:R-:W-:-:S04]  /*1ae70*/  @!P0 LOP3.LUT R5, R5, R4, RZ, 0x3c, !PT ;  /* 0x0000000405058212 */ /* 0x004fc800078e3cff */
[----:B------:R-:W-:-:S04]  /*1ae80*/  @!P0 LOP3.LUT R4, R5, R4, RZ, 0x3c, !PT ;  /* 0x0000000405048212 */ /* 0x000fc800078e3cff */
[----:B------:R-:W-:-:S05]  /*1ae90*/  @!P0 LOP3.LUT R5, R5, R4, RZ, 0x3c, !PT ;  /* 0x0000000405058212 */ /* 0x000fca00078e3cff */
[----:B------:R-:W2:Y:S04]  /*1aea0*/  @!P0 LDG.E.U16 R6, [R4.64] ;  /* 0x0000000a04068981 */ /* 0x000ea8000c1e1500 */
[----:B--2---:R0:W-:Y:S04]  /*1aeb0*/  STL [R1+0x4c], R6 ;  /* 0x00004c0601007387 */ /* 0x0041e80000100800 */
[----:B0-----:R-:W2:Y:S04]  /*1aec0*/  LDL.LU R6, [R1+0x1904] ;  /* 0x0019040001067983 */ /* 0x001ea80000300800 */
        /* <DEDUP_REMOVED lines=15> */
[----:B------:R0:W2:Y:S04]  /*1afc0*/  @!P0 LDG.E.U16 R7, [R4.64] ;  /* 0x0000000a04078981 */ /* 0x0000a8000c1e1500 */
[----:B0-----:R-:W2:Y:S04]  /*1afd0*/  LDL R4, [R1+0x9bc] ;  /* 0x0009bc0001047983 */ /* 0x001ea80000100800 */
[----:B------:R-:W2:Y:S01]  /*1afe0*/  LDL R5, [R1+0x9c0] ;  /* 0x0009c00001057983 */ /* 0x000ea20000100800 */
[----:B------:R-:W-:Y:S02]  /*1aff0*/  PRMT R15, RZ, 0x7610, R15 ;  /* 0x00007610ff0f7816 */ /* 0x000fe4000000000f */
[----:B--2---:R-:W-:-:S04]  /*1b000*/  @!P0 LOP3.LUT R5, R5, R4, RZ, 0x3c, !PT ;  /* 0x0000000405058212 */ /* 0x004fc800078e3cff */
[----:B------:R-:W-:-:S04]  /*1b010*/  @!P0 LOP3.LUT R4, R5, R4, RZ, 0x3c, !PT ;  /* 0x0000000405048212 */ /* 0x000fc800078e3cff */
[----:B------:R-:W-:-:S05]  /*1b020*/  @!P0 LOP3.LUT R5, R5, R4, RZ, 0x3c, !PT ;  /* 0x0000000405058212 */ /* 0x000fca00078e3cff */
[----:B------:R-:W2:Y:S04]  /*1b030*/  @!P0 LDG.E.U16 R15, [R4.64] ;  /* 0x0000000a040f8981 */ /* 0x000ea8000c1e1500 */
[----:B------:R0:W-:Y:S04]  /*1b040*/  STL [R1+0x44], R7 ;  /* 0x0000440701007387 */ /* 0x0001e80000100800 */
[----:B0-----:R-:W3:Y:S04]  /*1b050*/  LDL R7, [R1+0x920] ;  /* 0x0009200001077983 */ /* 0x001ee80000100800 */
        /* <DEDUP_REMOVED lines=22> */
[----:B---3--:R-:W-:-:S02]  /*1b1c0*/  PRMT R9, RZ, 0x7610, R9 ;  /* 0x00007610ff097816 */ /* 0x008fc40000000009 */
[----:B--2---:R-:W-:-:S04]  /*1b1d0*/  @!P0 LOP3.LUT R5, R5, R4, RZ, 0x3c, !PT ;  /* 0x0000000405058212 */ /* 0x004fc800078e3cff */
[----:B------:R-:W-:-:S04]  /*1b1e0*/  @!P0 LOP3.LUT R4, R5, R4, RZ, 0x3c, !PT ;  /* 0x0000000405048212 */ /* 0x000fc800078e3cff */
[----:B------:R-:W-:-:S05]  /*1b1f0*/  @!P0 LOP3.LUT R5, R5, R4, RZ, 0x3c, !PT ;  /* 0x0000000405058212 */ /* 0x000fca00078e3cff */
[----:B------:R0:W2:Y:S04]  /*1b200*/  @!P0 LDG.E.U16 R9, [R4.64] ;  /* 0x0000000a04098981 */ /* 0x0000a8000c1e1500 */
[----:B0-----:R-:W3:Y:S04]  /*1b210*/  LDL R4, [R1+0x93c] ;  /* 0x00093c0001047983 */ /* 0x001ee80000100800 */
[----:B------:R-:W3:Y:S01]  /*1b220*/  LDL R5, [R1+0x940] ;  /* 0x0009400001057983 */ /* 0x000ee20000100800 */
[----:B------:R-:W-:Y:S02]  /*1b230*/  PRMT R28, RZ, 0x7610, R28 ;  /* 0x00007610ff1c7816 */ /* 0x000fe4000000001c */
[----:B---3--:R-:W-:-:S04]  /*1b240*/  @!P0 LOP3.LUT R5, R5, R4, RZ, 0x3c, !PT ;  /* 0x0000000405058212 */ /* 0x008fc800078e3cff */
[----:B------:R-:W-:-:S04]  /*1b250*/  @!P0 LOP3.LUT R4, R5, R4, RZ, 0x3c, !PT ;  /* 0x0000000405048212 */ /* 0x000fc800078e3cff */
[----:B------:R-:W-:-:S05]  /*1b260*/  @!P0 LOP3.LUT R5, R5, R4, RZ, 0x3c, !PT ;  /* 0x0000000405058212 */ /* 0x000fca00078e3cff */
[----:B------:R-:W3:Y:S04]  /*1b270*/  @!P0 LDG.E.U16 R28, [R4.64] ;  /* 0x0000000a041c8981 */ /* 0x000ee8000c1e1500 */
[----:B--2---:R0:W-:Y:S04]  /*1b280*/  STL [R1+0x34], R9 ;  /* 0x0000340901007387 */ /* 0x0041e80000100800 */
[----:B0-----:R-:W2:Y:S04]  /*1b290*/  LDL R9, [R1+0x8a0] ;  /* 0x0008a00001097983 */ /* 0x001ea80000100800 */
[----:B---3--:R0:W-:Y:S04]  /*1b2a0*/  STL [R1+0x30], R28 ;  /* 0x0000301c01007387 */ /* 0x0081e80000100800 */
[----:B0-----:R-:W3:Y:S04]  /*1b2b0*/  LDL.LU R28, [R1+0x18f0] ;  /* 0x0018f000011c7983 */ /* 0x001ee80000300800 */
[----:B------:R-:W2:Y:S01]  /*1b2c0*/  LDL R5, [R1+0x91c] ;  /* 0x00091c0001057983 */ /* 0x000ea20000100800 */
[----:B------:R-:W-:Y:S01]  /*1b2d0*/  PRMT R27, RZ, 0x7610, R27 ;  /* 0x00007610ff1b7816 */ /* 0x000fe2000000001b */
[----:B------:R-:W-:-:S02]  /*1b2e0*/  @!P0 IMAD.MOV.U32 R4, RZ, RZ, R7 ;  /* 0x000000ffff048224 */ /* 0x000fc400078e0007 */
[----:B------:R-:W3:Y:S04]  /*1b2f0*/  LDL R7, [R1+0x880] ;  /* 0x0008800001077983 */ /* 0x000ee80000100800 */
[----:B--2---:R-:W2:Y:S04]  /*1b300*/  @!P0 LDG.E.U16 R27, [R4.64] ;  /* 0x0000000a041b8981 */ /* 0x004ea8000c1e1500 */
        /* <DEDUP_REMOVED lines=29> */
[----:B------:R-:W2:Y:S01]  /*1b4e0*/  LDL R5, [R1+0x89c] ;  /* 0x00089c0001057983 */ /* 0x000ea20000100800 */
[----:B----4-:R-:W-:Y:S01]  /*1b4f0*/  PRMT R8, RZ, 0x7610, R8 ;  /* 0x00007610ff087816 */ /* 0x010fe20000000008 */
[----:B------:R-:W-:Y:S01]  /*1b500*/  @!P0 IMAD.MOV.U32 R4, RZ, RZ, R9 ;  /* 0x000000ffff048224 */ /* 0x000fe200078e0009 */
[----:B------:R-:W-:Y:S01]  /*1b510*/  PRMT R6, RZ, 0x7610, R6 ;  /* 0x00007610ff067816 */ /* 0x000fe20000000006 */
[----:B------:R-:W4:Y:S04]  /*1b520*/  LDL R9, [R1+0x7fc] ;  /* 0x0007fc0001097983 */ /* 0x000f280000100800 */
[----:B--2---:R0:W2:Y:S04]  /*1b530*/  @!P0 LDG.E.U16 R8, [R4.64] ;  /* 0x0000000a04088981 */ /* 0x0040a8000c1e1500 */
[----:B0-----:R-:W4:Y:S01]  /*1b540*/  LDL R5, [R1+0x87c] ;  /* 0x00087c0001057983 */ /* 0x001f220000100800 */
[----:B---3--:R-:W-:-:S03]  /*1b550*/  @!P0 IMAD.MOV.U32 R4, RZ, RZ, R7 ;  /* 0x000000ffff048224 */ /* 0x008fc600078e0007 */
[----:B--2---:R0:W-:Y:S01]  /*1b560*/  STL [R1+0x14], R8 ;  /* 0x0000140801007387 */ /* 0x0041e20000100800 */
[----:B------:R-:W-:-:S03]  /*1b570*/  PRMT R12, RZ, 0x7610, R12 ;  /* 0x00007610ff0c7816 */ /* 0x000fc6000000000c */
[----:B------:R-:W2:Y:S04]  /*1b580*/  LDL R7, [R1+0x7dc] ;  /* 0x0007dc0001077983 */ /* 0x000ea80000100800 */
[----:B----4-:R1:W3:Y:S04]  /*1b590*/  @!P0 LDG.E.U16 R6, [R4.64] ;  /* 0x0000000a04068981 */ /* 0x0102e8000c1e1500 */
[----:B0-----:R-:W4:Y:S04]  /*1b5a0*/  LDL R8, [R1+0x800] ;  /* 0x0008000001087983 */ /* 0x001f280000100800 */
[----:B-1----:R-:W2:Y:S04]  /*1b5b0*/  LDL R4, [R1+0x85c] ;  /* 0x00085c0001047983 */ /* 0x002ea80000100800 */
[----:B------:R-:W2:Y:S02]  /*1b5c0*/  LDL R5, [R1+0x860] ;  /* 0x0008600001057983 */ /* 0x000ea40000100800 */
[----:B--2---:R-:W-:-:S04]  /*1b5d0*/  @!P0 LOP3.LUT R5, R5, R4, RZ, 0x3c, !PT ;  /* 0x0000000405058212 */ /* 0x004fc800078e3cff */
[----:B------:R-:W-:-:S04]  /*1b5e0*/  @!P0 LOP3.LUT R4, R5, R4, RZ, 0x3c, !PT ;  /* 0x0000000405048212 */ /* 0x000fc800078e3cff */
[----:B------:R-:W-:-:S05]  /*1b5f0*/  @!P0 LOP3.LUT R5, R5, R4, RZ, 0x3c, !PT ;  /* 0x0000000405058212 */ /* 0x000fca00078e3cff */
[----:B------:R-:W2:Y:S04]  /*1b600*/  @!P0 LDG.E.U16 R12, [R4.64] ;  /* 0x0000000a040c8981 */ /* 0x000ea8000c1e1500 */
[----:B---3--:R0:W-:Y:S04]  /*1b610*/  STL [R1+0x10], R6 ;  /* 0x0000100601007387 */ /* 0x0081e80000100800 */
[----:B0-----:R-:W3:Y:S04]  /*1b620*/  LDL R6, [R1+0x7e0] ;  /* 0x0007e00001067983 */ /* 0x001ee80000100800 */
[----:B--2---:R0:W-:Y:S04]  /*1b630*/  STL [R1+0xc], R12 ;  /* 0x00000c0c01007387 */ /* 0x0041e80000100800 */
[----:B0-----:R-:W2:Y:S04]  /*1b640*/  LDL.LU R12, [R1+0x18e0] ;  /* 0x0018e000010c7983 */ /* 0x001ea80000300800 */
[----:B------:R-:W2:Y:S01]  /*1b650*/  LDL R5, [R1+0x83c] ;  /* 0x00083c0001057983 */ /* 0x000ea20000100800 */
[----:B------:R-:W-:Y:S01]  /*1b660*/  PRMT R10, RZ, 0x7610, R10 ;  /* 0x00007610ff0a7816 */ /* 0x000fe2000000000a */
[----:B------:R-:W-:-:S02]  /*1b670*/  @!P0 IMAD.MOV.U32 R4, RZ, RZ, R11 ;  /* 0x000000ffff048224 */ /* 0x000fc400078e000b */
[----:B------:R-:W3:Y:S04]  /*1b680*/  LDL R11, [R1+0x7bc] ;  /* 0x0007bc00010b7983 */ /* 0x000ee80000100800 */
[----:B--2---:R0:W2:Y:S04]  /*1b690*/  @!P0 LDG.E.U16 R10, [R4.64] ;  /* 0x0000000a040a8981 */ /* 0x0040a8000c1e1500 */
[----:B0-----:R-:W3:Y:S04]  /*1b6a0*/  LDL R4, [R1+0x81c] ;  /* 0x00081c0001047983 */ /* 0x001ee80000100800 */
[----:B------:R-:W3:Y:S01]  /*1b6b0*/  LDL R5, [R1+0x820] ;  /* 0x0008200001057983 */ /* 0x000ee20000100800 */
[----:B------:R-:W-:-:S03]  /*1b6c0*/  PRMT R15, RZ, 0x7610, R15 ;  /* 0x00007610ff0f7816 */ /* 0x000fc6000000000f */
[----:B--2---:R0:W-:Y:S04]  /*1b6d0*/  STL [R1+0x8], R10 ;  /* 0x0000080a01007387 */ /* 0x0041e80000100800 */
[----:B0-----:R-:W2:Y:S01]  /*1b6e0*/  LDL R10, [R1+0x7c0] ;  /* 0x0007c000010a7983 */ /* 0x001ea20000100800 */
[----:B---3--:R-:W-:-:S04]  /*1b6f0*/  @!P0 LOP3.LUT R5, R5, R4, RZ, 0x3c, !PT ;  /* 0x0000000405058212 */ /* 0x008fc800078e3cff */
[----:B------:R-:W-:-:S04]  /*1b700*/  @!P0 LOP3.LUT R4, R5, R4, RZ, 0x3c, !PT ;  /* 0x0000000405048212 */ /* 0x000fc800078e3cff */
[----:B------:R-:W-:Y:S02]  /*1b710*/  @!P0 LOP3.LUT R5, R5, R4, RZ, 0x3c, !PT ;  /* 0x0000000405058212 */ /* 0x000fe400078e3cff */
[----:B------:R-:W-:-:S03]  /*1b720*/  PRMT R14, RZ, 0x7610, R14 ;  /* 0x00007610ff0e7816 */ /* 0x000fc6000000000e */
[----:B------:R4:W3:Y:S01]  /*1b730*/  @!P0 LDG.E.U16 R15, [R4.64] ;  /* 0x0000000a040f8981 */ /* 0x0008e2000c1e1500 */
[----:B------:R-:W-:Y:S01]  /*1b740*/  PRMT R29, RZ, 0x7610, R29 ;  /* 0x00007610ff1d7816 */ /* 0x000fe2000000001d */
[----:B----4-:R-:W-:Y:S02]  /*1b750*/  @!P0 IMAD.MOV.U32 R4, RZ, RZ, R8 ;  /* 0x000000ffff048224 */ /* 0x010fe400078e0008 */
[----:B------:R-:W-:Y:S01]  /*1b760*/  @!P0 IMAD.MOV.U32 R5, RZ, RZ, R9 ;  /* 0x000000ffff058224 */ /* 0x000fe200078e0009 */
[----:B------:R-:W-:Y:S01]  /*1b770*/  PRMT R28, RZ, 0x7610, R28 ;  /* 0x00007610ff1c7816 */ /* 0x000fe2000000001c */
[----:B------:R-:W4:Y:S04]  /*1b780*/  LDL R9, [R1+0x79c] ;  /* 0x00079c0001097983 */ /* 0x000f280000100800 */
[----:B------:R0:W3:Y:S04]  /*1b790*/  @!P0 LDG.E.U16 R14, [R4.64] ;  /* 0x0000000a040e8981 */ /* 0x0000e8000c1e1500 */
[----:B------:R-:W3:Y:S01]  /*1b7a0*/  LDL R8, [R1+0x7a0] ;  /* 0x0007a00001087983 */ /* 0x000ee20000100800 */
[----:B0-----:R-:W-:-:S02]  /*1b7b0*/  @!P0 IMAD.MOV.U32 R4, RZ, RZ, R6 ;  /* 0x000000ffff048224 */ /* 0x001fc400078e0006 */
[----:B------:R-:W-:Y:S01]  /*1b7c0*/  @!P0 IMAD.MOV.U32 R5, RZ, RZ, R7 ;  /* 0x000000ffff058224 */ /* 0x000fe200078e0007 */
[----:B------:R-:W-:Y:S01]  /*1b7d0*/  PRMT R27, RZ, 0x7610, R27 ;  /* 0x00007610ff1b7816 */ /* 0x000fe2000000001b */
[----:B------:R-:W3:Y:S04]  /*1b7e0*/  LDL R7, [R1+0x77c] ;  /* 0x00077c0001077983 */ /* 0x000ee80000100800 */
[----:B------:R0:W3:Y:S04]  /*1b7f0*/  @!P0 LDG.E.U16 R29, [R4.64] ;  /* 0x0000000a041d8981 */ /* 0x0000e8000c1e1500 */
[----:B------:R-:W3:Y:S01]  /*1b800*/  LDL R6, [R1+0x780] ;  /* 0x0007800001067983 */ /* 0x000ee20000100800 */
[----:B0-----:R-:W-:-:S02]  /*1b810*/  @!P0 IMAD.MOV.U32 R5, RZ, RZ, R11 ;  /* 0x000000ffff058224 */ /* 0x001fc400078e000b */
[----:B--2---:R-:W-:-:S05]  /*1b820*/  @!P0 IMAD.MOV.U32 R4, RZ, RZ, R10 ;  /* 0x000000ffff048224 */ /* 0x004fca00078e000a */
[----:B------:R4:W2:Y:S02]  /*1b830*/  @!P0 LDG.E.U16 R28, [R4.64] ;  /* 0x0000000a041c8981 */ /* 0x0008a4000c1e1500 */
[----:B----4-:R-:W-:Y:S02]  /*1b840*/  @!P0 IMAD.MOV.U32 R5, RZ, RZ, R9 ;  /* 0x000000ffff058224 */ /* 0x010fe400078e0009 */
[----:B---3--:R-:W-:-:S05]  /*1b850*/  @!P0 IMAD.MOV.U32 R4, RZ, RZ, R8 ;  /* 0x000000ffff048224 */ /* 0x008fca00078e0008 */
[----:B------:R0:W3:Y:S04]  /*1b860*/  @!P0 LDG.E.U16 R27, [R4.64] ;  /* 0x0000000a041b8981 */ /* 0x0000e8000c1e1500 */
[----:B------:R-:W-:Y:S04]  /*1b870*/  STL [R1+0x180c], R29 ;  /* 0x00180c1d01007387 */ /* 0x000fe80000100800 */
[----:B------:R-:W-:Y:S04]  /*1b880*/  STL [R1+0x1810], R29 ;  /* 0x0018101d01007387 */ /* 0x000fe80000100800 */
[----:B--2---:R-:W-:Y:S04]  /*1b890*/  STL [R1+0x1808], R28 ;  /* 0x0018081c01007387 */ /* 0x004fe80000100800 */
[----:B------:R-:W-:Y:S04]  /*1b8a0*/  STL [R1+0x1814], R28 ;  /* 0x0018141c01007387 */ /* 0x000fe80000100800 */
[----:B------:R-:W-:Y:S04]  /*1b8b0*/  STL [R1+0x1818], R28 ;  /* 0x0018181c01007387 */ /* 0x000fe80000100800 */
[----:B------:R-:W-:Y:S04]  /*1b8c0*/  STL [R1+0x184c], R28 ;  /* 0x00184c1c01007387 */ /* 0x000fe80000100800 */
[----:B------:R-:W2:Y:S04]  /*1b8d0*/  LDL R9, [R1+0x75c] ;  /* 0x00075c0001097983 */ /* 0x000ea80000100800 */
[----:B------:R-:W4:Y:S01]  /*1b8e0*/  LDL R8, [R1+0x760] ;  /* 0x0007600001087983 */ /* 0x000f220000100800 */
[----:B------:R-:W-:Y:S01]  /*1b8f0*/  PRMT R26, RZ, 0x7610, R26 ;  /* 0x00007610ff1a7816 */ /* 0x000fe2000000001a */
[----:B0-----:R-:W-:-:S02]  /*1b900*/  @!P0 IMAD.MOV.U32 R4, RZ, RZ, R6 ;  /* 0x000000ffff048224 */ /* 0x001fc400078e0006 */
[----:B------:R-:W-:Y:S01]  /*1b910*/  @!P0 IMAD.MOV.U32 R5, RZ, RZ, R7 ;  /* 0x000000ffff058224 */ /* 0x000fe200078e0007 */
[----:B------:R-:W-:-:S04]  /*1b920*/  PRMT R3, RZ, 0x7610, R3 ;  /* 0x00007610ff037816 */ /* 0x000fc80000000003 */
[----:B------:R2:W4:Y:S04]  /*1b930*/  @!P0 LDG.E.U16 R26, [R4.64] ;  /* 0x0000000a041a8981 */ /* 0x000528000c1e1500 */
[----:B---3--:R-:W-:Y:S04]  /*1b940*/  STL [R1+0x1804], R27 ;  /* 0x0018041b01007387 */ /* 0x008fe80000100800 */
[----:B------:R-:W-:Y:S04]  /*1b950*/  STL [R1+0x181c], R27 ;  /* 0x00181c1b01007387 */ /* 0x000fe80000100800 */
[----:B------:R-:W-:Y:S04]  /*1b960*/  STL [R1+0x1820], R27 ;  /* 0x0018201b01007387 */ /* 0x000fe80000100800 */
[----:B------:R-:W3:Y:S04]  /*1b970*/  LDL R7, [R1+0x73c] ;  /* 0x00073c0001077983 */ /* 0x000ee80000100800 */
[----:B------:R-:W3:Y:S01]  /*1b980*/  LDL R6, [R1+0x740] ;  /* 0x0007400001067983 */ /* 0x000ee20000100800 */
[----:B--2---:R-:W-:-:S02]  /*1b990*/  @!P0 IMAD.MOV.U32 R5, RZ, RZ, R9 ;  /* 0x000000ffff058224 */ /* 0x004fc400078e0009 */
[----:B----4-:R-:W-:-:S05]  /*1b9a0*/  @!P0 IMAD.MOV.U32 R4, RZ, RZ, R8 ;  /* 0x000000ffff048224 */ /* 0x010fca00078e0008 */
[----:B------:R0:W2:Y:S04]  /*1b9b0*/  @!P0 LDG.E.U16 R3, [R4.64] ;  /* 0x0000000a04038981 */ /* 0x0000a8000c1e1500 */
[----:B------:R1:W-:Y:S04]  /*1b9c0*/  STL [R1+0x4], R15 ;  /* 0x0000040f01007387 */ /* 0x0003e80000100800 */
[----:B------:R-:W4:Y:S01]  /*1b9d0*/  LDL R11, [R1+0x71c] ;  /* 0x00071c00010b7983 */ /* 0x000f220000100800 */
[----:B0-----:R-:W-:-:S03]  /*1b9e0*/  PRMT R4, RZ, 0x7610, R4 ;  /* 0x00007610ff047816 */ /* 0x001fc60000000004 */
[----:B------:R-:W4:Y:S04]  /*1b9f0*/  LDL R10, [R1+0x720] ;  /* 0x00072000010a7983 */ /* 0x000f280000100800 */
[----:B------:R-:W-:Y:S04]  /*1ba00*/  STL [R1+0x1800], R26 ;  /* 0x0018001a01007387 */ /* 0x000fe80000100800 */
[----:B------:R-:W-:Y:S04]  /*1ba10*/  STL [R1+0x1824], R26 ;  /* 0x0018241a01007387 */ /* 0x000fe80000100800 */
[----:B------:R0:W-:Y:S04]  /*1ba20*/  STL [R1], R14 ;  /* 0x0000000e01007387 */ /* 0x0001e80000100800 */
[----:B------:R-:W-:Y:S04]  /*1ba30*/  STL [R1+0x1828], R26 ;  /* 0x0018281a01007387 */ /* 0x000fe80000100800 */
[----:B---3--:R4:W3:Y:S04]  /*1ba40*/  @!P0 LDG.E.U16 R4, [R6.64] ;  /* 0x0000000a06048981 */ /* 0x0088e8000c1e1500 */
[----:B------:R-:W-:Y:S04]  /*1ba50*/  STL [R1+0x182c], R26 ;  /* 0x00182c1a01007387 */ /* 0x000fe80000100800 */
[----:B------:R-:W-:Y:S04]  /*1ba60*/  STL [R1+0x1848], R26 ;  /* 0x0018481a01007387 */ /* 0x000fe80000100800 */
[----:B------:R-:W-:Y:S04]  /*1ba70*/  STL [R1+0x1868], R26 ;  /* 0x0018681a01007387 */ /* 0x000fe80000100800 */
[----:B------:R-:W-:Y:S04]  /*1ba80*/  STL [R1+0x186c], R26 ;  /* 0x00186c1a01007387 */ /* 0x000fe80000100800 */
[----:B--2---:R-:W-:Y:S04]  /*1ba90*/  STL [R1+0x17fc], R3 ;  /* 0x0017fc0301007387 */ /* 0x004fe80000100800 */
[----:B------:R-:W-:Y:S04]  /*1baa0*/  STL [R1+0x1830], R3 ;  /* 0x0018300301007387 */ /* 0x000fe80000100800 */
[----:B------:R-:W-:Y:S04]  /*1bab0*/  STL [R1+0x1850], R3 ;  /* 0x0018500301007387 */ /* 0x000fe80000100800 */
[----:B------:R-:W-:Y:S04]  /*1bac0*/  STL [R1+0x1854], R3 ;  /* 0x0018540301007387 */ /* 0x000fe80000100800 */
[----:B------:R-:W-:Y:S04]  /*1bad0*/  STL [R1+0x1858], R3 ;  /* 0x0018580301007387 */ /* 0x000fe80000100800 */
[----:B------:R-:W-:Y:S04]  /*1bae0*/  STL [R1+0x185c], R3 ;  /* 0x00185c0301007387 */ /* 0x000fe80000100800 */
[----:B------:R-:W2:Y:S04]  /*1baf0*/  LDL R9, [R1+0x6fc] ;  /* 0x0006fc0001097983 */ /* 0x000ea80000100800 */
[----:B------:R-:W2:Y:S01]  /*1bb00*/  LDL R8, [R1+0x700] ;  /* 0x0007000001087983 */ /* 0x000ea20000100800 */
[----:B------:R-:W-:Y:S01]  /*1bb10*/  PRMT R5, RZ, 0x7610, R5 ;  /* 0x00007610ff057816 */ /* 0x000fe20000000005 */
[----:B----4-:R-:W-:-:S02]  /*1bb20*/  @!P0 IMAD.MOV.U32 R6, RZ, RZ, R10 ;  /* 0x000000ffff068224 */ /* 0x010fc400078e000a */
[----:B---3--:R-:W-:Y:S01]  /*1bb30*/  STL [R1+0x17f8], R4 ;  /* 0x0017f80401007387 */ /* 0x008fe20000100800 */
[----:B------:R-:W-:-:S03]  /*1bb40*/  @!P0 IMAD.MOV.U32 R7, RZ, RZ, R11 ;  /* 0x000000ffff078224 */ /* 0x000fc600078e000b */
[----:B------:R-:W-:Y:S04]  /*1bb50*/  STL [R1+0x1834], R4 ;  /* 0x0018340401007387 */ /* 0x000fe80000100800 */
[----:B-1----:R-:W3:Y:S04]  /*1bb60*/  LDL R15, [R1+0x6dc] ;  /* 0x0006dc00010f7983 */ /* 0x002ee80000100800 */
[----:B0-----:R-:W4:Y:S04]  /*1bb70*/  LDL R14, [R1+0x6e0] ;  /* 0x0006e000010e7983 */ /* 0x001f280000100800 */
[----:B------:R0:W4:Y:S04]  /*1bb80*/  @!P0 LDG.E.U16 R5, [R6.64] ;  /* 0x0000000a06058981 */ /* 0x000128000c1e1500 */
[----:B------:R-:W4:Y:S04]  /*1bb90*/  LDL R11, [R1+0x6bc] ;  /* 0x0006bc00010b7983 */ /* 0x000f280000100800 */
[----:B------:R-:W4:Y:S01]  /*1bba0*/  LDL R10, [R1+0x6c0] ;  /* 0x0006c000010a7983 */ /* 0x000f220000100800 */
[----:B0-----:R-:W-:-:S06]  /*1bbb0*/  PRMT R6, RZ, 0x7610, R6 ;  /* 0x00007610ff067816 */ /* 0x001fcc0000000006 */
[----:B--2---:R3:W2:Y:S01]  /*1bbc0*/  @!P0 LDG.E.U16 R6, [R8.64] ;  /* 0x0000000a08068981 */ /* 0x0046a2000c1e1500 */
[----:B------:R-:W-:Y:S01]  /*1bbd0*/  PRMT R7, RZ, 0x7610, R7 ;  /* 0x00007610ff077816 */ /* 0x000fe20000000007 */
[----:B---3--:R-:W-:Y:S02]  /*1bbe0*/  @!P0 IMAD.MOV.U32 R9, RZ, RZ, R15 ;  /* 0x000000ffff098224 */ /* 0x008fe400078e000f */
[----:B----4-:R-:W-:Y:S01]  /*1bbf0*/  @!P0 IMAD.MOV.U32 R8, RZ, RZ, R14 ;  /* 0x000000ffff088224 */ /* 0x010fe200078e000e */
[----:B------:R-:W-:Y:S04]  /*1bc00*/  STL [R1+0x17f4], R5 ;  /* 0x0017f40501007387 */ /* 0x000fe80000100800 */
[----:B------:R-:W-:Y:S04]  /*1bc10*/  STL [R1+0x1838], R5 ;  /* 0x0018380501007387 */ /* 0x000fe80000100800 */
[----:B------:R0:W3:Y:S04]  /*1bc20*/  @!P0 LDG.E.U16 R7, [R8.64] ;  /* 0x0000000a08078981 */ /* 0x0000e8000c1e1500 */
[----:B------:R-:W-:Y:S04]  /*1bc30*/  STL [R1+0x183c], R5 ;  /* 0x00183c0501007387 */ /* 0x000fe80000100800 */
[----:B------:R-:W-:Y:S01]  /*1bc40*/  STL [R1+0x1870], R5 ;  /* 0x0018700501007387 */ /* 0x000fe20000100800 */
[----:B0-----:R-:W-:-:S03]  /*1bc50*/  PRMT R8, RZ, 0x7610, R8 ;  /* 0x00007610ff087816 */ /* 0x001fc60000000008 */
[----:B------:R-:W-:Y:S04]  /*1bc60*/  STL [R1+0x1874], R5 ;  /* 0x0018740501007387 */ /* 0x000fe80000100800 */
[----:B------:R-:W-:Y:S04]  /*1bc70*/  STL [R1+0x1878], R5 ;  /* 0x0018780501007387 */ /* 0x000fe80000100800 */
[----:B------:R0:W4:Y:S04]  /*1bc80*/  @!P0 LDG.E.U16 R8, [R10.64] ;  /* 0x0000000a0a088981 */ /* 0x000128000c1e1500 */
[----:B--2---:R-:W-:Y:S04]  /*1bc90*/  STL [R1+0x17f0], R6 ;  /* 0x0017f00601007387 */ /* 0x004fe80000100800 */
[----:B------:R-:W-:Y:S04]  /*1bca0*/  STL [R1+0x1840], R6 ;  /* 0x0018400601007387 */ /* 0x000fe80000100800 */
[----:B------:R-:W-:Y:S04]  /*1bcb0*/  STL [R1+0x1844], R6 ;  /* 0x0018440601007387 */ /* 0x000fe80000100800 */
[----:B0-----:R-:W2:Y:S04]  /*1bcc0*/  LDL R10, [R1+0x69c] ;  /* 0x00069c00010a7983 */ /* 0x001ea80000100800 */
[----:B------:R-:W2:Y:S01]  /*1bcd0*/  LDL R11, [R1+0x6a0] ;  /* 0x0006a000010b7983 */ /* 0x000ea20000100800 */
[----:B------:R-:W-:-:S02]  /*1bce0*/  PRMT R9, RZ, 0x7610, R9 ;  /* 0x00007610ff097816 */ /* 0x000fc40000000009 */
[----:B------:R-:W-:Y:S01]  /*1bcf0*/  PRMT R13, RZ, 0x7610, R13 ;  /* 0x00007610ff0d7816 */ /* 0x000fe2000000000d */
[----:B------:R-:W3:Y:S01]  /*1bd00*/  LDL R15, [R1+0x63c] ;  /* 0x00063c00010f7983 */ /* 0x000ee20000100800 */
[----:B------:R-:W-:-:S03]  /*1bd10*/  PRMT R12, RZ, 0x7610, R12 ;  /* 0x00007610ff0c7816 */ /* 0x000fc6000000000c */
[----:B------:R-:W3:Y:S01]  /*1bd20*/  LDL R14, [R1+0x640] ;  /* 0x00064000010e7983 */ /* 0x000ee20000100800 */
[----:B--2---:R-:W-:-:S04]  /*1bd30*/  @!P0 LOP3.LUT R11, R11, R10, RZ, 0x3c, !PT ;  /* 0x0000000a0b0b8212 */ /* 0x004fc800078e3cff */
[----:B------:R-:W-:-:S04]  /*1bd40*/  @!P0 LOP3.LUT R10, R11, R10, RZ, 0x3c, !PT ;  /* 0x0000000a0b0a8212 */ /* 0x000fc800078e3cff */
[----:B------:R-:W-:-:S05]  /*1bd50*/  @!P0 LOP3.LUT R11, R11, R10, RZ, 0x3c, !PT ;  /* 0x0000000a0b0b8212 */ /* 0x000fca00078e3cff */
[----:B------:R0:W2:Y:S04]  /*1bd60*/  @!P0 LDG.E.U16 R9, [R10.64] ;  /* 0x0000000a0a098981 */ /* 0x0000a8000c1e1500 */
[----:B0-----:R-:W2:Y:S04]  /*1bd70*/  LDL R10, [R1+0x67c] ;  /* 0x00067c00010a7983 */ /* 0x001ea80000100800 */
[----:B------:R-:W2:Y:S02]  /*1bd80*/  LDL R11, [R1+0x680] ;  /* 0x00068000010b7983 */ /* 0x000ea40000100800 */
        /* <DEDUP_REMOVED lines=10> */
[----:B------:R-:W-:Y:S01]  /*1be30*/  STL [R1+0x17ec], R13 ;  /* 0x0017ec0d01007387 */ /* 0x000fe20000100800 */
[----:B0-----:R-:W-:-:S06]  /*1be40*/  PRMT R11, RZ, 0x7610, R11 ;  /* 0x00007610ff0b7816 */ /* 0x001fcc000000000b */
[----:B---3--:R0:W3:Y:S04]  /*1be50*/  @!P0 LDG.E.U16 R11, [R14.64] ;  /* 0x0000000a0e0b8981 */ /* 0x0080e8000c1e1500 */
[----:B--2---:R-:W-:Y:S04]  /*1be60*/  STL [R1+0x17e8], R12 ;  /* 0x0017e80c01007387 */ /* 0x004fe80000100800 */
[----:B0-----:R-:W2:Y:S04]  /*1be70*/  LDL R14, [R1+0x61c] ;  /* 0x00061c00010e7983 */ /* 0x001ea80000100800 */
        /* <DEDUP_REMOVED lines=13> */
[----:B--2---:R0:W-:Y:S04]  /*1bf50*/  STL [R1+0x80], R0 ;  /* 0x0000800001007387 */ /* 0x0041e80000100800 */
[----:B0-----:R-:W2:Y:S04]  /*1bf60*/  LDL.LU R0, [R1+0x18dc] ;  /* 0x0018dc0001007983 */ /* 0x001ea80000300800 */
        /* <DEDUP_REMOVED lines=153> */
[----:B------:R-:W2:Y:S04]  /*1c900*/  LDL R14, [R1+0x3bc] ;  /* 0x0003bc00010e7983 */ /* 0x000ea80000100800 */
[----:B------:R-:W2:Y:S01]  /*1c910*/  LDL R15, [R1+0x3c0] ;  /* 0x0003c000010f7983 */ /* 0x000ea20000100800 */
[----:B---3--:R-:W-:-:S02]  /*1c920*/  PRMT R16, RZ, 0x7610, R16 ;  /* 0x00007610ff107816 */ /* 0x008fc40000000010 */
        /* <DEDUP_REMOVED lines=30> */
[----:B------:R0:W3:Y:S04]  /*1cb10*/  @!P0 LDG.E.U16 R28, [R14.64] ;  /* 0x0000000a0e1c8981 */ /* 0x0000e8000c1e1500 */
[----:B0-----:R-:W2:Y:S04]  /*1cb20*/  LDL R14, [R1+0x2a4] ;  /* 0x0002a400010e7983 */ /* 0x001ea80000100800 */
[----:B------:R-:W2:Y:S01]  /*1cb30*/  LDL R15, [R1+0x340] ;  /* 0x00034000010f7983 */ /* 0x000ea20000100800 */
[----:B------:R-:W-:Y:S02]  /*1cb40*/  PRMT R17, RZ, 0x7610, R17 ;  /* 0x00007610ff117816 */ /* 0x000fe40000000011 */
        /* <DEDUP_REMOVED lines=32> */
[----:B------:R-:W2:Y:S01]  /*1cd50*/  @!P0 LDG.E.U16 R20, [R14.64] ;  /* 0x0000000a0e148981 */ /* 0x000ea2000c1e1500 */
[----:B------:R-:W-:-:S03]  /*1cd60*/  PRMT R5, RZ, 0x7610, R5 ;  /* 0x00007610ff057816 */ /* 0x000fc60000000005 */
[----:B--2---:R0:W-:Y:S04]  /*1cd70*/  STL [R1+0x180], R20 ;  /* 0x0001801401007387 */ /* 0x0041e80000100800 */
[----:B0-----:R-:W2:Y:S04]  /*1cd80*/  LDL.LU R20, [R1+0x1880] ;  /* 0x0018800001147983 */ /* 0x001ea80000300800 */
[----:B------:R-:W2:Y:S01]  /*1cd90*/  LDL R15, [R1+0xab4] ;  /* 0x000ab400010f7983 */ /* 0x000ea20000100800 */
[----:B---3--:R-:W-:Y:S01]  /*1cda0*/  @!P0 IMAD.MOV.U32 R14, RZ, RZ, R28 ;  /* 0x000000ffff0e8224 */ /* 0x008fe200078e001c */
[----:B------:R-:W-:-:S02]  /*1cdb0*/  PRMT R22, RZ, 0x7610, R22 ;  /* 0x00007610ff167816 */ /* 0x000fc40000000016 */
[----:B------:R-:W3:Y:S04]  /*1cdc0*/  LDL R28, [R1+0xa38] ;  /* 0x000a3800011c7983 */ /* 0x000ee80000100800 */
[----:B--2---:R0:W2:Y:S04]  /*1cdd0*/  @!P0 LDG.E.U16 R5, [R14.64] ;  /* 0x0000000a0e058981 */ /* 0x0040a8000c1e1500 */
[----:B0-----:R-:W2:Y:S04]  /*1cde0*/  LDL R14, [R1+0xa94] ;  /* 0x000a9400010e7983 */ /* 0x001ea80000100800 */
[----:B------:R-:W2:Y:S02]  /*1cdf0*/  LDL R15, [R1+0xa98] ;  /* 0x000a9800010f7983 */ /* 0x000ea40000100800 */
[----:B--2---:R-:W-:-:S04]  /*1ce00*/  @!P0 LOP3.LUT R15, R15, R14, RZ, 0x3c, !PT ;  /* 0x0000000e0f0f8212 */ /* 0x004fc800078e3cff */
[----:B------:R-:W-:-:S04]  /*1ce10*/  @!P0 LOP3.LUT R14, R15, R14, RZ, 0x3c, !PT ;  /* 0x0000000e0f0e8212 */ /* 0x000fc800078e3cff */
[----:B------:R-:W-:-:S05]  /*1ce20*/  @!P0 LOP3.LUT R15, R15, R14, RZ, 0x3c, !PT ;  /* 0x0000000e0f0f8212 */ /* 0x000fca00078e3cff */
[----:B------:R-:W2:Y:S04]  /*1ce30*/  @!P0 LDG.E.U16 R22, [R14.64] ;  /* 0x0000000a0e168981 */ /* 0x000ea8000c1e1500 */
[----:B------:R0:W-:Y:S04]  /*1ce40*/  STL [R1+0x17c], R5 ;  /* 0x00017c0501007387 */ /* 0x0001e80000100800 */
[----:B0-----:R-:W3:Y:S04]  /*1ce50*/  LDL.LU R5, [R1+0x20] ;  /* 0x0000200001057983 */ /* 0x001ee80000300800 */
        /* <DEDUP_REMOVED lines=9> */
[----:B0-----:R-:W3:Y:S04]  /*1cef0*/  LDL R14, [R1+0xa54] ;  /* 0x000a5400010e7983 */ /* 0x001ee80000100800 */
[----:B------:R-:W3:Y:S01]  /*1cf00*/  LDL R15, [R1+0xa58] ;  /* 0x000a5800010f7983 */ /* 0x000ee20000100800 */
[----:B------:R-:W-:-:S03]  /*1cf10*/  PRMT R4, RZ, 0x7610, R4 ;  /* 0x00007610ff047816 */ /* 0x000fc60000000004 */
[----:B--2---:R0:W-:Y:S04]  /*1cf20*/  STL [R1+0x174], R26 ;  /* 0x0001741a01007387 */ /* 0x0041e80000100800 */
[----:B0-----:R-:W2:Y:S01]  /*1cf30*/  LDL.LU R26, [R1+0x70] ;  /* 0x00007000011a7983 */ /* 0x001ea20000300800 */
[----:B---3--:R-:W-:-:S04]  /*1cf40*/  @!P0 LOP3.LUT R15, R15, R14, RZ, 0x3c, !PT ;  /* 0x0000000e0f0f8212 */ /* 0x008fc800078e3cff */
[----:B------:R-:W-:-:S04]  /*1cf50*/  @!P0 LOP3.LUT R14, R15, R14, RZ, 0x3c, !PT ;  /* 0x0000000e0f0e8212 */ /* 0x000fc800078e3cff */
[----:B------:R-:W-:-:S05]  /*1cf60*/  @!P0 LOP3.LUT R15, R15, R14, RZ, 0x3c, !PT ;  /* 0x0000000e0f0f8212 */ /* 0x000fca00078e3cff */
[----:B------:R0:W3:Y:S04]  /*1cf70*/  @!P0 LDG.E.U16 R4, [R14.64] ;  /* 0x0000000a0e048981 */ /* 0x0000e8000c1e1500 */
[----:B0-----:R-:W2:Y:S01]  /*1cf80*/  LDL R15, [R1+0xa34] ;  /* 0x000a3400010f7983 */ /* 0x001ea20000100800 */
[----:B------:R-:W-:Y:S01]  /*1cf90*/  PRMT R27, RZ, 0x7610, R27 ;  /* 0x00007610ff1b7816 */ /* 0x000fe2000000001b */
[----:B------:R-:W-:Y:S02]  /*1cfa0*/  @!P0 IMAD.MOV.U32 R14, RZ, RZ, R28 ;  /* 0x000000ffff0e8224 */ /* 0x000fe400078e001c */
[----:B---3--:R0:W-:Y:S04]  /*1cfb0*/  STL [R1+0x170], R4 ;  /* 0x0001700401007387 */ /* 0x0081e80000100800 */
[----:B0-----:R-:W3:Y:S04]  /*1cfc0*/  LDL.LU R4, [R1+0x6c] ;  /* 0x00006c0001047983 */ /* 0x001ee80000300800 */
[----:B--2---:R0:W2:Y:S04]  /*1cfd0*/  @!P0 LDG.E.U16 R27, [R14.64] ;  /* 0x0000000a0e1b8981 */ /* 0x0040a8000c1e1500 */
[----:B0-----:R-:W3:Y:S04]  /*1cfe0*/  LDL R14, [R1+0xa14] ;  /* 0x000a1400010e7983 */ /* 0x001ee80000100800 */
[----:B------:R-:W3:Y:S01]  /*1cff0*/  LDL R15, [R1+0xa18] ;  /* 0x000a1800010f7983 */ /* 0x000ee20000100800 */
[----:B------:R-:W-:-:S03]  /*1d000*/  PRMT R3, RZ, 0x7610, R3 ;  /* 0x00007610ff037816 */ /* 0x000fc60000000003 */
[----:B--2---:R0:W-:Y:S04]  /*1d010*/  STL [R1+0x16c], R27 ;  /* 0x00016c1b01007387 */ /* 0x0041e80000100800 */
[----:B0-----:R-:W2:Y:S01]  /*1d020*/  LDL R27, [R1+0x9b8] ;  /* 0x0009b800011b7983 */ /* 0x001ea20000100800 */
[----:B---3--:R-:W-:-:S03]  /*1d030*/  @!P0 LOP3.LUT R15, R15, R14, RZ, 0x3c, !PT ;  /* 0x0000000e0f0f8212 */ /* 0x008fc600078e3cff */
[----:B------:R-:W3:Y:S01]  /*1d040*/  LDL.LU R28, [R1+0x7c] ;  /* 0x00007c00011c7983 */ /* 0x000ee20000300800 */
        /* <DEDUP_REMOVED lines=9> */
[----:B------:R0:W2:Y:S04]  /*1d0e0*/  @!P0 LDG.E.U16 R29, [R14.64] ;  /* 0x0000000a0e1d8981 */ /* 0x0000a8000c1e1500 */
[----:B------:R-:W-:Y:S04]  /*1d0f0*/  STS.U16 [R0+0x20000], R16 ;  /* 0x0200001000007388 */ /* 0x000fe80000000400 */
[----:B------:R-:W-:Y:S04]  /*1d100*/  STS.U16 [R0+0x20200], R17 ;  /* 0x0202001100007388 */ /* 0x000fe80000000400 */
[----:B------:R-:W-:Y:S04]  /*1d110*/  STS.U16 [R0+0x20400], R18 ;  /* 0x0204001200007388 */ /* 0x000fe80000000400 */
[----:B------:R-:W-:Y:S04]  /*1d120*/  STS.U16 [R0+0x20600], R19 ;  /* 0x0206001300007388 */ /* 0x000fe80000000400 */
[----:B------:R1:W-:Y:S04]  /*1d130*/  STL [R1+0x168], R3 ;  /* 0x0001680301007387 */ /* 0x0003e80000100800 */
[----:B------:R-:W-:Y:S04]  /*1d140*/  STS.U16 [R0+0x20800], R20 ;  /* 0x0208001400007388 */ /* 0x000fe80000000400 */
[----:B------:R-:W-:Y:S04]  /*1d150*/  STS.U16 [R0+0x20a00], R21 ;  /* 0x020a001500007388 */ /* 0x000fe80000000400 */
[----:B-1----:R-:W3:Y:S04]  /*1d160*/  LDL.LU R3, [R1+0x1c] ;  /* 0x00001c0001037983 */ /* 0x002ee80000300800 */
[----:B0-----:R-:W3:Y:S04]  /*1d170*/  LDL R14, [R1+0x9d4] ;  /* 0x0009d400010e7983 */ /* 0x001ee80000100800 */
[----:B------:R-:W3:Y:S04]  /*1d180*/  LDL R15, [R1+0x9d8] ;  /* 0x0009d800010f7983 */ /* 0x000ee80000100800 */
[----:B------:R-:W-:Y:S04]  /*1d190*/  STS.U16 [R0+0x20c00], R22 ;  /* 0x020c001600007388 */ /* 0x000fe80000000400 */
[----:B------:R-:W-:Y:S04]  /*1d1a0*/  STS.U16 [R0+0x20e00], R23 ;  /* 0x020e001700007388 */ /* 0x000fe80000000400 */
[----:B------:R-:W-:Y:S04]  /*1d1b0*/  STS.U16 [R0+0x21000], R24 ;  /* 0x0210001800007388 */ /* 0x000fe80000000400 */
[----:B------:R-:W-:Y:S04]  /*1d1c0*/  STS.U16 [R0+0x21200], R25 ;  /* 0x0212001900007388 */ /* 0x000fe80000000400 */
[----:B------:R-:W-:Y:S04]  /*1d1d0*/  STS.U16 [R0+0x21400], R2 ;  /* 0x0214000200007388 */ /* 0x000fe80000000400 */
[----:B------:R-:W-:Y:S04]  /*1d1e0*/  STS.U16 [R0+0x21600], R5 ;  /* 0x0216000500007388 */ /* 0x000fe80000000400 */
[----:B--2---:R0:W-:Y:S04]  /*1d1f0*/  STL [R1+0x164], R29 ;  /* 0x0001641d01007387 */ /* 0x0041e80000100800 */
[----:B0-----:R-:W2:Y:S04]  /*1d200*/  LDL.LU R29, [R1+0x68] ;  /* 0x00006800011d7983 */ /* 0x001ea80000300800 */
[----:B------:R-:W2:Y:S01]  /*1d210*/  LDL.LU R5, [R1+0x1878] ;  /* 0x0018780001057983 */ /* 0x000ea20000300800 */
[----:B---3--:R-:W-:-:S04]  /*1d220*/  @!P0 LOP3.LUT R15, R15, R14, RZ, 0x3c, !PT ;  /* 0x0000000e0f0f8212 */ /* 0x008fc800078e3cff */
[----:B------:R-:W-:-:S04]  /*1d230*/  @!P0 LOP3.LUT R14, R15, R14, RZ, 0x3c, !PT ;  /* 0x0000000e0f0e8212 */ /* 0x000fc800078e3cff */
[----:B------:R-:W-:Y:S02]  /*1d240*/  @!P0 LOP3.LUT R15, R15, R14, RZ, 0x3c, !PT ;  /* 0x0000000e0f0f8212 */ /* 0x000fe400078e3cff */
[----:B--2---:R-:W-:-:S06]  /*1d250*/  PRMT R5, RZ, 0x7610, R5 ;  /* 0x00007610ff057816 */ /* 0x004fcc0000000005 */
[----:B------:R-:W2:Y:S04]  /*1d260*/  @!P0 LDG.E.U16 R5, [R14.64] ;  /* 0x0000000a0e058981 */ /* 0x000ea8000c1e1500 */
[----:B--2---:R0:W-:Y:S04]  /*1d270*/  STL [R1+0x20], R5 ;  /* 0x0000200501007387 */ /* 0x0041e80000100800 */
[----:B0-----:R-:W2:Y:S04]  /*1d280*/  LDL.LU R5, [R1+0x1874] ;  /* 0x0018740001057983 */ /* 0x001ea80000300800 */
[----:B------:R-:W3:Y:S04]  /*1d290*/  LDL.LU R14, [R1+0x74] ;  /* 0x00007400010e7983 */ /* 0x000ee80000300800 */
[----:B------:R-:W4:Y:S01]  /*1d2a0*/  LDL R15, [R1+0x9b4] ;  /* 0x0009b400010f7983 */ /* 0x000f220000100800 */
[----:B--2---:R-:W-:-:S03]  /*1d2b0*/  PRMT R5, RZ, 0x7610, R5 ;  /* 0x00007610ff057816 */ /* 0x004fc60000000005 */
[----:B---3--:R0:W-:Y:S02]  /*1d2c0*/  STS.U16 [R0+0x21800], R14 ;  /* 0x0218000e00007388 */ /* 0x0081e40000000400 */
[----:B0-----:R-:W-:Y:S02]  /*1d2d0*/  @!P0 IMAD.MOV.U32 R14, RZ, RZ, R27 ;  /* 0x000000ffff0e8224 */ /* 0x001fe400078e001b */
[----:B------:R-:W2:Y:S04]  /*1d2e0*/  LDL.LU R27, [R1+0x64] ;  /* 0x00006400011b7983 */ /* 0x000ea80000300800 */
[----:B----4-:R-:W3:Y:S04]  /*1d2f0*/  @!P0 LDG.E.U16 R5, [R14.64] ;  /* 0x0000000a0e058981 */ /* 0x010ee8000c1e1500 */
[----:B------:R-:W-:Y:S04]  /*1d300*/  STS.U16 [R0+0x21a00], R26 ;  /* 0x021a001a00007388 */ /* 0x000fe80000000400 */
[----:B---3--:R0:W-:Y:S04]  /*1d310*/  STL [R1+0x160], R5 ;  /* 0x0001600501007387 */ /* 0x0081e80000100800 */
[----:B0-----:R-:W3:Y:S04]  /*1d320*/  LDL.LU R5, [R1+0x1870] ;  /* 0x0018700001057983 */ /* 0x001ee80000300800 */
[----:B------:R-:W4:Y:S04]  /*1d330*/  LDL R14, [R1+0x994] ;  /* 0x00099400010e7983 */ /* 0x000f280000100800 */
[----:B------:R-:W4:Y:S04]  /*1d340*/  LDL R15, [R1+0x998] ;  /* 0x00099800010f7983 */ /* 0x000f280000100800 */
[----:B------:R-:W2:Y:S01]  /*1d350*/  LDL.LU R26, [R1+0x186c] ;  /* 0x00186c00011a7983 */ /* 0x000ea20000300800 */
[----:B----4-:R-:W-:-:S04]  /*1d360*/  @!P0 LOP3.LUT R15, R15, R14, RZ, 0x3c, !PT ;  /* 0x0000000e0f0f8212 */ /* 0x010fc800078e3cff */
[C---:B------:R-:W-:Y:S02]  /*1d370*/  @!P0 LOP3.LUT R14, R15.reuse, R14, RZ, 0x3c, !PT ;  /* 0x0000000e0f0e8212 */ /* 0x040fe400078e3cff */
[----:B--2---:R-:W-:Y:S02]  /*1d380*/  PRMT R26, RZ, 0x7610, R26 ;  /* 0x00007610ff1a7816 */ /* 0x004fe4000000001a */
[----:B------:R-:W-:-:S05]  /*1d390*/  @!P0 LOP3.LUT R15, R15, R14, RZ, 0x3c, !PT ;  /* 0x0000000e0f0f8212 */ /* 0x000fca00078e3cff */
[----:B------:R-:W2:Y:S04]  /*1d3a0*/  @!P0 LDG.E.U16 R26, [R14.64] ;  /* 0x0000000a0e1a8981 */ /* 0x000ea8000c1e1500 */
[----:B--2---:R0:W-:Y:S04]  /*1d3b0*/  STL [R1+0x15c], R26 ;  /* 0x00015c1a01007387 */ /* 0x0041e80000100800 */
[----:B0-----:R-:W2:Y:S04]  /*1d3c0*/  LDL.LU R26, [R1+0x1868] ;  /* 0x00186800011a7983 */ /* 0x001ea80000300800 */
[----:B------:R-:W4:Y:S04]  /*1d3d0*/  LDL R14, [R1+0x974] ;  /* 0x00097400010e7983 */ /* 0x000f280000100800 */
[----:B------:R-:W4:Y:S01]  /*1d3e0*/  LDL R15, [R1+0x978] ;  /* 0x00097800010f7983 */ /* 0x000f220000100800 */
[----:B--2---:R-:W-:-:S02]  /*1d3f0*/  PRMT R26, RZ, 0x7610, R26 ;  /* 0x00007610ff1a7816 */ /* 0x004fc4000000001a */
[----:B----4-:R-:W-:-:S04]  /*1d400*/  @!P0 LOP3.LUT R15, R15, R14, RZ, 0x3c, !PT ;  /* 0x0000000e0f0f8212 */ /* 0x010fc800078e3cff */
[----:B------:R-:W-:-:S04]  /*1d410*/  @!P0 LOP3.LUT R14, R15, R14, RZ, 0x3c, !PT ;  /* 0x0000000e0f0e8212 */ /* 0x000fc800078e3cff */
[----:B------:R-:W-:-:S05]  /*1d420*/  @!P0 LOP3.LUT R15, R15, R14, RZ, 0x3c, !PT ;  /* 0x0000000e0f0f8212 */ /* 0x000fca00078e3cff */
[----:B------:R0:W2:Y:S04]  /*1d430*/  @!P0 LDG.E.U16 R26, [R14.64] ;  /* 0x0000000a0e1a8981 */ /* 0x0000a8000c1e1500 */
[----:B------:R1:W-:Y:S04]  /*1d440*/  STS.U16 [R0+0x21c00], R4 ;  /* 0x021c000400007388 */ /* 0x0003e80000000400 */
[----:B-1----:R-:W4:Y:S04]  /*1d450*/  LDL.LU R4, [R1+0x60] ;  /* 0x0000600001047983 */ /* 0x002f280000300800 */
[----:B0-----:R-:W3:Y:S04]  /*1d460*/  LDL R14, [R1+0x954] ;  /* 0x00095400010e7983 */ /* 0x001ee80000100800 */
[----:B------:R-:W3:Y:S04]  /*1d470*/  LDL R15, [R1+0x958] ;  /* 0x00095800010f7983 */ /* 0x000ee80000100800 */
[----:B------:R-:W-:Y:S04]  /*1d480*/  STS.U16 [R0+0x21e00], R28 ;  /* 0x021e001c00007388 */ /* 0x000fe80000000400 */
[----:B--2---:R0:W-:Y:S04]  /*1d490*/  STL [R1+0x158], R26 ;  /* 0x0001581a01007387 */ /* 0x0041e80000100800 */
[----:B0-----:R-:W2:Y:S04]  /*1d4a0*/  LDL R26, [R1+0x8f8] ;  /* 0x0008f800011a7983 */ /* 0x001ea80000100800 */
[----:B------:R-:W2:Y:S04]  /*1d4b0*/  LDL.LU R0, [R1+0x1864] ;  /* 0x0018640001007983 */ /* 0x000ea80000300800 */
[----:B------:R-:W4:Y:S01]  /*1d4c0*/  LDL.LU R28, [R1+0x5c] ;  /* 0x00005c00011c7983 */ /* 0x000f220000300800 */
[----:B---3--:R-:W-:-:S04]  /*1d4d0*/  @!P0 LOP3.LUT R15, R15, R14, RZ, 0x3c, !PT ;  /* 0x0000000e0f0f8212 */ /* 0x008fc800078e3cff */
[----:B------:R-:W-:-:S04]  /*1d4e0*/  @!P0 LOP3.LUT R14, R15, R14, RZ, 0x3c, !PT ;  /* 0x0000000e0f0e8212 */ /* 0x000fc800078e3cff */
[----:B------:R-:W-:Y:S02]  /*1d4f0*/  @!P0 LOP3.LUT R15, R15, R14, RZ, 0x3c, !PT ;  /* 0x0000000e0f0f8212 */ /* 0x000fe400078e3cff */
[----:B--2---:R-:W-:-:S06]  /*1d500*/  PRMT R0, RZ, 0x7610, R0 ;  /* 0x00007610ff007816 */ /* 0x004fcc0000000000 */
[----:B------:R-:W2:Y:S04]  /*1d510*/  @!P0 LDG.E.U16 R0, [R14.64] ;  /* 0x0000000a0e008981 */ /* 0x000ea8000c1e1500 */
[----:B--2---:R0:W-:Y:S04]  /*1d520*/  STL [R1+0x154], R0 ;  /* 0x0001540001007387 */ /* 0x0041e80000100800 */
[----:B0-----:R-:W2:Y:S04]  /*1d530*/  LDL.LU R0, [R1+0x1860] ;  /* 0x0018600001007983 */ /* 0x001ea80000300800 */
[----:B------:R-:W3:Y:S04]  /*1d540*/  LDL R14, [R1+0x934] ;  /* 0x00093400010e7983 */ /* 0x000ee80000100800 */
[----:B------:R-:W3:Y:S04]  /*1d550*/  LDL R15, [R1+0x938] ;  /* 0x00093800010f7983 */ /* 0x000ee80000100800 */
[----:B--2---:R0:W-:Y:S04]  /*1d560*/  STS.U16 [R0], R3 ;  /* 0x0000000300007388 */ /* 0x0041e80000000400 */
[----:B0-----:R-:W2:Y:S01]  /*1d570*/  LDL.LU R3, [R1+0x185c] ;  /* 0x00185c0001037983 */ /* 0x001ea20000300800 */
        /* <DEDUP_REMOVED lines=14> */
[----:B------:R0:W-:Y:S04]  /*1d660*/  STS.U16 [R0+0x800], R29 ;  /* 0x0008001d00007388 */ /* 0x0001e80000000400 */
[----:B0-----:R-:W3:Y:S04]  /*1d670*/  LDL.LU R29, [R1+0x54] ;  /* 0x00005400011d7983 */ /* 0x001ee80000300800 */
[----:B--2---:R0:W-:Y:S04]  /*1d680*/  STL [R1+0x14c], R3 ;  /* 0x00014c0301007387 */ /* 0x0041e80000100800 */
[----:B0-----:R-:W2:Y:S04]  /*1d690*/  LDL.LU R3, [R1+0x1854] ;  /* 0x0018540001037983 */ /* 0x001ea80000300800 */
[----:B------:R-:W2:Y:S04]  /*1d6a0*/  LDL.LU R14, [R1+0x78] ;  /* 0x00007800010e7983 */ /* 0x000ea80000300800 */
[----:B------:R-:W3:Y:S01]  /*1d6b0*/  LDL R15, [R1+0x8f4] ;  /* 0x0008f400010f7983 */ /* 0x000ee20000100800 */
[----:B------:R-:W-:-:S03]  /*1d6c0*/  PRMT R6, RZ, 0x7610, R6 ;  /* 0x00007610ff067816 */ /* 0x000fc60000000006 */
[----:B--2---:R0:W-:Y:S02]  /*1d6d0*/  STS.U16 [R0+0x1000], R14 ;  /* 0x0010000e00007388 */ /* 0x0041e40000000400 */
[----:B0-----:R-:W-:Y:S01]  /*1d6e0*/  @!P0 IMAD.MOV.U32 R14, RZ, RZ, R26 ;  /* 0x000000ffff0e8224 */ /* 0x001fe200078e001a */
[----:B------:R-:W-:Y:S01]  /*1d6f0*/  PRMT R5, RZ, 0x7610, R5 ;  /* 0x00007610ff057816 */ /* 0x000fe20000000005 */
[----:B------:R-:W2:Y:S04]  /*1d700*/  LDL R26, [R1+0x874] ;  /* 0x00087400011a7983 */ /* 0x000ea80000100800 */
[----:B---3--:R0:W3:Y:S04]  /*1d710*/  @!P0 LDG.E.U16 R6, [R14.64] ;  /* 0x0000000a0e068981 */ /* 0x0080e8000c1e1500 */
[----:B0-----:R-:W2:Y:S04]  /*1d720*/  LDL R14, [R1+0x8d4] ;  /* 0x0008d400010e7983 */ /* 0x001ea80000100800 */
[----:B------:R-:W2:Y:S04]  /*1d730*/  LDL R15, [R1+0x8d8] ;  /* 0x0008d800010f7983 */ /* 0x000ea80000100800 */
[----:B------:R-:W-:Y:S04]  /*1d740*/  STS.U16 [R0+0x1800], R27 ;  /* 0x0018001b00007388 */ /* 0x000fe80000000400 */
[----:B---3--:R0:W-:Y:S04]  /*1d750*/  STL [R1+0x148], R6 ;  /* 0x0001480601007387 */ /* 0x0081e80000100800 */
[----:B0-----:R-:W3:Y:S01]  /*1d760*/  LDL R6, [R1+0x878] ;  /* 0x0008780001067983 */ /* 0x001ee20000100800 */
[----:B--2---:R-:W-:-:S03]  /*1d770*/  @!P0 LOP3.LUT R15, R15, R14, RZ, 0x3c, !PT ;  /* 0x0000000e0f0f8212 */ /* 0x004fc600078e3cff */
[----:B------:R-:W2:Y:S01]  /*1d780*/  LDL.LU R27, [R1+0x50] ;  /* 0x00005000011b7983 */ /* 0x000ea20000300800 */
        /* <DEDUP_REMOVED lines=10> */
[----:B----4-:R0:W-:Y:S04]  /*1d830*/  STS.U16 [R0+0x2000], R4 ;  /* 0x0020000400007388 */ /* 0x0101e80000000400 */
[----:B------:R1:W-:Y:S04]  /*1d840*/  STL [R1+0x144], R5 ;  /* 0x0001440501007387 */ /* 0x0003e80000100800 */
[----:B0-----:R-:W4:Y:S04]  /*1d850*/  LDL R4, [R1+0x858] ;  /* 0x0008580001047983 */ /* 0x001f280000100800 */
[----:B-1----:R-:W3:Y:S04]  /*1d860*/  LDL R5, [R1+0x854] ;  /* 0x0008540001057983 */ /* 0x002ee80000100800 */
[----:B------:R-:W-:Y:S04]  /*1d870*/  STS.U16 [R0+0x2800], R28 ;  /* 0x0028001c00007388 */ /* 0x000fe80000000400 */
[----:B--2---:R0:W-:Y:S04]  /*1d880*/  STL [R1+0x140], R3 ;  /* 0x0001400301007387 */ /* 0x0041e80000100800 */
[----:B0-----:R-:W2:Y:S04]  /*1d890*/  LDL.LU R3, [R1+0x1850] ;  /* 0x0018500001037983 */ /* 0x001ea80000300800 */
[----:B------:R-:W2:Y:S04]  /*1d8a0*/  LDL R14, [R1+0x894] ;  /* 0x00089400010e7983 */ /* 0x000ea80000100800 */
[----:B------:R-:W2:Y:S04]  /*1d8b0*/  LDL R15, [R1+0x898] ;  /* 0x00089800010f7983 */ /* 0x000ea80000100800 */
[----:B------:R-:W3:Y:S01]  /*1d8c0*/  LDL.LU R28, [R1+0x184c] ;  /* 0x00184c00011c7983 */ /* 0x000ee20000300800 */
[----:B--2---:R-:W-:-:S04]  /*1d8d0*/  @!P0 LOP3.LUT R15, R15, R14, RZ, 0x3c, !PT ;  /* 0x0000000e0f0f8212 */ /* 0x004fc800078e3cff */
[C---:B------:R-:W-:Y:S02]  /*1d8e0*/  @!P0 LOP3.LUT R14, R15.reuse, R14, RZ, 0x3c, !PT ;  /* 0x0000000e0f0e8212 */ /* 0x040fe400078e3cff */
[----:B---3--:R-:W-:Y:S02]  /*1d8f0*/  PRMT R28, RZ, 0x7610, R28 ;  /* 0x00007610ff1c7816 */ /* 0x008fe4000000001c */
[----:B------:R-:W-:-:S05]  /*1d900*/  @!P0 LOP3.LUT R15, R15, R14, RZ, 0x3c, !PT ;  /* 0x0000000e0f0f8212 */ /* 0x000fca00078e3cff */
[----:B------:R0:W2:Y:S04]  /*1d910*/  @!P0 LDG.E.U16 R28, [R14.64] ;  /* 0x0000000a0e1c8981 */ /* 0x0000a8000c1e1500 */
[----:B0-----:R-:W3:Y:S01]  /*1d920*/  LDL.LU R15, [R1+0x58] ;  /* 0x00005800010f7983 */ /* 0x001ee20000300800 */
[----:B------:R-:W-:Y:S01]  /*1d930*/  @!P0 IMAD.MOV.U32 R14, RZ, RZ, R6 ;  /* 0x000000ffff0e8224 */ /* 0x000fe200078e0006 */
[----:B------:R-:W-:Y:S02]  /*1d940*/  PRMT R24, RZ, 0x7610, R24 ;  /* 0x00007610ff187816 */ /* 0x000fe40000000018 */
[----:B--2---:R0:W-:Y:S04]  /*1d950*/  STL [R1+0x13c], R28 ;  /* 0x00013c1c01007387 */ /* 0x0041e80000100800 */
[----:B---3--:R1:W-:Y:S04]  /*1d960*/  STS.U16 [R0+0x3000], R15 ;  /* 0x0030000f00007388 */ /* 0x0083e80000000400 */
[----:B0-----:R-:W2:Y:S04]  /*1d970*/  LDL.LU R28, [R1+0x4c] ;  /* 0x00004c00011c7983 */ /* 0x001ea80000300800 */
[----:B------:R-:W3:Y:S01]  /*1d980*/  LDL R6, [R1+0x838] ;  /* 0x0008380001067983 */ /* 0x000ee20000100800 */
[----:B-1----:R-:W-:-:S03]  /*1d990*/  @!P0 IMAD.MOV.U32 R15, RZ, RZ, R26 ;  /* 0x000000ffff0f8224 */ /* 0x002fc600078e001a */
[----:B------:R-:W2:Y:S04]  /*1d9a0*/  LDL R26, [R1+0x834] ;  /* 0x00083400011a7983 */ /* 0x000ea80000100800 */
[----:B------:R4:W2:Y:S01]  /*1d9b0*/  @!P0 LDG.E.U16 R24, [R14.64] ;  /* 0x0000000a0e188981 */ /* 0x0008a2000c1e1500 */
[----:B------:R-:W-:Y:S02]  /*1d9c0*/  PRMT R22, RZ, 0x7610, R22 ;  /* 0x00007610ff167816 */ /* 0x000fe40000000016 */
[----:B------:R-:W-:Y:S01]  /*1d9d0*/  PRMT R20, RZ, 0x7610, R20 ;  /* 0x00007610ff147816 */ /* 0x000fe20000000014 */
[----:B----4-:R-:W-:Y:S02]  /*1d9e0*/  @!P0 IMAD.MOV.U32 R14, RZ, RZ, R4 ;  /* 0x000000ffff0e8224 */ /* 0x010fe400078e0004 */
[----:B------:R-:W-:-:S05]  /*1d9f0*/  @!P0 IMAD.MOV.U32 R15, RZ, RZ, R5 ;  /* 0x000000ffff0f8224 */ /* 0x000fca00078e0005 */
[----:B------:R3:W4:Y:S02]  /*1da00*/  @!P0 LDG.E.U16 R22, [R14.64] ;  /* 0x0000000a0e168981 */ /* 0x000724000c1e1500 */
[----:B---3--:R-:W-:Y:S02]  /*1da10*/  @!P0 IMAD.MOV.U32 R14, RZ, RZ, R6 ;  /* 0x000000ffff0e8224 */ /* 0x008fe400078e0006 */
[----:B--2---:R-:W-:-:S05]  /*1da20*/  @!P0 IMAD.MOV.U32 R15, RZ, RZ, R26 ;  /* 0x000000ffff0f8224 */ /* 0x004fca00078e001a */
[----:B------:R-:W2:Y:S04]  /*1da30*/  @!P0 LDG.E.U16 R20, [R14.64] ;  /* 0x0000000a0e148981 */ /* 0x000ea8000c1e1500 */
[----:B------:R-:W-:Y:S04]  /*1da40*/  STL [R1+0x1754], R24 ;  /* 0x0017541801007387 */ /* 0x000fe80000100800 */
[----:B------:R-:W3:Y:S04]  /*1da50*/  LDL R5, [R1+0x814] ;  /* 0x0008140001057983 */ /* 0x000ee80000100800 */
[----:B------:R-:W3:Y:S04]  /*1da60*/  LDL R4, [R1+0x818] ;  /* 0x0008180001047983 */ /* 0x000ee80000100800 */
[----:B------:R0:W-:Y:S04]  /*1da70*/  STS.U16 [R0+0x3800], R29 ;  /* 0x0038001d00007388 */ /* 0x0001e80000000400 */
[----:B------:R1:W-:Y:S04]  /*1da80*/  STS.U16 [R0+0x4000], R27 ;  /* 0x0040001b00007388 */ /* 0x0003e80000000400 */
[----:B0-----:R-:W3:Y:S04]  /*1da90*/  LDL.LU R29, [R1+0x48] ;  /* 0x00004800011d7983 */ /* 0x001ee80000300800 */
[----:B----4-:R-:W-:Y:S04]  /*1daa0*/  STL [R1+0x1758], R22 ;  /* 0x0017581601007387 */ /* 0x010fe80000100800 */
[----:B------:R-:W-:Y:S04]  /*1dab0*/  STL [R1+0x175c], R22 ;  /* 0x00175c1601007387 */ /* 0x000fe80000100800 */
[----:B------:R-:W-:Y:S04]  /*1dac0*/  STL [R1+0x1760], R22 ;  /* 0x0017601601007387 */ /* 0x000fe80000100800 */
[----:B------:R-:W-:Y:S04]  /*1dad0*/  STL [R1+0x1764], R22 ;  /* 0x0017641601007387 */ /* 0x000fe80000100800 */
[----:B------:R-:W-:Y:S04]  /*1dae0*/  STL [R1+0x178c], R22 ;  /* 0x00178c1601007387 */ /* 0x000fe80000100800 */
[----:B------:R-:W4:Y:S04]  /*1daf0*/  LDL.LU R26, [R1+0x44] ;  /* 0x00004400011a7983 */ /* 0x000f280000300800 */
[----:B-1----:R-:W4:Y:S01]  /*1db00*/  LDL.LU R27, [R1+0x40] ;  /* 0x00004000011b7983 */ /* 0x002f220000300800 */
[----:B------:R-:W-:-:S03]  /*1db10*/  PRMT R18, RZ, 0x7610, R18 ;  /* 0x00007610ff127816 */ /* 0x000fc60000000012 */
[----:B------:R0:W-:Y:S04]  /*1db20*/  STS.U16 [R0+0x4800], R28 ;  /* 0x0048001c00007388 */ /* 0x0001e80000000400 */
[----:B--2---:R-:W-:Y:S04]  /*1db30*/  STL [R1+0x1768], R20 ;  /* 0x0017681401007387 */ /* 0x004fe80000100800 */
[----:B------:R-:W-:Y:S04]  /*1db40*/  STL [R1+0x176c], R20 ;  /* 0x00176c1401007387 */ /* 0x000fe80000100800 */
[----:B------:R-:W-:Y:S01]  /*1db50*/  STL [R1+0x1790], R20 ;  /* 0x0017901401007387 */ /* 0x000fe20000100800 */
[----:B---3--:R-:W-:-:S03]  /*1db60*/  @!P0 IMAD.MOV.U32 R15, RZ, RZ, R5 ;  /* 0x000000ffff0f8224 */ /* 0x008fc600078e0005 */
[----:B------:R-:W-:Y:S01]  /*1db70*/  STL [R1+0x1794], R20 ;  /* 0x0017941401007387 */ /* 0x000fe20000100800 */
[----:B------:R-:W-:-:S03]  /*1db80*/  @!P0 IMAD.MOV.U32 R14, RZ, RZ, R4 ;  /* 0x000000ffff0e8224 */ /* 0x000fc600078e0004 */
[----:B------:R-:W-:Y:S04]  /*1db90*/  STL [R1+0x1798], R20 ;  /* 0x0017981401007387 */ /* 0x000fe80000100800 */
[----:B------:R-:W-:Y:S04]  /*1dba0*/  STL [R1+0x179c], R20 ;  /* 0x00179c1401007387 */ /* 0x000fe80000100800 */
[----:B------:R-:W-:Y:S04]  /*1dbb0*/  STL [R1+0x17a0], R20 ;  /* 0x0017a01401007387 */ /* 0x000fe80000100800 */
[----:B------:R-:W2:Y:S04]  /*1dbc0*/  LDL.LU R6, [R1+0x3c] ;  /* 0x00003c0001067983 */ /* 0x000ea80000300800 */
[----:B------:R-:W3:Y:S04]  /*1dbd0*/  LDL.LU R5, [R1+0x38] ;  /* 0x0000380001057983 */ /* 0x000ee80000300800 */
[----:B0-----:R-:W2:Y:S04]  /*1dbe0*/  LDL.LU R28, [R1+0x34] ;  /* 0x00003400011c7983 */ /* 0x001ea80000300800 */
[----:B------:R0:W2:Y:S04]  /*1dbf0*/  @!P0 LDG.E.U16 R18, [R14.64] ;  /* 0x0000000a0e128981 */ /* 0x0000a8000c1e1500 */
[----:B0-----:R-:W2:Y:S04]  /*1dc00*/  LDL R14, [R1+0x7f4] ;  /* 0x0007f400010e7983 */ /* 0x001ea80000100800 */
[----:B------:R-:W2:Y:S01]  /*1dc10*/  LDL R15, [R1+0x7f8] ;  /* 0x0007f800010f7983 */ /* 0x000ea20000100800 */
[----:B------:R-:W-:-:S02]  /*1dc20*/  PRMT R16, RZ, 0x7610, R16 ;  /* 0x00007610ff107816 */ /* 0x000fc40000000010 */
[----:B--2---:R-:W-:-:S04]  /*1dc30*/  @!P0 LOP3.LUT R15, R15, R14, RZ, 0x3c, !PT ;  /* 0x0000000e0f0f8212 */ /* 0x004fc800078e3cff */
[----:B------:R-:W-:-:S04]  /*1dc40*/  @!P0 LOP3.LUT R14, R15, R14, RZ, 0x3c, !PT ;  /* 0x0000000e0f0e8212 */ /* 0x000fc800078e3cff */
[----:B------:R-:W-:-:S05]  /*1dc50*/  @!P0 LOP3.LUT R15, R15, R14, RZ, 0x3c, !PT ;  /* 0x0000000e0f0f8212 */ /* 0x000fca00078e3cff */
[----:B------:R0:W2:Y:S04]  /*1dc60*/  @!P0 LDG.E.U16 R16, [R14.64] ;  /* 0x0000000a0e108981 */ /* 0x0000a8000c1e1500 */
[----:B------:R-:W-:Y:S04]  /*1dc70*/  STL [R1+0x1770], R18 ;  /* 0x0017701201007387 */ /* 0x000fe80000100800 */
[----:B------:R-:W-:Y:S04]  /*1dc80*/  STL [R1+0x1774], R18 ;  /* 0x0017741201007387 */ /* 0x000fe80000100800 */
[----:B------:R-:W-:Y:S04]  /*1dc90*/  STL [R1+0x1778], R18 ;  /* 0x0017781201007387 */ /* 0x000fe80000100800 */
[----:B------:R-:W-:Y:S04]  /*1dca0*/  STL [R1+0x17a4], R18 ;  /* 0x0017a41201007387 */ /* 0x000fe80000100800 */
[----:B------:R1:W-:Y:S04]  /*1dcb0*/  STS.U16 [R0+0x5000], R29 ;  /* 0x0050001d00007388 */ /* 0x0003e80000000400 */
[----:B------:R-:W3:Y:S04]  /*1dcc0*/  LDL R4, [R1+0x7b8] ;  /* 0x0007b80001047983 */ /* 0x000ee80000100800 */
[----:B-1----:R-:W3:Y:S04]  /*1dcd0*/  LDL.LU R29, [R1+0x30] ;  /* 0x00003000011d7983 */ /* 0x002ee80000300800 */
[----:B0-----:R-:W3:Y:S04]  /*1dce0*/  LDL R14, [R1+0x7d4] ;  /* 0x0007d400010e7983 */ /* 0x001ee80000100800 */
[----:B------:R-:W3:Y:S04]  /*1dcf0*/  LDL R15, [R1+0x7d8] ;  /* 0x0007d800010f7983 */ /* 0x000ee80000100800 */
[----:B----4-:R0:W-:Y:S04]  /*1dd00*/  STS.U16 [R0+0x5800], R26 ;  /* 0x0058001a00007388 */ /* 0x0101e80000000400 */
[----:B--2---:R-:W-:Y:S04]  /*1dd10*/  STL [R1+0x177c], R16 ;  /* 0x00177c1001007387 */ /* 0x004fe80000100800 */
[----:B------:R-:W-:Y:S04]  /*1dd20*/  STL [R1+0x1780], R16 ;  /* 0x0017801001007387 */ /* 0x000fe80000100800 */
[----:B------:R-:W-:Y:S04]  /*1dd30*/  STL [R1+0x1784], R16 ;  /* 0x0017841001007387 */ /* 0x000fe80000100800 */
[----:B------:R-:W-:Y:S04]  /*1dd40*/  STL [R1+0x17a8], R16 ;  /* 0x0017a81001007387 */ /* 0x000fe80000100800 */
[----:B------:R-:W-:Y:S04]  /*1dd50*/  STL [R1+0x17ac], R16 ;  /* 0x0017ac1001007387 */ /* 0x000fe80000100800 */
[----:B0-----:R-:W2:Y:S01]  /*1dd60*/  LDL.LU R26, [R1+0x1848] ;  /* 0x00184800011a7983 */ /* 0x001ea20000300800 */
[----:B---3--:R-:W-:-:S04]  /*1dd70*/  @!P0 LOP3.LUT R15, R15, R14, RZ, 0x3c, !PT ;  /* 0x0000000e0f0f8212 */ /* 0x008fc800078e3cff */
[----:B------:R-:W-:-:S04]  /*1dd80*/  @!P0 LOP3.LUT R14, R15, R14, RZ, 0x3c, !PT ;  /* 0x0000000e0f0e8212 */ /* 0x000fc800078e3cff */
[----:B------:R-:W-:Y:S02]  /*1dd90*/  @!P0 LOP3.LUT R15, R15, R14, RZ, 0x3c, !PT ;  /* 0x0000000e0f0f8212 */ /* 0x000fe400078e3cff */
[----:B--2---:R-:W-:-:S06]  /*1dda0*/  PRMT R26, RZ, 0x7610, R26 ;  /* 0x00007610ff1a7816 */ /* 0x004fcc000000001a */
[----:B------:R0:W2:Y:S04]  /*1ddb0*/  @!P0 LDG.E.U16 R26, [R14.64] ;  /* 0x0000000a0e1a8981 */ /* 0x0000a8000c1e1500 */
[----:B0-----:R-:W3:Y:S01]  /*1ddc0*/  LDL R15, [R1+0x7b4] ;  /* 0x0007b400010f7983 */ /* 0x001ee20000100800 */
[----:B------:R-:W-:Y:S01]  /*1ddd0*/  PRMT R3, RZ, 0x7610, R3 ;  /* 0x00007610ff037816 */ /* 0x000fe20000000003 */
[----:B------:R-:W-:Y:S02]  /*1dde0*/  @!P0 IMAD.MOV.U32 R14, RZ, RZ, R4 ;  /* 0x000000ffff0e8224 */ /* 0x000fe400078e0004 */
[----:B------:R0:W-:Y:S04]  /*1ddf0*/  STS.U16 [R0+0x6000], R27 ;  /* 0x0060001b00007388 */ /* 0x0001e80000000400 */
[----:B0-----:R-:W4:Y:S04]  /*1de00*/  LDL R27, [R1+0x754] ;  /* 0x00075400011b7983 */ /* 0x001f280000100800 */
[----:B---3--:R0:W3:Y:S04]  /*1de10*/  @!P0 LDG.E.U16 R3, [R14.64] ;  /* 0x0000000a0e038981 */ /* 0x0080e8000c1e1500 */
[----:B--2---:R1:W-:Y:S04]  /*1de20*/  STL [R1+0x138], R26 ;  /* 0x0001381a01007387 */ /* 0x0043e80000100800 */
[----:B------:R-:W2:Y:S04]  /*1de30*/  LDL R4, [R1+0x734] ;  /* 0x0007340001047983 */ /* 0x000ea80000100800 */
[----:B0-----:R-:W2:Y:S04]  /*1de40*/  LDL R14, [R1+0x794] ;  /* 0x00079400010e7983 */ /* 0x001ea80000100800 */
[----:B------:R-:W2:Y:S04]  /*1de50*/  LDL R15, [R1+0x798] ;  /* 0x00079800010f7983 */ /* 0x000ea80000100800 */
[----:B-1----:R-:W4:Y:S04]  /*1de60*/  LDL R26, [R1+0x758] ;  /* 0x00075800011a7983 */ /* 0x002f280000100800 */
[----:B------:R-:W-:Y:S04]  /*1de70*/  STS.U16 [R0+0x6800], R6 ;  /* 0x0068000600007388 */ /* 0x000fe80000000400 */
[----:B---3--:R0:W-:Y:S04]  /*1de80*/  STL [R1+0x134], R3 ;  /* 0x0001340301007387 */ /* 0x0081e80000100800 */
[----:B0-----:R-:W3:Y:S04]  /*1de90*/  LDL R3, [R1+0x738] ;  /* 0x0007380001037983 */ /* 0x001ee80000100800 */
[----:B------:R-:W3:Y:S01]  /*1dea0*/  LDL.LU R6, [R1+0x1844] ;  /* 0x0018440001067983 */ /* 0x000ee20000300800 */
[----:B--2---:R-:W-:-:S04]  /*1deb0*/  @!P0 LOP3.LUT R15, R15, R14, RZ, 0x3c, !PT ;  /* 0x0000000e0f0f8212 */ /* 0x004fc800078e3cff */
[----:B------:R-:W-:-:S04]  /*1dec0*/  @!P0 LOP3.LUT R14, R15, R14, RZ, 0x3c, !PT ;  /* 0x0000000e0f0e8212 */ /* 0x000fc800078e3cff */
[----:B------:R-:W-:Y:S02]  /*1ded0*/  @!P0 LOP3.LUT R15, R15, R14, RZ, 0x3c, !PT ;  /* 0x0000000e0f0f8212 */ /* 0x000fe400078e3cff */
[----:B---3--:R-:W-:-:S06]  /*1dee0*/  PRMT R6, RZ, 0x7610, R6 ;  /* 0x00007610ff067816 */ /* 0x008fcc0000000006 */
[----:B------:R-:W2:Y:S04]  /*1def0*/  @!P0 LDG.E.U16 R6, [R14.64] ;  /* 0x0000000a0e068981 */ /* 0x000ea8000c1e1500 */
[----:B------:R-:W-:Y:S04]  /*1df00*/  STS.U16 [R0+0x7000], R5 ;  /* 0x0070000500007388 */ /* 0x000fe80000000400 */
[----:B--2---:R0:W-:Y:S04]  /*1df10*/  STL [R1+0x130], R6 ;  /* 0x0001300601007387 */ /* 0x0041e80000100800 */
[----:B0-----:R-:W2:Y:S04]  /*1df20*/  LDL.LU R6, [R1+0x1840] ;  /* 0x0018400001067983 */ /* 0x001ea80000300800 */
[----:B------:R-:W3:Y:S04]  /*1df30*/  LDL R14, [R1+0x774] ;  /* 0x00077400010e7983 */ /* 0x000ee80000100800 */
[----:B------:R-:W3:Y:S04]  /*1df40*/  LDL R15, [R1+0x778] ;  /* 0x00077800010f7983 */ /* 0x000ee80000100800 */
[----:B------:R-:W2:Y:S01]  /*1df50*/  LDL.LU R5, [R1+0x183c] ;  /* 0x00183c0001057983 */ /* 0x000ea20000300800 */
[----:B------:R-:W-:-:S02]  /*1df60*/  PRMT R22, RZ, 0x7610, R22 ;  /* 0x00007610ff167816 */ /* 0x000fc40000000016 */
[----:B---3--:R-:W-:-:S04]  /*1df70*/  @!P0 LOP3.LUT R15, R15, R14, RZ, 0x3c, !PT ;  /* 0x0000000e0f0f8212 */ /* 0x008fc800078e3cff */
[C---:B------:R-:W-:Y:S02]  /*1df80*/  @!P0 LOP3.LUT R14, R15.reuse, R14, RZ, 0x3c, !PT ;  /* 0x0000000e0f0e8212 */ /* 0x040fe400078e3cff */
[----:B--2---:R-:W-:Y:S02]  /*1df90*/  PRMT R5, RZ, 0x7610, R5 ;  /* 0x00007610ff057816 */ /* 0x004fe40000000005 */
[----:B------:R-:W-:-:S05]  /*1dfa0*/  @!P0 LOP3.LUT R15, R15, R14, RZ, 0x3c, !PT ;  /* 0x0000000e0f0f8212 */ /* 0x000fca00078e3cff */
[----:B------:R4:W2:Y:S02]  /*1dfb0*/  @!P0 LDG.E.U16 R5, [R14.64] ;  /* 0x0000000a0e058981 */ /* 0x0008a4000c1e1500 */
[----:B----4-:R-:W-:Y:S02]  /*1dfc0*/  @!P0 IMAD.MOV.U32 R14, RZ, RZ, R26 ;  /* 0x000000ffff0e8224 */ /* 0x010fe400078e001a */
[----:B------:R-:W-:-:S05]  /*1dfd0*/  @!P0 IMAD.MOV.U32 R15, RZ, RZ, R27 ;  /* 0x000000ffff0f8224 */ /* 0x000fca00078e001b */
[----:B------:R0:W3:Y:S01]  /*1dfe0*/  @!P0 LDG.E.U16 R22, [R14.64] ;  /* 0x0000000a0e168981 */ /* 0x0000e2000c1e1500 */
[----:B------:R-:W-:-:S03]  /*1dff0*/  PRMT R17, RZ, 0x7610, R17 ;  /* 0x00007610ff117816 */ /* 0x000fc60000000011 */
[----:B------:R-:W-:Y:S04]  /*1e000*/  STS.U16 [R0+0x7800], R28 ;  /* 0x0078001c00007388 */ /* 0x000fe80000000400 */
[----:B------:R-:W-:Y:S01]  /*1e010*/  STS.U16 [R0+0x8000], R29 ;  /* 0x0080001d00007388 */ /* 0x000fe20000000400 */
[----:B0-----:R-:W-:Y:S02]  /*1e020*/  @!P0 IMAD.MOV.U32 R14, RZ, RZ, R3 ;  /* 0x000000ffff0e8224 */ /* 0x001fe400078e0003 */
[----:B------:R-:W-:-:S05]  /*1e030*/  @!P0 IMAD.MOV.U32 R15, RZ, RZ, R4 ;  /* 0x000000ffff0f8224 */ /* 0x000fca00078e0004 */
[----:B------:R0:W4:Y:S04]  /*1e040*/  @!P0 LDG.E.U16 R17, [R14.64] ;  /* 0x0000000a0e118981 */ /* 0x000128000c1e1500 */
[----:B--2---:R1:W-:Y:S04]  /*1e050*/  STL [R1+0x12c], R5 ;  /* 0x00012c0501007387 */ /* 0x0043e80000100800 */
[----:B-1----:R-:W2:Y:S04]  /*1e060*/  LDL.LU R5, [R1+0x1838] ;  /* 0x0018380001057983 */ /* 0x002ea80000300800 */
[----:B------:R-:W2:Y:S04]  /*1e070*/  LDL.LU R28, [R1+0x2c] ;  /* 0x00002c00011c7983 */ /* 0x000ea80000300800 */
[----:B------:R-:W2:Y:S04]  /*1e080*/  LDL.LU R29, [R1+0x28] ;  /* 0x00002800011d7983 */ /* 0x000ea80000300800 */
[----:B------:R-:W2:Y:S04]  /*1e090*/  LDL.LU R4, [R1+0x24] ;  /* 0x0000240001047983 */ /* 0x000ea80000300800 */
[----:B------:R-:W2:Y:S04]  /*1e0a0*/  LDL.LU R3, [R1+0x18] ;  /* 0x0000180001037983 */ /* 0x000ea80000300800 */
[----:B------:R-:W2:Y:S04]  /*1e0b0*/  LDL.LU R26, [R1+0x14] ;  /* 0x00001400011a7983 */ /* 0x000ea80000300800 */
[----:B---3--:R1:W-:Y:S04]  /*1e0c0*/  STL [R1+0x128], R22 ;  /* 0x0001281601007387 */ /* 0x0083e80000100800 */
[----:B-1----:R-:W3:Y:S04]  /*1e0d0*/  LDL.LU R22, [R1+0x10] ;  /* 0x0000100001167983 */ /* 0x002ee80000300800 */
[----:B------:R-:W3:Y:S04]  /*1e0e0*/  LDL.LU R27, [R1+0xc] ;  /* 0x00000c00011b7983 */ /* 0x000ee80000300800 */
[----:B0-----:R-:W3:Y:S04]  /*1e0f0*/  LDL R14, [R1+0x714] ;  /* 0x00071400010e7983 */ /* 0x001ee80000100800 */
[----:B------:R-:W3:Y:S04]  /*1e100*/  LDL R15, [R1+0x718] ;  /* 0x00071800010f7983 */ /* 0x000ee80000100800 */
[----:B----4-:R-:W-:Y:S04]  /*1e110*/  STL [R1+0x1788], R17 ;  /* 0x0017881101007387 */ /* 0x010fe80000100800 */
        /* <DEDUP_REMOVED lines=15> */
[----:B--2---:R0:W-:Y:S04]  /*1e210*/  STS.U16 [R0+0x8800], R28 ;  /* 0x0088001c00007388 */ /* 0x0041e80000000400 */
[----:B0-----:R-:W2:Y:S01]  /*1e220*/  LDL.LU R28, [R1+0x8] ;  /* 0x00000800011c7983 */ /* 0x001ea20000300800 */
[----:B---3--:R-:W-:-:S04]  /*1e230*/  @!P0 LOP3.LUT R15, R15, R14, RZ, 0x3c, !PT ;  /* 0x0000000e0f0f8212 */ /* 0x008fc800078e3cff */
[----:B------:R-:W-:-:S04]  /*1e240*/  @!P0 LOP3.LUT R14, R15, R14, RZ, 0x3c, !PT ;  /* 0x0000000e0f0e8212 */ /* 0x000fc800078e3cff */
[----:B------:R-:W-:-:S05]  /*1e250*/  @!P0 LOP3.LUT R15, R15, R14, RZ, 0x3c, !PT ;  /* 0x0000000e0f0f8212 */ /* 0x000fca00078e3cff */
[----:B------:R0:W3:Y:S04]  /*1e260*/  @!P0 LDG.E.U16 R19, [R14.64] ;  /* 0x0000000a0e138981 */ /* 0x0000e8000c1e1500 */
[----:B0-----:R-:W4:Y:S04]  /*1e270*/  LDL R14, [R1+0x6f4] ;  /* 0x0006f400010e7983 */ /* 0x001f280000100800 */
[----:B------:R-:W4:Y:S01]  /*1e280*/  LDL R15, [R1+0x6f8] ;  /* 0x0006f800010f7983 */ /* 0x000f220000100800 */
[----:B------:R-:W-:-:S03]  /*1e290*/  PRMT R21, RZ, 0x7610, R21 ;  /* 0x00007610ff157816 */ /* 0x000fc60000000015 */
[----:B------:R0:W-:Y:S04]  /*1e2a0*/  STS.U16 [R0+0x9000], R29 ;  /* 0x0090001d00007388 */ /* 0x0001e80000000400 */
[----:B0-----:R-:W2:Y:S01]  /*1e2b0*/  LDL.LU R29, [R1+0x4] ;  /* 0x00000400011d7983 */ /* 0x001ea20000300800 */
[----:B----4-:R-:W-:-:S04]  /*1e2c0*/  @!P0 LOP3.LUT R15, R15, R14, RZ, 0x3c, !PT ;  /* 0x0000000e0f0f8212 */ /* 0x010fc800078e3cff */
[----:B------:R-:W-:-:S04]  /*1e2d0*/  @!P0 LOP3.LUT R14, R15, R14, RZ, 0x3c, !PT ;  /* 0x0000000e0f0e8212 */ /* 0x000fc800078e3cff */
[----:B------:R-:W-:-:S05]  /*1e2e0*/  @!P0 LOP3.LUT R15, R15, R14, RZ, 0x3c, !PT ;  /* 0x0000000e0f0f8212 */ /* 0x000fca00078e3cff */
[----:B------:R0:W4:Y:S04]  /*1e2f0*/  @!P0 LDG.E.U16 R21, [R14.64] ;  /* 0x0000000a0e158981 */ /* 0x000128000c1e1500 */
[----:B0-----:R-:W2:Y:S04]  /*1e300*/  LDL R14, [R1+0x6d4] ;  /* 0x0006d400010e7983 */ /* 0x001ea80000100800 */
[----:B------:R-:W2:Y:S01]  /*1e310*/  LDL R15, [R1+0x6d8] ;  /* 0x0006d800010f7983 */ /* 0x000ea20000100800 */
[----:B------:R-:W-:-:S03]  /*1e320*/  PRMT R23, RZ, 0x7610, R23 ;  /* 0x00007610ff177816 */ /* 0x000fc60000000017 */
[----:B------:R0:W-:Y:S04]  /*1e330*/  STS.U16 [R0+0x9800], R4 ;  /* 0x0098000400007388 */ /* 0x0001e80000000400 */
[----:B0-----:R-:W3:Y:S01]  /*1e340*/  LDL.LU R4, [R1+0x1834] ;  /* 0x0018340001047983 */ /* 0x001ee20000300800 */
[----:B--2---:R-:W-:-:S04]  /*1e350*/  @!P0 LOP3.LUT R15, R15, R14, RZ, 0x3c, !PT ;  /* 0x0000000e0f0f8212 */ /* 0x004fc800078e3cff */
[----:B------:R-:W-:-:S04]  /*1e360*/  @!P0 LOP3.LUT R14, R15, R14, RZ, 0x3c, !PT ;  /* 0x0000000e0f0e8212 */ /* 0x000fc800078e3cff */
[----:B------:R-:W-:-:S05]  /*1e370*/  @!P0 LOP3.LUT R15, R15, R14, RZ, 0x3c, !PT ;  /* 0x0000000e0f0f8212 */ /* 0x000fca00078e3cff */
[----:B------:R0:W2:Y:S04]  /*1e380*/  @!P0 LDG.E.U16 R23, [R14.64] ;  /* 0x0000000a0e178981 */ /* 0x0000a8000c1e1500 */
[----:B0-----:R-:W2:Y:S04]  /*1e390*/  LDL R14, [R1+0x6b4] ;  /* 0x0006b400010e7983 */ /* 0x001ea80000100800 */
[----:B------:R-:W2:Y:S01]  /*1e3a0*/  LDL R15, [R1+0x6b8] ;  /* 0x0006b800010f7983 */ /* 0x000ea20000100800 */
[----:B------:R-:W-:-:S03]  /*1e3b0*/  PRMT R25, RZ, 0x7610, R25 ;  /* 0x00007610ff197816 */ /* 0x000fc60000000019 */
[----:B------:R0:W-:Y:S04]  /*1e3c0*/  STS.U16 [R0+0xa000], R3 ;  /* 0x00a0000300007388 */ /* 0x0001e80000000400 */
[----:B0-----:R-:W3:Y:S04]  /*1e3d0*/  LDL.LU R3, [R1+0x1830] ;  /* 0x0018300001037983 */ /* 0x001ee80000300800 */
[----:B------:R0:W-:Y:S01]  /*1e3e0*/  STS.U16 [R0+0xa800], R26 ;  /* 0x00a8001a00007388 */ /* 0x0001e20000000400 */
[----:B--2---:R-:W-:-:S04]  /*1e3f0*/  @!P0 LOP3.LUT R15, R15, R14, RZ, 0x3c, !PT ;  /* 0x0000000e0f0f8212 */ /* 0x004fc800078e3cff */
[----:B------:R-:W-:-:S04]  /*1e400*/  @!P0 LOP3.LUT R14, R15, R14, RZ, 0x3c, !PT ;  /* 0x0000000e0f0e8212 */ /* 0x000fc800078e3cff */
[----:B------:R-:W-:-:S05]  /*1e410*/  @!P0 LOP3.LUT R15, R15, R14, RZ, 0x3c, !PT ;  /* 0x0000000e0f0f8212 */ /* 0x000fca00078e3cff */
[----:B------:R1:W2:Y:S04]  /*1e420*/  @!P0 LDG.E.U16 R25, [R14.64] ;  /* 0x0000000a0e198981 */ /* 0x0002a8000c1e1500 */
[----:B-1----:R-:W2:Y:S04]  /*1e430*/  LDL R14, [R1+0x694] ;  /* 0x00069400010e7983 */ /* 0x002ea80000100800 */
[----:B------:R-:W2:Y:S04]  /*1e440*/  LDL R15, [R1+0x698] ;  /* 0x00069800010f7983 */ /* 0x000ea80000100800 */
[----:B0-----:R-:W3:Y:S01]  /*1e450*/  LDL.LU R26, [R1+0x182c] ;  /* 0x00182c00011a7983 */ /* 0x001ee20000300800 */
[----:B--2---:R-:W-:-:S04]  /*1e460*/  @!P0 LOP3.LUT R15, R15, R14, RZ, 0x3c, !PT ;  /* 0x0000000e0f0f8212 */ /* 0x004fc800078e3cff */
[C---:B------:R-:W-:Y:S02]  /*1e470*/  @!P0 LOP3.LUT R14, R15.reuse, R14, RZ, 0x3c, !PT ;  /* 0x0000000e0f0e8212 */ /* 0x040fe400078e3cff */
[----:B---3--:R-:W-:Y:S02]  /*1e480*/  PRMT R26, RZ, 0x7610, R26 ;  /* 0x00007610ff1a7816 */ /* 0x008fe4000000001a */
        /* <DEDUP_REMOVED lines=12> */
[----:B0-----:R-:W3:Y:S04]  /*1e550*/  LDL R22, [R1+0x5f8] ;  /* 0x0005f80001167983 */ /* 0x001ee80000100800 */
        /* <DEDUP_REMOVED lines=10> */
[----:B------:R-:W2:Y:S04]  /*1e600*/  @!P0 LDG.E.U16 R27, [R14.64] ;  /* 0x0000000a0e1b8981 */ /* 0x000ea8000c1e1500 */
[----:B------:R-:W-:Y:S04]  /*1e610*/  STS.U16 [R0+0xc000], R28 ;  /* 0x00c0001c00007388 */ /* 0x000fe80000000400 */
[----:B--2---:R0:W-:Y:S04]  /*1e620*/  STL [R1+0x11c], R27 ;  /* 0x00011c1b01007387 */ /* 0x0041e80000100800 */
[----:B0-----:R-:W2:Y:S04]  /*1e630*/  LDL.LU R27, [R1+0x181c] ;  /* 0x00181c00011b7983 */ /* 0x001ea80000300800 */
[----:B------:R-:W3:Y:S04]  /*1e640*/  LDL R14, [R1+0x634] ;  /* 0x00063400010e7983 */ /* 0x000ee80000100800 */
[----:B------:R-:W3:Y:S04]  /*1e650*/  LDL R15, [R1+0x638] ;  /* 0x00063800010f7983 */ /* 0x000ee80000100800 */
[----:B------:R-:W2:Y:S01]  /*1e660*/  LDL.LU R28, [R1+0x1818] ;  /* 0x00181800011c7983 */ /* 0x000ea20000300800 */
[----:B---3--:R-:W-:-:S04]  /*1e670*/  @!P0 LOP3.LUT R15, R15, R14, RZ, 0x3c, !PT ;  /* 0x0000000e0f0f8212 */ /* 0x008fc800078e3cff */
[C---:B------:R-:W-:Y:S02]  /*1e680*/  @!P0 LOP3.LUT R14, R15.reuse, R14, RZ, 0x3c, !PT ;  /* 0x0000000e0f0e8212 */ /* 0x040fe400078e3cff */
[----:B--2---:R-:W-:Y:S02]  /*1e690*/  PRMT R28, RZ, 0x7610, R28 ;  /* 0x00007610ff1c7816 */ /* 0x004fe4000000001c */
        /* <DEDUP_REMOVED lines=13> */
[----:B--2---:R0:W-:Y:S04]  /*1e770*/  STL [R1+0xfc], R29 ;  /* 0x0000fc1d01007387 */ /* 0x0041e80000100800 */
[----:B0-----:R-:W2:Y:S04]  /*1e780*/  LDL.LU R29, [R1+0x180c] ;  /* 0x00180c00011d7983 */ /* 0x001ea80000300800 */
[----:B------:R-:W3:Y:S04]  /*1e790*/  LDL.LU R14, [R1] ;  /* 0x00000000010e7983 */ /* 0x000ee80000300800 */
[----:B------:R-:W2:Y:S01]  /*1e7a0*/  LDL R15, [R1+0x5f4] ;  /* 0x0005f400010f7983 */ /* 0x000ea20000100800 */
[----:B------:R-:W-:-:S03]  /*1e7b0*/  PRMT R2, RZ, 0x7610, R2 ;  /* 0x00007610ff027816 */ /* 0x000fc60000000002 */
[----:B---3--:R0:W-:Y:S02]  /*1e7c0*/  STS.U16 [R0+0xd000], R14 ;  /* 0x00d0000e00007388 */ /* 0x0081e40000000400 */
[----:B0-----:R-:W-:Y:S01]  /*1e7d0*/  @!P0 IMAD.MOV.U32 R14, RZ, RZ, R22 ;  /* 0x000000ffff0e8224 */ /* 0x001fe200078e0016 */
[----:B------:R-:W-:Y:S01]  /*1e7e0*/  PRMT R28, RZ, 0x7610, R28 ;  /* 0x00007610ff1c7816 */ /* 0x000fe2000000001c */
        /* <DEDUP_REMOVED lines=38> */
[----:B0-----:R-:W2:Y:S01]  /*1ea50*/  LDL.LU R3, [R1+0x17fc] ;  /* 0x0017fc0001037983 */ /* 0x001ea20000300800 */
[----:B------:R-:W-:-:S03]  /*1ea60*/  PRMT R4, RZ, 0x7610, R4 ;  /* 0x00007610ff047816 */ /* 0x000fc60000000004 */
[----:B--2---:R3:W-:Y:S02]  /*1ea70*/  STS.U16 [R0+0xf800], R3 ;  /* 0x00f8000300007388 */ /* 0x0047e40000000400 */
[----:B---3--:R-:W-:Y:S02]  /*1ea80*/  @!P0 IMAD.MOV.U32 R3, RZ, RZ, R22 ;  /* 0x000000ffff038224 */ /* 0x008fe400078e0016 */
[----:B------:R-:W2:Y:S04]  /*1ea90*/  LDL R22, [R1+0x4d8] ;  /* 0x0004d80001167983 */ /* 0x000ea80000100800 */
[----:B------:R-:W3:Y:S04]  /*1eaa0*/  @!P0 LDG.E.U16 R4, [R2.64] ;  /* 0x0000000a02048981 */ /* 0x000ee8000c1e1500 */
[----:B---3--:R0:W-:Y:S04]  /*1eab0*/  STL [R1+0xb4], R4 ;  /* 0x0000b40401007387 */ /* 0x0081e80000100800 */
[----:B0-----:R-:W3:Y:S04]  /*1eac0*/  LDL.LU R4, [R1+0x17f8] ;  /* 0x0017f80001047983 */ /* 0x001ee80000300800 */
        /* <DEDUP_REMOVED lines=25> */
[----:B0-----:R-:W3:Y:S01]  /*1ec60*/  LDL R3, [R1+0x4d4] ;  /* 0x0004d40001037983 */ /* 0x001ee20000100800 */
[----:B------:R-:W-:Y:S01]  /*1ec70*/  PRMT R16, RZ, 0x7610, R16 ;  /* 0x00007610ff107816 */ /* 0x000fe20000000010 */
[----:B------:R-:W-:Y:S02]  /*1ec80*/  @!P0 IMAD.MOV.U32 R2, RZ, RZ, R22 ;  /* 0x000000ffff028224 */ /* 0x000fe400078e0016 */
[----:B--2---:R0:W-:Y:S04]  /*1ec90*/  STL [R1+0xa8], R15 ;  /* 0x0000a80f01007387 */ /* 0x0041e80000100800 */
[----:B---3--:R1:W2:Y:S01]  /*1eca0*/  @!P0 LDG.E.U16 R16, [R2.64] ;  /* 0x0000000a02108981 */ /* 0x0082a2000c1e1500 */
[----:B------:R-:W-:-:S03]  /*1ecb0*/  PRMT R24, RZ, 0x7610, R24 ;  /* 0x00007610ff187816 */ /* 0x000fc60000000018 */
[----:B0-----:R-:W3:Y:S04]  /*1ecc0*/  LDL R15, [R1+0x478] ;  /* 0x00047800010f7983 */ /* 0x001ee80000100800 */
[----:B-1----:R-:W3:Y:S04]  /*1ecd0*/  LDL R2, [R1+0x4b4] ;  /* 0x0004b40001027983 */ /* 0x002ee80000100800 */
[----:B------:R-:W3:Y:S04]  /*1ece0*/  LDL R3, [R1+0x4b8] ;  /* 0x0004b80001037983 */ /* 0x000ee80000100800 */
        /* <DEDUP_REMOVED lines=18> */
[----:B------:R-:W2:Y:S01]  /*1ee10*/  LDL R3, [R1+0x474] ;  /* 0x0004740001037983 */ /* 0x000ea20000100800 */
[----:B------:R-:W-:Y:S01]  /*1ee20*/  PRMT R12, RZ, 0x7610, R12 ;  /* 0x00007610ff0c7816 */ /* 0x000fe2000000000c */
[----:B------:R-:W-:-:S02]  /*1ee30*/  @!P0 IMAD.MOV.U32 R2, RZ, RZ, R15 ;  /* 0x000000ffff028224 */ /* 0x000fc400078e000f */
[----:B------:R-:W3:Y:S04]  /*1ee40*/  LDL.LU R15, [R1+0x88] ;  /* 0x00008800010f7983 */ /* 0x000ee80000300800 */
[----:B--2---:R-:W2:Y:S01]  /*1ee50*/  @!P0 LDG.E.U16 R12, [R2.64] ;  /* 0x0000000a020c8981 */ /* 0x004ea2000c1e1500 */
[----:B------:R-:W-:-:S03]  /*1ee60*/  PRMT R18, RZ, 0x7610, R18 ;  /* 0x00007610ff127816 */ /* 0x000fc60000000012 */
[----:B--2---:R0:W-:Y:S04]  /*1ee70*/  STL [R1+0x98], R12 ;  /* 0x0000980c01007387 */ /* 0x0041e80000100800 */
[----:B0-----:R-:W2:Y:S04]  /*1ee80*/  LDL.LU R12, [R1+0x17e8] ;  /* 0x0017e800010c7983 */ /* 0x001ea80000300800 */
[----:B------:R-:W2:Y:S01]  /*1ee90*/  LDL R3, [R1+0x454] ;  /* 0x0004540001037983 */ /* 0x000ea20000100800 */
[----:B------:R-:W-:-:S03]  /*1eea0*/  @!P0 IMAD.MOV.U32 R2, RZ, RZ, R16 ;  /* 0x000000ffff028224 */ /* 0x000fc600078e0010 */
[----:B------:R-:W3:Y:S04]  /*1eeb0*/  LDL.LU R16, [R1+0x8c] ;  /* 0x00008c0001107983 */ /* 0x000ee80000300800 */
[----:B--2---:R0:W2:Y:S04]  /*1eec0*/  @!P0 LDG.E.U16 R18, [R2.64] ;  /* 0x0000000a02128981 */ /* 0x0040a8000c1e1500 */
[----:B0-----:R-:W2:Y:S04]  /*1eed0*/  LDL R2, [R1+0x434] ;  /* 0x0004340001027983 */ /* 0x001ea80000100800 */
[----:B------:R-:W2:Y:S01]  /*1eee0*/  LDL R3, [R1+0x438] ;  /* 0x0004380001037983 */ /* 0x000ea20000100800 */
[----:B------:R-:W-:-:S02]  /*1eef0*/  PRMT R20, RZ, 0x7610, R20 ;  /* 0x00007610ff147816 */ /* 0x000fc40000000014 */
[----:B--2---:R-:W-:-:S04]  /*1ef00*/  @!P0 LOP3.LUT R3, R3, R2, RZ, 0x3c, !PT ;  /* 0x0000000203038212 */ /* 0x004fc800078e3cff */
[----:B------:R-:W-:-:S04]  /*1ef10*/  @!P0 LOP3.LUT R2, R3, R2, RZ, 0x3c, !PT ;  /* 0x0000000203028212 */ /* 0x000fc800078e3cff */
[----:B------:R-:W-:-:S05]  /*1ef20*/  @!P0 LOP3.LUT R3, R3, R2, RZ, 0x3c, !PT ;  /* 0x0000000203038212 */ /* 0x000fca00078e3cff */
[----:B------:R0:W2:Y:S04]  /*1ef30*/  @!P0 LDG.E.U16 R20, [R2.64] ;  /* 0x0000000a02148981 */ /* 0x0000a8000c1e1500 */
[----:B------:R1:W-:Y:S04]  /*1ef40*/  STL [R1+0x94], R18 ;  /* 0x0000941201007387 */ /* 0x0003e80000100800 */
[----:B-1----:R-:W3:Y:S04]  /*1ef50*/  LDL.LU R18, [R1+0xc0] ;  /* 0x0000c00001127983 */ /* 0x002ee80000300800 */
[----:B0-----:R-:W3:Y:S04]  /*1ef60*/  LDL R2, [R1+0x414] ;  /* 0x0004140001027983 */ /* 0x001ee80000100800 */
[----:B------:R-:W3:Y:S04]  /*1ef70*/  LDL R3, [R1+0x418] ;  /* 0x0004180001037983 */ /* 0x000ee80000100800 */
[----:B------:R0:W-:Y:S04]  /*1ef80*/  STS.U16 [R0+0x14000], R11 ;  /* 0x0140000b00007388 */ /* 0x0001e80000000400 */
[----:B------:R-:W-:Y:S04]  /*1ef90*/  STS.U16 [R0+0x14800], R10 ;  /* 0x0148000a00007388 */ /* 0x000fe80000000400 */
[----:B0-----:R-:W4:Y:S04]  /*1efa0*/  LDL R11, [R1+0x3f8] ;  /* 0x0003f800010b7983 */ /* 0x001f280000100800 */
[----:B--2---:R0:W-:Y:S04]  /*1efb0*/  STL [R1+0x90], R20 ;  /* 0x0000901401007387 */ /* 0x0041e80000100800 */
[----:B0-----:R-:W2:Y:S04]  /*1efc0*/  LDL.LU R20, [R1+0xc4] ;  /* 0x0000c40001147983 */ /* 0x001ea80000300800 */
[----:B------:R-:W2:Y:S01]  /*1efd0*/  LDL R10, [R1+0x3f4] ;  /* 0x0003f400010a7983 */ /* 0x000ea20000100800 */
[----:B---3--:R-:W-:-:S03]  /*1efe0*/  @!P0 LOP3.LUT R3, R3, R2, RZ, 0x3c, !PT ;  /* 0x0000000203038212 */ /* 0x008fc600078e3cff */
[----:B------:R0:W-:Y:S01]  /*1eff0*/  STS.U16 [R0+0x12000], R8 ;  /* 0x0120000800007388 */ /* 0x0001e20000000400 */
[----:B------:R-:W-:-:S04]  /*1f000*/  @!P0 LOP3.LUT R2, R3, R2, RZ, 0x3c, !PT ;  /* 0x0000000203028212 */ /* 0x000fc800078e3cff */
[----:B------:R-:W-:Y:S02]  /*1f010*/  @!P0 LOP3.LUT R3, R3, R2, RZ, 0x3c, !PT ;  /* 0x0000000203038212 */ /* 0x000fe400078e3cff */
[----:B0-----:R-:W-:Y:S01]  /*1f020*/  PRMT R8, RZ, 0x7610, R8 ;  /* 0x00007610ff087816 */ /* 0x001fe20000000008 */
[----:B------:R0:W-:Y:S05]  /*1f030*/  STS.U16 [R0+0x11800], R7 ;  /* 0x0118000700007388 */ /* 0x0001ea0000000400 */
[----:B------:R4:W3:Y:S01]  /*1f040*/  @!P0 LDG.E.U16 R8, [R2.64] ;  /* 0x0000000a02088981 */ /* 0x0008e2000c1e1500 */
[----:B0-----:R-:W-:-:S03]  /*1f050*/  PRMT R7, RZ, 0x7610, R7 ;  /* 0x00007610ff077816 */ /* 0x001fc60000000007 */
[----:B------:R0:W-:Y:S01]  /*1f060*/  STS.U16 [R0+0x15000], R22 ;  /* 0x0150001600007388 */ /* 0x0001e20000000400 */
[----:B----4-:R-:W-:-:S03]  /*1f070*/  @!P0 IMAD.MOV.U32 R2, RZ, RZ, R11 ;  /* 0x000000ffff028224 */ /* 0x010fc600078e000b */
[----:B0-----:R-:W4:Y:S04]  /*1f080*/  LDL.LU R22, [R1+0xc8] ;  /* 0x0000c80001167983 */ /* 0x001f280000300800 */
[----:B------:R0:W-:Y:S04]  /*1f090*/  STS.U16 [R0+0x11000], R6 ;  /* 0x0110000600007388 */ /* 0x0001e80000000400 */
[----:B------:R1:W-:Y:S04]  /*1f0a0*/  STS.U16 [R0+0x15800], R24 ;  /* 0x0158001800007388 */ /* 0x0003e80000000400 */
[----:B------:R-:W3:Y:S01]  /*1f0b0*/  LDL R11, [R1+0x374] ;  /* 0x00037400010b7983 */ /* 0x000ee20000100800 */
[----:B--2---:R-:W-:Y:S01]  /*1f0c0*/  @!P0 IMAD.MOV.U32 R3, RZ, RZ, R10 ;  /* 0x000000ffff038224 */ /* 0x004fe200078e000a */
[----:B0-----:R-:W-:-:S02]  /*1f0d0*/  PRMT R6, RZ, 0x7610, R6 ;  /* 0x00007610ff067816 */ /* 0x001fc40000000006 */
[----:B------:R-:W3:Y:S04]  /*1f0e0*/  LDL R10, [R1+0x378] ;  /* 0x00037800010a7983 */ /* 0x000ee80000100800 */
[----:B------:R0:W2:Y:S04]  /*1f0f0*/  @!P0 LDG.E.U16 R7, [R2.64] ;  /* 0x0000000a02078981 */ /* 0x0000a8000c1e1500 */
[----:B0-----:R-:W2:Y:S04]  /*1f100*/  LDL R2, [R1+0x3d4] ;  /* 0x0003d40001027983 */ /* 0x001ea80000100800 */
[----:B------:R-:W2:Y:S04]  /*1f110*/  LDL R3, [R1+0x3d8] ;  /* 0x0003d80001037983 */ /* 0x000ea80000100800 */
[----:B-1----:R-:W3:Y:S01]  /*1f120*/  LDL.LU R24, [R1+0xd0] ;  /* 0x0000d00001187983 */ /* 0x002ee20000300800 */
[----:B--2---:R-:W-:-:S04]  /*1f130*/  @!P0 LOP3.LUT R3, R3, R2, RZ, 0x3c, !PT ;  /* 0x0000000203038212 */ /* 0x004fc800078e3cff */
[----:B------:R-:W-:-:S04]  /*1f140*/  @!P0 LOP3.LUT R2, R3, R2, RZ, 0x3c, !PT ;  /* 0x0000000203028212 */ /* 0x000fc800078e3cff */
[----:B------:R-:W-:-:S05]  /*1f150*/  @!P0 LOP3.LUT R3, R3, R2, RZ, 0x3c, !PT ;  /* 0x0000000203038212 */ /* 0x000fca00078e3cff */
[----:B------:R0:W2:Y:S04]  /*1f160*/  @!P0 LDG.E.U16 R6, [R2.64] ;  /* 0x0000000a02068981 */ /* 0x0000a8000c1e1500 */
[----:B0-----:R-:W2:Y:S04]  /*1f170*/  LDL R2, [R1+0x3b4] ;  /* 0x0003b40001027983 */ /* 0x001ea80000100800 */
[----:B------:R-:W2:Y:S04]  /*1f180*/  LDL R3, [R1+0x3b8] ;  /* 0x0003b80001037983 */ /* 0x000ea80000100800 */
[----:B------:R0:W-:Y:S04]  /*1f190*/  STS.U16 [R0+0x10800], R5 ;  /* 0x0108000500007388 */ /* 0x0001e80000000400 */
[----:B------:R1:W-:Y:S01]  /*1f1a0*/  STS.U16 [R0+0x16000], R15 ;  /* 0x0160000f00007388 */ /* 0x0003e20000000400 */
[----:B0-----:R-:W-:-:S03]  /*1f1b0*/  PRMT R5, RZ, 0x7610, R5 ;  /* 0x00007610ff057816 */ /* 0x001fc60000000005 */
[----:B-1----:R-:W3:Y:S01]  /*1f1c0*/  LDL.LU R15, [R1+0xd4] ;  /* 0x0000d400010f7983 */ /* 0x002ee20000300800 */
[----:B--2---:R-:W-:-:S04]  /*1f1d0*/  @!P0 LOP3.LUT R3, R3, R2, RZ, 0x3c, !PT ;  /* 0x0000000203038212 */ /* 0x004fc800078e3cff */
[----:B------:R-:W-:-:S04]  /*1f1e0*/  @!P0 LOP3.LUT R2, R3, R2, RZ, 0x3c, !PT ;  /* 0x0000000203028212 */ /* 0x000fc800078e3cff */
[----:B------:R-:W-:-:S05]  /*1f1f0*/  @!P0 LOP3.LUT R3, R3, R2, RZ, 0x3c, !PT ;  /* 0x0000000203038212 */ /* 0x000fca00078e3cff */
[----:B------:R0:W2:Y:S04]  /*1f200*/  @!P0 LDG.E.U16 R5, [R2.64] ;  /* 0x0000000a02058981 */ /* 0x0000a8000c1e1500 */
[----:B0-----:R-:W2:Y:S04]  /*1f210*/  LDL R2, [R1+0x394] ;  /* 0x0003940001027983 */ /* 0x001ea80000100800 */
[----:B------:R-:W2:Y:S04]  /*1f220*/  LDL R3, [R1+0x398] ;  /* 0x0003980001037983 */ /* 0x000ea80000100800 */
[----:B------:R0:W-:Y:S02]  /*1f230*/  STS.U16 [R0+0x10000], R4 ;  /* 0x0100000400007388 */ /* 0x0001e40000000400 */
[----:B0-----:R-:W-:-:S02]  /*1f240*/  PRMT R4, RZ, 0x7610, R4 ;  /* 0x00007610ff047816 */ /* 0x001fc40000000004 */
[----:B------:R0:W-:Y:S04]  /*1f250*/  STS.U16 [R0+0x16800], R16 ;  /* 0x0168001000007388 */ /* 0x0001e80000000400 */
[----:B------:R1:W-:Y:S04]  /*1f260*/  STS.U16 [R0+0x17000], R18 ;  /* 0x0170001200007388 */ /* 0x0003e80000000400 */
[----:B0-----:R-:W3:Y:S04]  /*1f270*/  LDL.LU R16, [R1+0xd8] ;  /* 0x0000d80001107983 */ /* 0x001ee80000300800 */
[----:B-1----:R-:W3:Y:S01]  /*1f280*/  LDL.LU R18, [R1+0xe0] ;  /* 0x0000e00001127983 */ /* 0x002ee20000300800 */
[----:B--2---:R-:W-:-:S04]  /*1f290*/  @!P0 LOP3.LUT R3, R3, R2, RZ, 0x3c, !PT ;  /* 0x0000000203038212 */ /* 0x004fc800078e3cff */
[----:B------:R-:W-:-:S04]  /*1f2a0*/  @!P0 LOP3.LUT R2, R3, R2, RZ, 0x3c, !PT ;  /* 0x0000000203028212 */ /* 0x000fc800078e3cff */
[----:B------:R-:W-:-:S05]  /*1f2b0*/  @!P0 LOP3.LUT R3, R3, R2, RZ, 0x3c, !PT ;  /* 0x0000000203038212 */ /* 0x000fca00078e3cff */
[----:B------:R0:W2:Y:S02]  /*1f2c0*/  @!P0 LDG.E.U16 R4, [R2.64] ;  /* 0x0000000a02048981 */ /* 0x0000a4000c1e1500 */
[----:B0-----:R-:W-:-:S06]  /*1f2d0*/  PRMT R3, RZ, 0x7610, R3 ;  /* 0x00007610ff037816 */ /* 0x001fcc0000000003 */
[----:B---3--:R0:W3:Y:S04]  /*1f2e0*/  @!P0 LDG.E.U16 R3, [R10.64] ;  /* 0x0000000a0a038981 */ /* 0x0080e8000c1e1500 */
        /* <DEDUP_REMOVED lines=17> */
[----:B0-----:R-:W4:Y:S04]  /*1f400*/  LDL.LU R22, [R1+0xe8] ;  /* 0x0000e80001167983 */ /* 0x001f280000300800 */
        /* <DEDUP_REMOVED lines=64> */
[----:B----4-:R0:W-:Y:S04]  /*1f810*/  STS.U16 [R0+0x1b000], R22 ;  /* 0x01b0001600007388 */ /* 0x0101e80000000400 */
[----:B0-----:R-:W3:Y:S04]  /*1f820*/  LDL.LU R22, [R1+0x108] ;  /* 0x0001080001167983 */ /* 0x001ee80000300800 */
        /* <DEDUP_REMOVED lines=8> */
[----:B------:R-:W2:Y:S04]  /*1f8b0*/  @!P0 LDG.E.U16 R17, [R10.64] ;  /* 0x0000000a0a118981 */ /* 0x000ea8000c1e1500 */
[----:B------:R0:W-:Y:S04]  /*1f8c0*/  STS.U16 [R0+0x1b800], R24 ;  /* 0x01b8001800007388 */ /* 0x0001e80000000400 */
        /* <DEDUP_REMOVED lines=36> */
[----:B------:R-:W2:Y:S04]  /*1fb10*/  LDL R10, [R1+0x9cc] ;  /* 0x0009cc00010a7983 */ /* 0x000ea80000100800 */
        /* <DEDUP_REMOVED lines=16> */
[----:B------:R0:W-:Y:S04]  /*1fc20*/  STS.U16 [R0+0x1e000], R22 ;  /* 0x01e0001600007388 */ /* 0x0001e80000000400 */
[----:B0-----:R-:W3:Y:S04]  /*1fc30*/  LDL.LU R22, [R1+0x184] ;  /* 0x0001840001167983 */ /* 0x001ee80000300800 */
[----:B------:R0:W-:Y:S04]  /*1fc40*/  STL [R1+0x60], R13 ;  /* 0x0000600d01007387 */ /* 0x0001e80000100800 */
[----:B0-----:R-:W3:Y:S04]  /*1fc50*/  LDL R13, [R1+0xb30] ;  /* 0x000b3000010d7983 */ /* 0x001ee80000100800 */
        /* <DEDUP_REMOVED lines=33> */
[----:B------:R-:W-:Y:S04]  /*1fe70*/  STL [R1+0xba8], R0 ;  /* 0x000ba80001007387 */ /* 0x000fe80000100800 */
[----:B------:R-:W-:Y:S04]  /*1fe80*/  STS.U16 [R0+0xd800], R29 ;  /* 0x00d8001d00007388 */ /* 0x000fe80000000400 */
        /* <DEDUP_REMOVED lines=15> */
[----:B------:R0:W2:Y:S04]  /*1ff80*/  @!P0 LDG.E.U16 R18, [R10.64] ;  /* 0x0000000a0a128981 */ /* 0x0000a8000c1e1500 */
[----:B0-----:R-:W3:Y:S04]  /*1ff90*/  LDL R10, [R1+0x90c] ;  /* 0x00090c00010a7983 */ /* 0x001ee80000100800 */
[----:B------:R-:W3:Y:S01]  /*1ffa0*/  LDL R11, [R1+0x910] ;  /* 0x00091000010b7983 */ /* 0x000ee20000100800 */
[----:B------:R-:W-:-:S03]  /*1ffb0*/  PRMT R16, RZ, 0x7610, R16 ;  /* 0x00007610ff107816 */ /* 0x000fc60000000010 */
[----:B------:R-:W-:Y:S04]  /*1ffc0*/  STS.U16 [R13+0xa00], R20 ;  /* 0x000a00140d007388 */ /* 0x000fe80000000400 */
[----:B--2---:R0:W-:Y:S04]  /*1ffd0*/  STL [R1+0x4c], R18 ;  /* 0x00004c1201007387 */ /* 0x0041e80000100800 */
[----:B0-----:R-:W2:Y:S01]  /*1ffe0*/  LDL.LU R18, [R1+0x170] ;  /* 0x0001700001127983 */ /* 0x001ea20000300800 */
[----:B---3--:R-:W-:-:S03]  /*1fff0*/  @!P0 LOP3.LUT R11, R11, R10, RZ, 0x3c, !PT ;  /* 0x0000000a0b0b8212 */ /* 0x008fc600078e3cff */
[----:B------:R-:W3:Y:S01]  /*20000*/  LDL.LU R20, [R1+0x17a0] ;  /* 0x0017a00001147983 */ /* 0x000ee20000300800 */
[----:B------:R-:W-:-:S04]  /*20010*/  @!P0 LOP3.LUT R10, R11, R10, RZ, 0x3c, !PT ;  /* 0x0000000a0b0a8212 */ /* 0x000fc800078e3cff */
[----:B------:R-:W-:-:S05]  /*20020*/  @!P0 LOP3.LUT R11, R11, R10, RZ, 0x3c, !PT ;  /* 0x0000000a0b0b8212 */ /* 0x000fca00078e3cff */
[----:B------:R0:W2:Y:S04]  /*20030*/  @!P0 LDG.E.U16 R16, [R10.64] ;  /* 0x0000000a0a108981 */ /* 0x0000a8000c1e1500 */
[----:B0-----:R-:W3:Y:S04]  /*20040*/  LDL R10, [R1+0x8ec] ;  /* 0x0008ec00010a7983 */ /* 0x001ee80000100800 */
[----:B------:R-:W3:Y:S01]  /*20050*/  LDL R11, [R1+0x8f0] ;  /* 0x0008f000010b7983 */ /* 0x000ee20000100800 */
[----:B------:R-:W-:-:S03]  /*20060*/  PRMT R14, RZ, 0x7610, R14 ;  /* 0x00007610ff0e7816 */ /* 0x000fc6000000000e */
[----:B------:R-:W-:Y:S04]  /*20070*/  STS.U16 [R13+0x1200], R22 ;  /* 0x001200160d007388 */ /* 0x000fe80000000400 */
        /* <DEDUP_REMOVED lines=15> */
[----:B------:R1:W-:Y:S04]  /*20170*/  STS.U16 [R13+0x1a00], R24 ;  /* 0x001a00180d007388 */ /* 0x0003e80000000400 */
[----:B0-----:R-:W3:Y:S04]  /*20180*/  LDL R14, [R1+0x870] ;  /* 0x00087000010e7983 */ /* 0x001ee80000100800 */
[----:B-1----:R-:W3:Y:S04]  /*20190*/  LDL.LU R24, [R1+0x168] ;  /* 0x0001680001187983 */ /* 0x002ee80000300800 */
        /* <DEDUP_REMOVED lines=13> */
[----:B------:R-:W4:Y:S04]  /*20270*/  LDL.LU R10, [R1+0x178] ;  /* 0x00017800010a7983 */ /* 0x000f280000300800 */
[----:B------:R-:W3:Y:S01]  /*20280*/  LDL R11, [R1+0x88c] ;  /* 0x00088c00010b7983 */ /* 0x000ee20000100800 */
[----:B--2---:R-:W-:-:S03]  /*20290*/  PRMT R20, RZ, 0x7610, R20 ;  /* 0x00007610ff147816 */ /* 0x004fc60000000014 */
[----:B----4-:R0:W-:Y:S02]  /*202a0*/  STS.U16 [R13+0x2a00], R10 ;  /* 0x002a000a0d007388 */ /* 0x0101e40000000400 */
[----:B0-----:R-:W-:Y:S02]  /*202b0*/  @!P0 IMAD.MOV.U32 R10, RZ, RZ, R16 ;  /* 0x000000ffff0a8224 */ /* 0x001fe400078e0010 */
[----:B------:R-:W2:Y:S04]  /*202c0*/  LDL.LU R16, [R1+0x20] ;  /* 0x0000200001107983 */ /* 0x000ea80000300800 */
[----:B---3--:R-:W3:Y:S04]  /*202d0*/  @!P0 LDG.E.U16 R20, [R10.64] ;  /* 0x0000000a0a148981 */ /* 0x008ee8000c1e1500 */
[----:B---3--:R0:W-:Y:S04]  /*202e0*/  STL [R1+0x38], R20 ;  /* 0x0000381401007387 */ /* 0x0081e80000100800 */
[----:B0-----:R-:W3:Y:S04]  /*202f0*/  LDL.LU R20, [R1+0x1794] ;  /* 0x0017940001147983 */ /* 0x001ee80000300800 */
[----:B------:R-:W4:Y:S04]  /*20300*/  LDL.LU R10, [R1+0x174] ;  /* 0x00017400010a7983 */ /* 0x000f280000300800 */
[----:B------:R-:W2:Y:S01]  /*20310*/  LDL R11, [R1+0x86c] ;  /* 0x00086c00010b7983 */ /* 0x000ea20000100800 */
[----:B------:R-:W-:-:S03]  /*20320*/  PRMT R12, RZ, 0x7610, R12 ;  /* 0x00007610ff0c7816 */ /* 0x000fc6000000000c */
[----:B----4-:R0:W-:Y:S02]  /*20330*/  STS.U16 [R13+0x3200], R10 ;  /* 0x0032000a0d007388 */ /* 0x0101e40000000400 */
[----:B0-----:R-:W-:Y:S01]  /*20340*/  @!P0 IMAD.MOV.U32 R10, RZ, RZ, R14 ;  /* 0x000000ffff0a8224 */ /* 0x001fe200078e000e */
[----:B---3--:R-:W-:Y:S01]  /*20350*/  PRMT R20, RZ, 0x7610, R20 ;  /* 0x00007610ff147816 */ /* 0x008fe20000000014 */
[----:B------:R-:W3:Y:S04]  /*20360*/  LDL R14, [R1+0x7ec] ;  /* 0x0007ec00010e7983 */ /* 0x000ee80000100800 */
[----:B--2---:R0:W2:Y:S04]  /*20370*/  @!P0 LDG.E.U16 R12, [R10.64] ;  /* 0x0000000a0a0c8981 */ /* 0x0040a8000c1e1500 */
[----:B0-----:R-:W4:Y:S04]  /*20380*/  LDL R10, [R1+0x84c] ;  /* 0x00084c00010a7983 */ /* 0x001f280000100800 */
[----:B------:R-:W4:Y:S02]  /*20390*/  LDL R11, [R1+0x850] ;  /* 0x00085000010b7983 */ /* 0x000f240000100800 */
[----:B----4-:R-:W-:-:S04]  /*203a0*/  @!P0 LOP3.LUT R11, R11, R10, RZ, 0x3c, !PT ;  /* 0x0000000a0b0b8212 */ /* 0x010fc800078e3cff */
[----:B------:R-:W-:-:S04]  /*203b0*/  @!P0 LOP3.LUT R10, R11, R10, RZ, 0x3c, !PT ;  /* 0x0000000a0b0a8212 */ /* 0x000fc800078e3cff */
[----:B------:R-:W-:-:S05]  /*203c0*/  @!P0 LOP3.LUT R11, R11, R10, RZ, 0x3c, !PT ;  /* 0x0000000a0b0b8212 */ /* 0x000fca00078e3cff */
[----:B------:R-:W4:Y:S04]  /*203d0*/  @!P0 LDG.E.U16 R20, [R10.64] ;  /* 0x0000000a0a148981 */ /* 0x000f28000c1e1500 */
[----:B--2---:R0:W-:Y:S04]  /*203e0*/  STL [R1+0x34], R12 ;  /* 0x0000340c01007387 */ /* 0x0041e80000100800 */
[----:B------:R1:W-:Y:S04]  /*203f0*/  STS.U16 [R13+0x3a00], R18 ;  /* 0x003a00120d007388 */ /* 0x0003e80000000400 */
[----:B0-----:R-:W2:Y:S04]  /*20400*/  LDL R12, [R1+0x7f0] ;  /* 0x0007f000010c7983 */ /* 0x001ea80000100800 */
[----:B-1----:R-:W2:Y:S04]  /*20410*/  LDL.LU R18, [R1+0x15c] ;  /* 0x00015c0001127983 */ /* 0x002ea80000300800 */
[----:B----4-:R0:W-:Y:S04]  /*20420*/  STL [R1+0x30], R20 ;  /* 0x0000301401007387 */ /* 0x0101e80000100800 */
[----:B0-----:R-:W4:Y:S04]  /*20430*/  LDL.LU R20, [R1+0x1790] ;  /* 0x0017900001147983 */ /* 0x001f280000300800 */
[----:B------:R-:W2:Y:S04]  /*20440*/  LDL R10, [R1+0x82c] ;  /* 0x00082c00010a7983 */ /* 0x000ea80000100800 */
[----:B------:R-:W2:Y:S04]  /*20450*/  LDL R11, [R1+0x830] ;  /* 0x00083000010b7983 */ /* 0x000ea80000100800 */
[----:B------:R0:W-:Y:S04]  /*20460*/  STS.U16 [R13+0x4200], R22 ;  /* 0x004200160d007388 */ /* 0x0001e80000000400 */
[----:B0-----:R-:W3:Y:S01]  /*20470*/  LDL.LU R22, [R1+0x178c] ;  /* 0x00178c0001167983 */ /* 0x001ee20000300800 */
[----:B----4-:R-:W-:-:S02]  /*20480*/  PRMT R20, RZ, 0x7610, R20 ;  /* 0x00007610ff147816 */ /* 0x010fc40000000014 */
[----:B--2---:R-:W-:-:S04]  /*20490*/  @!P0 LOP3.LUT R11, R11, R10, RZ, 0x3c, !PT ;  /* 0x0000000a0b0b8212 */ /* 0x004fc800078e3cff */
[----:B------:R-:W-:-:S04]  /*204a0*/  @!P0 LOP3.LUT R10, R11, R10, RZ, 0x3c, !PT ;  /* 0x0000000a0b0a8212 */ /* 0x000fc800078e3cff */
[----:B------:R-:W-:-:S05]  /*204b0*/  @!P0 LOP3.LUT R11, R11, R10, RZ, 0x3c, !PT ;  /* 0x0000000a0b0b8212 */ /* 0x000fca00078e3cff */
[----:B------:R0:W2:Y:S04]  /*204c0*/  @!P0 LDG.E.U16 R20, [R10.64] ;  /* 0x0000000a0a148981 */ /* 0x0000a8000c1e1500 */
[----:B0-----:R-:W4:Y:S04]  /*204d0*/  LDL R10, [R1+0x80c] ;  /* 0x00080c00010a7983 */ /* 0x001f280000100800 */
[----:B------:R-:W4:Y:S01]  /*204e0*/  LDL R11, [R1+0x810] ;  /* 0x00081000010b7983 */ /* 0x000f220000100800 */
[----:B---3--:R-:W-:Y:S02]  /*204f0*/  PRMT R22, RZ, 0x7610, R22 ;  /* 0x00007610ff167816 */ /* 0x008fe40000000016 */
[----:B------:R-:W-:-:S02]  /*20500*/  PRMT R17, RZ, 0x7610, R17 ;  /* 0x00007610ff117816 */ /* 0x000fc40000000011 */
[----:B----4-:R-:W-:-:S04]  /*20510*/  @!P0 LOP3.LUT R11, R11, R10, RZ, 0x3c, !PT ;  /* 0x0000000a0b0b8212 */ /* 0x010fc800078e3cff */
[----:B------:R-:W-:-:S04]  /*20520*/  @!P0 LOP3.LUT R10, R11, R10, RZ, 0x3c, !PT ;  /* 0x0000000a0b0a8212 */ /* 0x000fc800078e3cff */
[----:B------:R-:W-:-:S05]  /*20530*/  @!P0 LOP3.LUT R11, R11, R10, RZ, 0x3c, !PT ;  /* 0x0000000a0b0b8212 */ /* 0x000fca00078e3cff */
[----:B------:R0:W3:Y:S02]  /*20540*/  @!P0 LDG.E.U16 R22, [R10.64] ;  /* 0x0000000a0a168981 */ /* 0x0000e4000c1e1500 */
[----:B0-----:R-:W-:Y:S02]  /*20550*/  @!P0 IMAD.MOV.U32 R10, RZ, RZ, R12 ;  /* 0x000000ffff0a8224 */ /* 0x001fe400078e000c */
[----:B------:R-:W-:-:S05]  /*20560*/  @!P0 IMAD.MOV.U32 R11, RZ, RZ, R14 ;  /* 0x000000ffff0b8224 */ /* 0x000fca00078e000e */
[----:B------:R-:W4:Y:S04]  /*20570*/  @!P0 LDG.E.U16 R17, [R10.64] ;  /* 0x0000000a0a118981 */ /* 0x000f28000c1e1500 */
[----:B------:R0:W-:Y:S04]  /*20580*/  STS.U16 [R13+0x4a00], R24 ;  /* 0x004a00180d007388 */ /* 0x0001e80000000400 */
[----:B------:R-:W-:Y:S04]  /*20590*/  STS.U16 [R13+0x5200], R15 ;  /* 0x0052000f0d007388 */ /* 0x000fe80000000400 */
[----:B0-----:R-:W4:Y:S04]  /*205a0*/  LDL R24, [R1+0x7b0] ;  /* 0x0007b00001187983 */ /* 0x001f280000100800 */
[----:B--2---:R0:W-:Y:S04]  /*205b0*/  STL [R1+0x2c], R20 ;  /* 0x00002c1401007387 */ /* 0x0041e80000100800 */
[----:B0-----:R-:W2:Y:S04]  /*205c0*/  LDL.LU R20, [R1+0x154] ;  /* 0x0001540001147983 */ /* 0x001ea80000300800 */
[----:B------:R-:W-:Y:S04]  /*205d0*/  STS.U16 [R13+0x5a00], R16 ;  /* 0x005a00100d007388 */ /* 0x000fe80000000400 */
[----:B---3--:R0:W-:Y:S04]  /*205e0*/  STL [R1+0x28], R22 ;  /* 0x0000281601007387 */ /* 0x0081e80000100800 */
[----:B0-----:R-:W3:Y:S04]  /*205f0*/  LDL.LU R22, [R1+0x150] ;  /* 0x0001500001167983 */ /* 0x001ee80000300800 */
[----:B------:R-:W2:Y:S04]  /*20600*/  LDL R15, [R1+0x76c] ;  /* 0x00076c00010f7983 */ /* 0x000ea80000100800 */
[----:B------:R-:W2:Y:S04]  /*20610*/  LDL R14, [R1+0x770] ;  /* 0x00077000010e7983 */ /* 0x000ea80000100800 */
[----:B------:R-:W2:Y:S04]  /*20620*/  LDL.LU R12, [R1+0x14c] ;  /* 0x00014c00010c7983 */ /* 0x000ea80000300800 */
[----:B----4-:R0:W-:Y:S04]  /*20630*/  STL [R1+0x24], R17 ;  /* 0x0000241101007387 */ /* 0x0101e80000100800 */
[----:B0-----:R-:W4:Y:S04]  /*20640*/  LDL.LU R17, [R1+0x1788] ;  /* 0x0017880001117983 */ /* 0x001f280000300800 */
        /* <DEDUP_REMOVED lines=30> */
[----:B------:R-:W4:Y:S01]  /*20830*/  LDL.LU R11, [R1+0x158] ;  /* 0x00015800010b7983 */ /* 0x000f220000300800 */
[----:B------:R-:W-:-:S03]  /*20840*/  @!P0 IMAD.MOV.U32 R10, RZ, RZ, R14 ;  /* 0x000000ffff0a8224 */ /* 0x000fc600078e000e */
[----:B------:R-:W3:Y:S01]  /*20850*/  LDL R14, [R1+0x6f0] ;  /* 0x0006f000010e7983 */ /* 0x000ee20000100800 */
[----:B--2---:R-:W-:-:S03]  /*20860*/  PRMT R18, RZ, 0x7610, R18 ;  /* 0x00007610ff127816 */ /* 0x004fc60000000012 */
[----:B----4-:R0:W-:Y:S02]  /*20870*/  STS.U16 [R13+0x7200], R11 ;  /* 0x0072000b0d007388 */ /* 0x0101e40000000400 */
[----:B0-----:R-:W-:Y:S02]  /*20880*/  @!P0 IMAD.MOV.U32 R11, RZ, RZ, R15 ;  /* 0x000000ffff0b8224 */ /* 0x001fe400078e000f */
[----:B------:R-:W2:Y:S04]  /*20890*/  LDL R15, [R1+0x6ec] ;  /* 0x0006ec00010f7983 */ /* 0x000ea80000100800 */
[----:B------:R-:W4:Y:S04]  /*208a0*/  @!P0 LDG.E.U16 R18, [R10.64] ;  /* 0x0000000a0a128981 */ /* 0x000f28000c1e1500 */
[----:B------:R-:W-:Y:S04]  /*208b0*/  STS.U16 [R13+0x7a00], R20 ;  /* 0x007a00140d007388 */ /* 0x000fe80000000400 */
        /* <DEDUP_REMOVED lines=32> */
[----:B--2---:R0:W-:Y:S04]  /*20ac0*/  STL [R1+0x8], R22 ;  /* 0x0000081601007387 */ /* 0x0041e80000100800 */
[----:B0-----:R-:W2:Y:S04]  /*20ad0*/  LDL.LU R22, [R1+0x175c] ;  /* 0x00175c0001167983 */ /* 0x001ea80000300800 */
[----:B------:R-:W3:Y:S01]  /*20ae0*/  LDL.LU R11, [R1+0x148] ;  /* 0x00014800010b7983 */ /* 0x000ee20000300800 */
[----:B------:R-:W-:-:S03]  /*20af0*/  @!P0 IMAD.MOV.U32 R10, RZ, RZ, R14 ;  /* 0x000000ffff0a8224 */ /* 0x000fc600078e000e */
[----:B------:R-:W4:Y:S01]  /*20b00*/  LDL R14, [R1+0x690] ;  /* 0x00069000010e7983 */ /* 0x000f220000100800 */
[----:B--2---:R-:W-:-:S03]  /*20b10*/  PRMT R22, RZ, 0x7610, R22 ;  /* 0x00007610ff167816 */ /* 0x004fc60000000016 */
[----:B---3--:R0:W-:Y:S02]  /*20b20*/  STS.U16 [R13+0x9200], R11 ;  /* 0x0092000b0d007388 */ /* 0x0081e40000000400 */
[----:B0-----:R-:W-:Y:S02]  /*20b30*/  @!P0 IMAD.MOV.U32 R11, RZ, RZ, R15 ;  /* 0x000000ffff0b8224 */ /* 0x001fe400078e000f */
[----:B------:R-:W2:Y:S04]  /*20b40*/  LDL R15, [R1+0x68c] ;  /* 0x00068c00010f7983 */ /* 0x000ea80000100800 */
[----:B------:R-:W3:Y:S04]  /*20b50*/  @!P0 LDG.E.U16 R22, [R10.64] ;  /* 0x0000000a0a168981 */ /* 0x000ee8000c1e1500 */
[----:B---3--:R0:W-:Y:S04]  /*20b60*/  STL [R1+0x4], R22 ;  /* 0x0000041601007387 */ /* 0x0081e80000100800 */
[----:B0-----:R-:W3:Y:S04]  /*20b70*/  LDL.LU R22, [R1+0x1758] ;  /* 0x0017580001167983 */ /* 0x001ee80000300800 */
[----:B------:R-:W2:Y:S04]  /*20b80*/  LDL R10, [R1+0x6cc] ;  /* 0x0006cc00010a7983 */ /* 0x000ea80000100800 */
        /* <DEDUP_REMOVED lines=8> */
[----:B0-----:R-:W3:Y:S04]  /*20c10*/  LDL.LU R10, [R1+0x140] ;  /* 0x00014000010a7983 */ /* 0x001ee80000300800 */
[----:B------:R-:W4:Y:S01]  /*20c20*/  LDL R11, [R1+0x6ac] ;  /* 0x0006ac00010b7983 */ /* 0x000f220000100800 */
[----:B------:R-:W-:-:S03]  /*20c30*/  PRMT R28, RZ, 0x7610, R28 ;  /* 0x00007610ff1c7816 */ /* 0x000fc6000000001c */
[----:B--2---:R0:W-:Y:S04]  /*20c40*/  STL [R1+0x16e0], R0 ;  /* 0x0016e00001007387 */ /* 0x0041e80000100800 */
[----:B---3--:R1:W-:Y:S04]  /*20c50*/  STS.U16 [R13+0xa200], R10 ;  /* 0x00a2000a0d007388 */ /* 0x0083e80000000400 */
[----:B0-----:R-:W2:Y:S01]  /*20c60*/  LDL R0, [R1+0x650] ;  /* 0x0006500001007983 */ /* 0x001ea20000100800 */
[----:B-1----:R-:W-:-:S03]  /*20c70*/  @!P0 IMAD.MOV.U32 R10, RZ, RZ, R12 ;  /* 0x000000ffff0a8224 */ /* 0x002fc600078e000c */
[----:B------:R-:W3:Y:S04]  /*20c80*/  LDL R12, [R1+0x64c] ;  /* 0x00064c00010c7983 */ /* 0x000ee80000100800 */
[----:B----4-:R0:W4:Y:S04]  /*20c90*/  @!P0 LDG.E.U16 R28, [R10.64] ;  /* 0x0000000a0a1c8981 */ /* 0x010128000c1e1500 */
[----:B0-----:R-:W2:Y:S01]  /*20ca0*/  LDL.LU R11, [R1+0x13c] ;  /* 0x00013c00010b7983 */ /* 0x001ea20000300800 */
[----:B------:R-:W-:Y:S01]  /*20cb0*/  PRMT R26, RZ, 0x7610, R26 ;  /* 0x00007610ff1a7816 */ /* 0x000fe2000000001a */
[----:B------:R-:W-:-:S02]  /*20cc0*/  @!P0 IMAD.MOV.U32 R10, RZ, RZ, R14 ;  /* 0x000000ffff0a8224 */ /* 0x000fc400078e000e */
[----:B----4-:R0:W-:Y:S04]  /*20cd0*/  STL [R1+0x16e4], R28 ;  /* 0x0016e41c01007387 */ /* 0x0101e80000100800 */
[----:B------:R-:W4:Y:S04]  /*20ce0*/  LDL R14, [R1+0x630] ;  /* 0x00063000010e7983 */ /* 0x000f280000100800 */
[----:B--2---:R1:W-:Y:S04]  /*20cf0*/  STS.U16 [R13+0xaa00], R11 ;  /* 0x00aa000b0d007388 */ /* 0x0043e80000000400 */
[----:B0-----:R-:W2:Y:S01]  /*20d00*/  LDL R28, [R1+0x670] ;  /* 0x00067000011c7983 */ /* 0x001ea20000100800 */
[----:B-1----:R-:W-:-:S03]  /*20d10*/  @!P0 IMAD.MOV.U32 R11, RZ, RZ, R15 ;  /* 0x000000ffff0b8224 */ /* 0x002fc600078e000f */
[----:B------:R0:W-:Y:S04]  /*20d20*/  STS.U16 [R13+0xb200], R24 ;  /* 0x00b200180d007388 */ /* 0x0001e80000000400 */
[----:B------:R1:W3:Y:S04]  /*20d30*/  @!P0 LDG.E.U16 R26, [R10.64] ;  /* 0x0000000a0a1a8981 */ /* 0x0002e8000c1e1500 */
[----:B------:R-:W3:Y:S04]  /*20d40*/  LDL R15, [R1+0x62c] ;  /* 0x00062c00010f7983 */ /* 0x000ee80000100800 */
[----:B-1----:R-:W3:Y:S01]  /*20d50*/  LDL R11, [R1+0x66c] ;  /* 0x00066c00010b7983 */ /* 0x002ee20000100800 */
[----:B0-----:R-:W-:-:S03]  /*20d60*/  PRMT R24, RZ, 0x7610, R24 ;  /* 0x00007610ff187816 */ /* 0x001fc60000000018 */
[----:B------:R0:W-:Y:S02]  /*20d70*/  STS.U16 [R13+0xba00], R22 ;  /* 0x00ba00160d007388 */ /* 0x0001e40000000400 */
[----:B0-----:R-:W-:Y:S01]  /*20d80*/  PRMT R22, RZ, 0x7610, R22 ;  /* 0x00007610ff167816 */ /* 0x001fe20000000016 */
[----:B--2---:R-:W-:-:S05]  /*20d90*/  @!P0 IMAD.MOV.U32 R10, RZ, RZ, R28 ;  /* 0x000000ffff0a8224 */ /* 0x004fca00078e001c */
[----:B---3--:R0:W2:Y:S02]  /*20da0*/  @!P0 LDG.E.U16 R24, [R10.64] ;  /* 0x0000000a0a188981 */ /* 0x0080a4000c1e1500 */
[----:B0-----:R-:W-:Y:S02]  /*20db0*/  @!P0 IMAD.MOV.U32 R10, RZ, RZ, R0 ;  /* 0x000000ffff0a8224 */ /* 0x001fe400078e0000 */
[----:B------:R-:W-:-:S05]  /*20dc0*/  @!P0 IMAD.MOV.U32 R11, RZ, RZ, R12 ;  /* 0x000000ffff0b8224 */ /* 0x000fca00078e000c */
[----:B------:R-:W3:Y:S04]  /*20dd0*/  @!P0 LDG.E.U16 R22, [R10.64] ;  /* 0x0000000a0a168981 */ /* 0x000ee8000c1e1500 */
[----:B------:R-:W-:Y:S04]  /*20de0*/  STL [R1+0x16e8], R26 ;  /* 0x0016e81a01007387 */ /* 0x000fe80000100800 */
[----:B--2---:R-:W-:Y:S04]  /*20df0*/  STL [R1+0x16ec], R24 ;  /* 0x0016ec1801007387 */ /* 0x004fe80000100800 */
[----:B------:R-:W2:Y:S04]  /*20e00*/  LDL R12, [R1+0x60c] ;  /* 0x00060c00010c7983 */ /* 0x000ea80000100800 */
[----:B------:R-:W2:Y:S04]  /*20e10*/  LDL R0, [R1+0x610] ;  /* 0x0006100001007983 */ /* 0x000ea80000100800 */
[----:B------:R-:W2:Y:S04]  /*20e20*/  LDL.LU R13, [R1+0x134] ;  /* 0x00013400010d7983 */ /* 0x000ea80000300800 */
[----:B---3--:R0:W-:Y:S04]  /*20e30*/  STL [R1+0x16f0], R22 ;  /* 0x0016f01601007387 */ /* 0x0081e80000100800 */
[----:B0-----:R-:W3:Y:S01]  /*20e40*/  LDL R22, [R1+0xb30] ;  /* 0x000b300001167983 */ /* 0x001ee20000100800 */
[----:B----4-:R-:W-:-:S02]  /*20e50*/  @!P0 IMAD.MOV.U32 R10, RZ, RZ, R14 ;  /* 0x000000ffff0a8224 */ /* 0x010fc400078e000e */
[----:B------:R-:W-:Y:S01]  /*20e60*/  @!P0 IMAD.MOV.U32 R11, RZ, RZ, R15 ;  /* 0x000000ffff0b8224 */ /* 0x000fe200078e000f */
[----:B------:R-:W4:Y:S04]  /*20e70*/  LDL R14, [R1+0x5d0] ;  /* 0x0005d000010e7983 */ /* 0x000f280000100800 */
[----:B------:R-:W2:Y:S04]  /*20e80*/  LDL R15, [R1+0x5cc] ;  /* 0x0005cc00010f7983 */ /* 0x000ea80000100800 */
[----:B------:R-:W2:Y:S04]  /*20e90*/  LDL.LU R24, [R1+0x130] ;  /* 0x0001300001187983 */ /* 0x000ea80000300800 */
[----:B------:R-:W2:Y:S04]  /*20ea0*/  LDL.LU R26, [R1+0x12c] ;  /* 0x00012c00011a7983 */ /* 0x000ea80000300800 */
[----:B---3--:R0:W-:Y:S02]  /*20eb0*/  STS.U16 [R22+0xc200], R20 ;  /* 0x00c2001416007388 */ /* 0x0081e40000000400 */
[----:B0-----:R-:W-:-:S06]  /*20ec0*/  PRMT R20, RZ, 0x7610, R20 ;  /* 0x00007610ff147816 */ /* 0x001fcc0000000014 */
[----:B------:R2:W3:Y:S04]  /*20ed0*/  @!P0 LDG.E.U16 R20, [R10.64] ;  /* 0x0000000a0a148981 */ /* 0x0004e8000c1e1500 */
[----:B------:R0:W-:Y:S01]  /*20ee0*/  STS.U16 [R22+0xca00], R18 ;  /* 0x00ca001216007388 */ /* 0x0001e20000000400 */
[----:B--2---:R-:W-:Y:S02]  /*20ef0*/  @!P0 IMAD.MOV.U32 R10, RZ, RZ, R0 ;  /* 0x000000ffff0a8224 */ /* 0x004fe400078e0000 */
[----:B------:R-:W-:Y:S01]  /*20f00*/  @!P0 IMAD.MOV.U32 R11, RZ, RZ, R12 ;  /* 0x000000ffff0b8224 */ /* 0x000fe200078e000c */
[----:B0-----:R-:W-:-:S06]  /*20f10*/  PRMT R18, RZ, 0x7610, R18 ;  /* 0x00007610ff127816 */ /* 0x001fcc0000000012 */
[----:B------:R0:W2:Y:S04]  /*20f20*/  @!P0 LDG.E.U16 R18, [R10.64] ;  /* 0x0000000a0a128981 */ /* 0x0000a8000c1e1500 */
[----:B---3--:R1:W-:Y:S04]  /*20f30*/  STL [R1+0x16f4], R20 ;  /* 0x0016f41401007387 */ /* 0x0083e80000100800 */
[----:B------:R-:W3:Y:S04]  /*20f40*/  LDL R12, [R1+0x5ac] ;  /* 0x0005ac00010c7983 */ /* 0x000ee80000100800 */
[----:B------:R-:W3:Y:S04]  /*20f50*/  LDL R0, [R1+0x5b0] ;  /* 0x0005b00001007983 */ /* 0x000ee80000100800 */
[----:B-1----:R-:W3:Y:S04]  /*20f60*/  LDL R20, [R1+0x5f0] ;  /* 0x0005f00001147983 */ /* 0x002ee80000100800 */
[----:B------:R-:W4:Y:S04]  /*20f70*/  LDL.LU R28, [R1+0x128] ;  /* 0x00012800011c7983 */ /* 0x000f280000300800 */
[----:B0-----:R-:W4:Y:S04]  /*20f80*/  LDL R11, [R1+0x5ec] ;  /* 0x0005ec00010b7983 */ /* 0x001f280000100800 */
[----:B------:R0:W-:Y:S04]  /*20f90*/  STS.U16 [R22+0xd200], R16 ;  /* 0x00d2001016007388 */ /* 0x0001e80000000400 */
[----:B--2---:R1:W-:Y:S01]  /*20fa0*/  STL [R1+0x16f8], R18 ;  /* 0x0016f81201007387 */ /* 0x0043e20000100800 */
[----:B0-----:R-:W-:-:S03]  /*20fb0*/  PRMT R16, RZ, 0x7610, R16 ;  /* 0x00007610ff107816 */ /* 0x001fc60000000010 */
[----:B-1----:R-:W2:Y:S01]  /*20fc0*/  LDL R18, [R1+0x590] ;  /* 0x0005900001127983 */ /* 0x002ea20000100800 */
[----:B---3--:R-:W-:-:S03]  /*20fd0*/  @!P0 IMAD.MOV.U32 R10, RZ, RZ, R20 ;  /* 0x000000ffff0a8224 */ /* 0x008fc600078e0014 */
[----:B------:R-:W3:Y:S04]  /*20fe0*/  LDL R20, [R1+0x58c] ;  /* 0x00058c0001147983 */ /* 0x000ee80000100800 */
[----:B----4-:R0:W4:Y:S04]  /*20ff0*/  @!P0 LDG.E.U16 R16, [R10.64] ;  /* 0x0000000a0a108981 */ /* 0x010128000c1e1500 */
[----:B0-----:R-:W2:Y:S01]  /*21000*/  LDL.LU R11, [R1+0x138] ;  /* 0x00013800010b7983 */ /* 0x001ea20000300800 */
[----:B------:R-:W-:Y:S01]  /*21010*/  @!P0 IMAD.MOV.U32 R10, RZ, RZ, R14 ;  /* 0x000000ffff0a8224 */ /* 0x000fe200078e000e */
[----:B------:R-:W-:-:S02]  /*21020*/  PRMT R9, RZ, 0x7610, R9 ;  /* 0x00007610ff097816 */ /* 0x000fc40000000009 */
[----:B----4-:R-:W-:Y:S04]  /*21030*/  STL [R1+0x16fc], R16 ;  /* 0x0016fc1001007387 */ /* 0x010fe80000100800 */
[----:B------:R-:W4:Y:S04]  /*21040*/  LDL R14, [R1+0x570] ;  /* 0x00057000010e7983 */ /* 0x000f280000100800 */
[----:B--2---:R0:W-:Y:S02]  /*21050*/  STS.U16 [R22+0xda00], R11 ;  /* 0x00da000b16007388 */ /* 0x0041e40000000400 */
[----:B0-----:R-:W-:-:S02]  /*21060*/  @!P0 IMAD.MOV.U32 R11, RZ, RZ, R15 ;  /* 0x000000ffff0b8224 */ /* 0x001fc400078e000f */
[----:B------:R-:W4:Y:S04]  /*21070*/  LDL R15, [R1+0x56c] ;  /* 0x00056c00010f7983 */ /* 0x000f280000100800 */
[----:B------:R0:W2:Y:S04]  /*21080*/  @!P0 LDG.E.U16 R9, [R10.64] ;  /* 0x0000000a0a098981 */ /* 0x0000a8000c1e1500 */
[----:B------:R1:W-:Y:S01]  /*21090*/  STS.U16 [R22+0xe200], R13 ;  /* 0x00e2000d16007388 */ /* 0x0003e20000000400 */
[----:B0-----:R-:W-:Y:S01]  /*210a0*/  PRMT R10, RZ, 0x7610, R10 ;  /* 0x00007610ff0a7816 */ /* 0x001fe2000000000a */
[----:B-1----:R-:W-:-:S02]  /*210b0*/  @!P0 IMAD.MOV.U32 R13, RZ, RZ, R12 ;  /* 0x000000ffff0d8224 */ /* 0x002fc400078e000c */
[----:B------:R-:W-:Y:S01]  /*210c0*/  @!P0 IMAD.MOV.U32 R12, RZ, RZ, R0 ;  /* 0x000000ffff0c8224 */ /* 0x000fe200078e0000 */
[----:B------:R-:W-:-:S04]  /*210d0*/  PRMT R11, RZ, 0x7610, R11 ;  /* 0x00007610ff0b7816 */ /* 0x000fc8000000000b */
[----:B------:R0:W2:Y:S02]  /*210e0*/  @!P0 LDG.E.U16 R10, [R12.64] ;  /* 0x0000000a0c0a8981 */ /* 0x0000a4000c1e1500 */
[----:B0-----:R-:W-:Y:S02]  /*210f0*/  @!P0 IMAD.MOV.U32 R12, RZ, RZ, R18 ;  /* 0x000000ffff0c8224 */ /* 0x001fe400078e0012 */
[----:B---3--:R-:W-:-:S05]  /*21100*/  @!P0 IMAD.MOV.U32 R13, RZ, RZ, R20 ;  /* 0x000000ffff0d8224 */ /* 0x008fca00078e0014 */
[----:B------:R0:W3:Y:S02]  /*21110*/  @!P0 LDG.E.U16 R11, [R12.64] ;  /* 0x0000000a0c0b8981 */ /* 0x0000e4000c1e1500 */
[----:B0-----:R-:W-:-:S06]  /*21120*/  PRMT R12, RZ, 0x7610, R12 ;  /* 0x00007610ff0c7816 */ /* 0x001fcc000000000c */
[----:B----4-:R-:W4:Y:S04]  /*21130*/  @!P0 LDG.E.U16 R12, [R14.64] ;  /* 0x0000000a0e0c8981 */ /* 0x010f28000c1e1500 */
[----:B--2---:R0:W-:Y:S04]  /*21140*/  STL [R1+0x1700], R9 ;  /* 0x0017000901007387 */ /* 0x0041e80000100800 */
[----:B------:R-:W2:Y:S04]  /*21150*/  LDL R0, [R1+0x550] ;  /* 0x0005500001007983 */ /* 0x000ea80000100800 */
[----:B0-----:R-:W2:Y:S04]  /*21160*/  LDL R9, [R1+0x54c] ;  /* 0x00054c0001097983 */ /* 0x001ea80000100800 */
[----:B------:R-:W-:Y:S04]  /*21170*/  STL [R1+0x1704], R10 ;  /* 0x0017040a01007387 */ /* 0x000fe80000100800 */
[----:B---3--:R0:W-:Y:S04]  /*21180*/  STL [R1+0x1708], R11 ;  /* 0x0017080b01007387 */ /* 0x0081e80000100800 */
[----:B------:R-:W3:Y:S04]  /*21190*/  LDL R18, [R1+0x52c] ;  /* 0x00052c0001127983 */ /* 0x000ee80000100800 */
[----:B------:R-:W3:Y:S04]  /*211a0*/  LDL R16, [R1+0x530] ;  /* 0x0005300001107983 */ /* 0x000ee80000100800 */
[----:B----4-:R-:W-:Y:S04]  /*211b0*/  STL [R1+0x170c], R12 ;  /* 0x00170c0c01007387 */ /* 0x010fe80000100800 */
[----:B0-----:R-:W4:Y:S04]  /*211c0*/  LDL R11, [R1+0x50c] ;  /* 0x00050c00010b7983 */ /* 0x001f280000100800 */
[----:B------:R-:W4:Y:S01]  /*211d0*/  LDL R10, [R1+0x510] ;  /* 0x00051000010a7983 */ /* 0x000f220000100800 */
[----:B------:R-:W-:Y:S01]  /*211e0*/  PRMT R13, RZ, 0x7610, R13 ;  /* 0x00007610ff0d7816 */ /* 0x000fe2000000000d */
[----:B--2---:R-:W-:-:S02]  /*211f0*/  @!P0 IMAD.MOV.U32 R14, RZ, RZ, R0 ;  /* 0x000000ffff0e8224 */ /* 0x004fc400078e0000 */
[----:B------:R-:W-:Y:S01]  /*21200*/  STS.U16 [R22+0xea00], R24 ;  /* 0x00ea001816007388 */ /* 0x000fe20000000400 */
[----:B------:R-:W-:-:S03]  /*21210*/  @!P0 IMAD.MOV.U32 R15, RZ, RZ, R9 ;  /* 0x000000ffff0f8224 */ /* 0x000fc600078e0009 */
[----:B------:R-:W-:Y:S04]  /*21220*/  STS.U16 [R22+0xf200], R26 ;  /* 0x00f2001a16007388 */ /* 0x000fe80000000400 */
[----:B------:R-:W-:Y:S04]  /*21230*/  STS.U16 [R22+0xfa00], R28 ;  /* 0x00fa001c16007388 */ /* 0x000fe80000000400 */
[----:B------:R0:W-:Y:S04]  /*21240*/  STS.U16 [R22+0x10200], R17 ;  /* 0x0102001116007388 */ /* 0x0001e80000000400 */
[----:B------:R3:W2:Y:S04]  /*21250*/  @!P0 LDG.E.U16 R13, [R14.64] ;  /* 0x0000000a0e0d8981 */ /* 0x0006a8000c1e1500 */
[----:B------:R-:W2:Y:S01]  /*21260*/  LDL R9, [R1+0x4ec] ;  /* 0x0004ec0001097983 */ /* 0x000ea20000100800 */
[----:B0-----:R-:W-:-:S03]  /*21270*/  PRMT R17, RZ, 0x7610, R17 ;  /* 0x00007610ff117816 */ /* 0x001fc60000000011 */
[----:B------:R0:W-:Y:S04]  /*21280*/  STS.U16 [R22+0x10a00], R19 ;  /* 0x010a001316007388 */ /* 0x0001e80000000400 */
[----:B------:R-:W2:Y:S04]  /*21290*/  LDL R0, [R1+0x4f0] ;  /* 0x0004f00001007983 */ /* 0x000ea80000100800 */
[----:B------:R-:W2:Y:S01]  /*212a0*/  LDL.LU R26, [R1+0x124] ;  /* 0x00012400011a7983 */ /* 0x000ea20000300800 */
[----:B---3--:R-:W-:Y:S02]  /*212b0*/  @!P0 IMAD.MOV.U32 R15, RZ, RZ, R18 ;  /* 0x000000ffff0f8224 */ /* 0x008fe400078e0012 */
[----:B------:R-:W-:Y:S01]  /*212c0*/  @!P0 IMAD.MOV.U32 R14, RZ, RZ, R16 ;  /* 0x000000ffff0e8224 */ /* 0x000fe200078e0010 */
[----:B0-----:R-:W-:Y:S01]  /*212d0*/  PRMT R19, RZ, 0x7610, R19 ;  /* 0x00007610ff137816 */ /* 0x001fe20000000013 */
[----:B------:R-:W3:Y:S04]  /*212e0*/  LDL.LU R28, [R1+0x120] ;  /* 0x00012000011c7983 */ /* 0x000ee80000300800 */
[----:B------:R4:W3:Y:S02]  /*212f0*/  @!P0 LDG.E.U16 R17, [R14.64] ;  /* 0x0000000a0e118981 */ /* 0x0008e4000c1e1500 */
[----:B----4-:R-:W-:-:S02]  /*21300*/  @!P0 IMAD.MOV.U32 R15, RZ, RZ, R11 ;  /* 0x000000ffff0f8224 */ /* 0x010fc400078e000b */
[----:B------:R-:W-:-:S05]  /*21310*/  @!P0 IMAD.MOV.U32 R14, RZ, RZ, R10 ;  /* 0x000000ffff0e8224 */ /* 0x000fca00078e000a */
[----:B------:R-:W4:Y:S04]  /*21320*/  @!P0 LDG.E.U16 R19, [R14.64] ;  /* 0x0000000a0e138981 */ /* 0x000f28000c1e1500 */
[----:B--2---:R0:W-:Y:S04]  /*21330*/  STL [R1+0x1710], R13 ;  /* 0x0017100d01007387 */ /* 0x0041e80000100800 */
[----:B------:R-:W2:Y:S04]  /*21340*/  LDL R18, [R1+0x4cc] ;  /* 0x0004cc0001127983 */ /* 0x000ea80000100800 */
[----:B------:R-:W2:Y:S04]  /*21350*/  LDL R16, [R1+0x4d0] ;  /* 0x0004d00001107983 */ /* 0x000ea80000100800 */
[----:B---3--:R-:W-:Y:S04]  /*21360*/  STL [R1+0x1714], R17 ;  /* 0x0017141101007387 */ /* 0x008fe80000100800 */
[----:B0-----:R-:W3:Y:S04]  /*21370*/  LDL R13, [R1+0x4ac] ;  /* 0x0004ac00010d7983 */ /* 0x001ee80000100800 */
[----:B------:R-:W3:Y:S04]  /*21380*/  LDL R12, [R1+0x4b0] ;  /* 0x0004b000010c7983 */ /* 0x000ee80000100800 */
[----:B----4-:R-:W-:Y:S04]  /*21390*/  STL [R1+0x1718], R19 ;  /* 0x0017181301007387 */ /* 0x010fe80000100800 */
[----:B------:R-:W4:Y:S04]  /*213a0*/  LDL R11, [R1+0x48c] ;  /* 0x00048c00010b7983 */ /* 0x000f280000100800 */
[----:B------:R-:W4:Y:S01]  /*213b0*/  LDL R10, [R1+0x490] ;  /* 0x00049000010a7983 */ /* 0x000f220000100800 */
[----:B------:R-:W-:-:S02]  /*213c0*/  @!P0 IMAD.MOV.U32 R14, RZ, RZ, R0 ;  /* 0x000000ffff0e8224 */ /* 0x000fc400078e0000 */
[----:B------:R-:W-:Y:S01]  /*213d0*/  @!P0 IMAD.MOV.U32 R15, RZ, RZ, R9 ;  /* 0x000000ffff0f8224 */ /* 0x000fe200078e0009 */
[----:B------:R-:W4:Y:S04]  /*213e0*/  LDL R0, [R1+0x470] ;  /* 0x0004700001007983 */ /* 0x000f280000100800 */
[----:B------:R-:W4:Y:S04]  /*213f0*/  LDL R9, [R1+0x46c] ;  /* 0x00046c0001097983 */ /* 0x000f280000100800 */
[----:B------:R0:W-:Y:S04]  /*21400*/  STS.U16 [R22+0x11200], R21 ;  /* 0x0112001516007388 */ /* 0x0001e80000000400 */
[----:B------:R1:W-:Y:S01]  /*21410*/  STS.U16 [R22+0x11a00], R23 ;  /* 0x011a001716007388 */ /* 0x0003e20000000400 */
[----:B0-----:R-:W-:-:S02]  /*21420*/  PRMT R21, RZ, 0x7610, R21 ;  /* 0x00007610ff157816 */ /* 0x001fc40000000015 */
[----:B-1----:R-:W-:-:S04]  /*21430*/  PRMT R23, RZ, 0x7610, R23 ;  /* 0x00007610ff177816 */ /* 0x002fc80000000017 */
[----:B------:R2:W4:Y:S04]  /*21440*/  @!P0 LDG.E.U16 R21, [R14.64] ;  /* 0x0000000a0e158981 */ /* 0x000528000c1e1500 */
[----:B------:R0:W-:Y:S01]  /*21450*/  STS.U16 [R22+0x12200], R25 ;  /* 0x0122001916007388 */ /* 0x0001e20000000400 */
[----:B--2---:R-:W-:Y:S02]  /*21460*/  @!P0 IMAD.MOV.U32 R14, RZ, RZ, R16 ;  /* 0x000000ffff0e8224 */ /* 0x004fe400078e0010 */
[----:B------:R-:W-:Y:S01]  /*21470*/  @!P0 IMAD.MOV.U32 R15, RZ, RZ, R18 ;  /* 0x000000ffff0f8224 */ /* 0x000fe200078e0012 */
[----:B0-----:R-:W-:-:S04]  /*21480*/  PRMT R25, RZ, 0x7610, R25 ;  /* 0x00007610ff197816 */ /* 0x001fc80000000019 */
[----:B------:R3:W2:Y:S01]  /*21490*/  @!P0 LDG.E.U16 R23, [R14.64] ;  /* 0x0000000a0e178981 */ /* 0x0006a2000c1e1500 */
[----:B------:R-:W-:Y:S01]  /*214a0*/  PRMT R27, RZ, 0x7610, R27 ;  /* 0x00007610ff1b7816 */ /* 0x000fe2000000001b */
[----:B---3--:R-:W-:Y:S02]  /*214b0*/  @!P0 IMAD.MOV.U32 R14, RZ, RZ, R12 ;  /* 0x000000ffff0e8224 */ /* 0x008fe400078e000c */
[----:B------:R-:W-:-:S05]  /*214c0*/  @!P0 IMAD.MOV.U32 R15, RZ, RZ, R13 ;  /* 0x000000ffff0f8224 */ /* 0x000fca00078e000d */
[----:B------:R4:W3:Y:S02]  /*214d0*/  @!P0 LDG.E.U16 R25, [R14.64] ;  /* 0x0000000a0e198981 */ /* 0x0008e4000c1e1500 */
[----:B----4-:R-:W-:Y:S02]  /*214e0*/  @!P0 IMAD.MOV.U32 R15, RZ, RZ, R11 ;  /* 0x000000ffff0f8224 */ /* 0x010fe400078e000b */
[----:B------:R-:W-:-:S05]  /*214f0*/  @!P0 IMAD.MOV.U32 R14, RZ, RZ, R10 ;  /* 0x000000ffff0e8224 */ /* 0x000fca00078e000a */
[----:B------:R0:W4:Y:S01]  /*21500*/  @!P0 LDG.E.U16 R27, [R14.64] ;  /* 0x0000000a0e1b8981 */ /* 0x000122000c1e1500 */
[----:B------:R-:W-:Y:S01]  /*21510*/  PRMT R29, RZ, 0x7610, R29 ;  /* 0x00007610ff1d7816 */ /* 0x000fe2000000001d */
[----:B0-----:R-:W-:Y:S02]  /*21520*/  @!P0 IMAD.MOV.U32 R14, RZ, RZ, R0 ;  /* 0x000000ffff0e8224 */ /* 0x001fe400078e0000 */
[----:B------:R-:W-:-:S05]  /*21530*/  @!P0 IMAD.MOV.U32 R15, RZ, RZ, R9 ;  /* 0x000000ffff0f8224 */ /* 0x000fca00078e0009 */
[----:B------:R-:W4:Y:S04]  /*21540*/  @!P0 LDG.E.U16 R29, [R14.64] ;  /* 0x0000000a0e1d8981 */ /* 0x000f28000c1e1500 */
[----:B------:R-:W-:Y:S04]  /*21550*/  STL [R1+0x171c], R21 ;  /* 0x00171c1501007387 */ /* 0x000fe80000100800 */
[----:B------:R-:W-:Y:S04]  /*21560*/  STS.U16 [R22+0x12a00], R26 ;  /* 0x012a001a16007388 */ /* 0x000fe80000000400 */
[----:B--2---:R-:W-:Y:S04]  /*21570*/  STL [R1+0x1720], R23 ;  /* 0x0017201701007387 */ /* 0x004fe80000100800 */
[----:B------:R-:W-:Y:S04]  /*21580*/  STS.U16 [R22+0x13200], R28 ;  /* 0x0132001c16007388 */ /* 0x000fe80000000400 */
[----:B---3--:R-:W-:Y:S04]  /*21590*/  STL [R1+0x1724], R25 ;  /* 0x0017241901007387 */ /* 0x008fe80000100800 */
[----:B----4-:R0:W-:Y:S04]  /*215a0*/  STL [R1+0x1728], R27 ;  /* 0x0017281b01007387 */ /* 0x0101e80000100800 */
[----:B0-----:R-:W2:Y:S04]  /*215b0*/  LDL.LU R27, [R1+0x11c] ;  /* 0x00011c00011b7983 */ /* 0x001ea80000300800 */
[----:B------:R-:W3:Y:S04]  /*215c0*/  LDL.LU R25, [R1+0x10c] ;  /* 0x00010c0001197983 */ /* 0x000ee80000300800 */
        /* <DEDUP_REMOVED lines=48> */
[----:B--2---:R-:W-:Y:S04]  /*218d0*/  STS.U16 [R22+0x13a00], R27 ;  /* 0x013a001b16007388 */ /* 0x004fe80000000400 */
[----:B---3--:R-:W-:Y:S04]  /*218e0*/  STS.U16 [R22+0x14200], R25 ;  /* 0x0142001916007388 */ /* 0x008fe80000000400 */
[----:B----4-:R-:W-:Y:S04]  /*218f0*/  STS.U16 [R22+0x14a00], R23 ;  /* 0x014a001716007388 */ /* 0x010fe80000000400 */
[----:B------:R-:W-:Y:S04]  /*21900*/  STS.U16 [R22+0x15200], R21 ;  /* 0x0152001516007388 */ /* 0x000fe80000000400 */
[----:B------:R-:W-:Y:S04]  /*21910*/  STS.U16 [R22+0x15a00], R19 ;  /* 0x015a001316007388 */ /* 0x000fe80000000400 */
[----:B------:R-:W-:Y:S04]  /*21920*/  STS.U16 [R22+0x16200], R17 ;  /* 0x0162001116007388 */ /* 0x000fe80000000400 */
[----:B------:R0:W-:Y:S04]  /*21930*/  STS.U16 [R22+0x16a00], R24 ;  /* 0x016a001816007388 */ /* 0x0001e80000000400 */
[----:B------:R1:W-:Y:S04]  /*21940*/  STS.U16 [R22+0x17200], R26 ;  /* 0x0172001a16007388 */ /* 0x0003e80000000400 */
[----:B------:R2:W-:Y:S04]  /*21950*/  STS.U16 [R22+0x17a00], R28 ;  /* 0x017a001c16007388 */ /* 0x0005e80000000400 */
[----:B0-----:R-:W3:Y:S04]  /*21960*/  LDL.LU R24, [R1+0x8c] ;  /* 0x00008c0001187983 */ /* 0x001ee80000300800 */
[----:B-1----:R-:W4:Y:S04]  /*21970*/  LDL.LU R26, [R1+0x88] ;  /* 0x00008800011a7983 */ /* 0x002f280000300800 */
[----:B------:R0:W-:Y:S04]  /*21980*/  STS.U16 [R22+0x18200], R0 ;  /* 0x0182000016007388 */ /* 0x0001e80000000400 */
[----:B--2---:R-:W2:Y:S04]  /*21990*/  LDL.LU R28, [R1+0x84] ;  /* 0x00008400011c7983 */ /* 0x004ea80000300800 */
[----:B------:R-:W-:Y:S04]  /*219a0*/  STS.U16 [R22+0x18a00], R13 ;  /* 0x018a000d16007388 */ /* 0x000fe80000000400 */
[----:B0-----:R-:W2:Y:S04]  /*219b0*/  LDL.LU R0, [R1+0x80] ;  /* 0x0000800001007983 */ /* 0x001ea80000300800 */
[----:B------:R-:W-:Y:S04]  /*219c0*/  STS.U16 [R22+0x19200], R12 ;  /* 0x0192000c16007388 */ /* 0x000fe80000000400 */
[----:B------:R-:W3:Y:S04]  /*219d0*/  LDL R15, [R1+0xb2c] ;  /* 0x000b2c00010f7983 */ /* 0x000ee80000100800 */
[----:B------:R-:W-:Y:S04]  /*219e0*/  STS.U16 [R22+0x19a00], R11 ;  /* 0x019a000b16007388 */ /* 0x000fe80000000400 */
[----:B------:R-:W-:Y:S04]  /*219f0*/  STL [R1+0x1650], R8 ;  /* 0x0016500801007387 */ /* 0x000fe80000100800 */
        /* <DEDUP_REMOVED lines=19> */
[----:B------:R0:W-:Y:S04]  /*21b30*/  STL [R1+0x1744], R4 ;  /* 0x0017440401007387 */ /* 0x0001e80000100800 */
[----:B0-----:R-:W2:Y:S04]  /*21b40*/  LDL.LU R4, [R1+0x70] ;  /* 0x0000700001047983 */ /* 0x001ea80000300800 */
[----:B--2---:R0:W-:Y:S04]  /*21b50*/  STL [R1+0x1748], R4 ;  /* 0x0017480401007387 */ /* 0x0041e80000100800 */
[----:B0-----:R-:W2:Y:S04]  /*21b60*/  LDL.LU R4, [R1+0x74] ;  /* 0x0000740001047983 */ /* 0x001ea80000300800 */
[----:B--2---:R0:W-:Y:S04]  /*21b70*/  STL [R1+0x174c], R4 ;  /* 0x00174c0401007387 */ /* 0x0041e80000100800 */
[----:B0-----:R-:W2:Y:S04]  /*21b80*/  LDL.LU R4, [R1+0x78] ;  /* 0x0000780001047983 */ /* 0x001ea80000300800 */
[----:B------:R-:W-:Y:S04]  /*21b90*/  STS.U16 [R22+0x1f200], R3 ;  /* 0x01f2000316007388 */ /* 0x000fe80000000400 */
[----:B--2---:R0:W-:Y:S04]  /*21ba0*/  STL [R1+0x1750], R4 ;  /* 0x0017500401007387 */ /* 0x0041e80000100800 */
[----:B0-----:R-:W2:Y:S04]  /*21bb0*/  LDL.LU R4, [R1+0x7c] ;  /* 0x00007c0001047983 */ /* 0x001ea80000300800 */
[----:B------:R-:W2:Y:S04]  /*21bc0*/  LDL.LU R5, [R1+0x6c] ;  /* 0x00006c0001057983 */ /* 0x000ea80000300800 */
        /* <DEDUP_REMOVED lines=18> */
[----:B------:R0:W-:Y:S04]  /*21cf0*/  STS.U16 [R22+0x1fa00], R2 ;  /* 0x01fa000216007388 */ /* 0x0001e80000000400 */
[----:B------:R-:W2:Y:S04]  /*21d00*/  LDL.LU R20, [R1+0x20] ;  /* 0x0000200001147983 */ /* 0x000ea80000300800 */
[----:B---3--:R1:W-:Y:S04]  /*21d10*/  STS.U16 [R15+0x400], R24 ;  /* 0x000400180f007388 */ /* 0x0083e80000000400 */
[----:B0-----:R-:W3:Y:S04]  /*21d20*/  LDL.LU R22, [R1+0x1c] ;  /* 0x00001c0001167983 */ /* 0x001ee80000300800 */
[----:B----4-:R0:W-:Y:S04]  /*21d30*/  STS.U16 [R15+0xc00], R26 ;  /* 0x000c001a0f007388 */ /* 0x0101e80000000400 */
[----:B-1----:R-:W2:Y:S04]  /*21d40*/  LDL.LU R24, [R1+0x18] ;  /* 0x0000180001187983 */ /* 0x002ea80000300800 */
[----:B------:R1:W-:Y:S04]  /*21d50*/  STS.U16 [R15+0x1400], R28 ;  /* 0x0014001c0f007388 */ /* 0x0003e80000000400 */
[----:B0-----:R-:W3:Y:S04]  /*21d60*/  LDL.LU R26, [R1+0x14] ;  /* 0x00001400011a7983 */ /* 0x001ee80000300800 */
[----:B------:R0:W-:Y:S04]  /*21d70*/  STS.U16 [R15+0x1c00], R0 ;  /* 0x001c00000f007388 */ /* 0x0001e80000000400 */
[----:B-1----:R-:W3:Y:S04]  /*21d80*/  LDL.LU R28, [R1+0x10] ;  /* 0x00001000011c7983 */ /* 0x002ee80000300800 */
[----:B0-----:R-:W3:Y:S04]  /*21d90*/  LDL.LU R0, [R1+0xc] ;  /* 0x00000c0001007983 */ /* 0x001ee80000300800 */
[----:B------:R-:W3:Y:S04]  /*21da0*/  LDL.LU R2, [R1+0x8] ;  /* 0x0000080001027983 */ /* 0x000ee80000300800 */
[----:B------:R-:W3:Y:S04]  /*21db0*/  LDL.LU R3, [R1+0x4] ;  /* 0x0000040001037983 */ /* 0x000ee80000300800 */
[----:B--2---:R0:W-:Y:S04]  /*21dc0*/  STS.U16 [R15+0x2400], R4 ;  /* 0x002400040f007388 */ /* 0x0041e80000000400 */
[----:B0-----:R-:W2:Y:S04]  /*21dd0*/  LDL.LU R4, [R1+0x1750] ;  /* 0x0017500001047983 */ /* 0x001ea80000300800 */
[----:B--2---:R0:W-:Y:S04]  /*21de0*/  STS.U16 [R15+0x2c00], R4 ;  /* 0x002c00040f007388 */ /* 0x0041e80000000400 */
[----:B0-----:R-:W2:Y:S04]  /*21df0*/  LDL.LU R4, [R1+0x174c] ;  /* 0x00174c0001047983 */ /* 0x001ea80000300800 */
[----:B--2---:R0:W-:Y:S04]  /*21e00*/  STS.U16 [R15+0x3400], R4 ;  /* 0x003400040f007388 */ /* 0x0041e80000000400 */
[----:B0-----:R-:W2:Y:S04]  /*21e10*/  LDL.LU R4, [R1+0x1748] ;  /* 0x0017480001047983 */ /* 0x001ea80000300800 */
[----:B--2---:R0:W-:Y:S04]  /*21e20*/  STS.U16 [R15+0x3c00], R4 ;  /* 0x003c00040f007388 */ /* 0x0041e80000000400 */
[----:B------:R1:W-:Y:S04]  /*21e30*/  STS.U16 [R15+0x4400], R5 ;  /* 0x004400050f007388 */ /* 0x0003e80000000400 */
[----:B------:R2:W-:Y:S04]  /*21e40*/  STS.U16 [R15+0x4c00], R6 ;  /* 0x004c00060f007388 */ /* 0x0005e80000000400 */
[----:B0-----:R-:W4:Y:S04]  /*21e50*/  LDL.LU R4, [R1+0x1744] ;  /* 0x0017440001047983 */ /* 0x001f280000300800 */
[----:B-1----:R-:W4:Y:S04]  /*21e60*/  LDL.LU R5, [R1+0x1740] ;  /* 0x0017400001057983 */ /* 0x002f280000300800 */
[----:B------:R0:W-:Y:S04]  /*21e70*/  STS.U16 [R15+0x5400], R7 ;  /* 0x005400070f007388 */ /* 0x0001e80000000400 */
[----:B--2---:R-:W2:Y:S04]  /*21e80*/  LDL.LU R6, [R1+0x173c] ;  /* 0x00173c0001067983 */ /* 0x004ea80000300800 */
[----:B------:R1:W-:Y:S04]  /*21e90*/  STS.U16 [R15+0x5c00], R8 ;  /* 0x005c00080f007388 */ /* 0x0003e80000000400 */
[----:B0-----:R-:W2:Y:S04]  /*21ea0*/  LDL.LU R7, [R1+0x1738] ;  /* 0x0017380001077983 */ /* 0x001ea80000300800 */
[----:B------:R0:W-:Y:S04]  /*21eb0*/  STS.U16 [R15+0x6400], R14 ;  /* 0x0064000e0f007388 */ /* 0x0001e80000000400 */
[----:B-1----:R-:W2:Y:S04]  /*21ec0*/  LDL.LU R8, [R1+0x1734] ;  /* 0x0017340001087983 */ /* 0x002ea80000300800 */
[----:B------:R1:W-:Y:S04]  /*21ed0*/  STS.U16 [R15+0x6c00], R29 ;  /* 0x006c001d0f007388 */ /* 0x0003e80000000400 */
[----:B0-----:R-:W4:Y:S04]  /*21ee0*/  LDL.LU R14, [R1+0x1730] ;  /* 0x00173000010e7983 */ /* 0x001f280000300800 */
[----:B------:R0:W-:Y:S04]  /*21ef0*/  STS.U16 [R15+0x7400], R27 ;  /* 0x0074001b0f007388 */ /* 0x0001e80000000400 */
[----:B-1----:R-:W4:Y:S04]  /*21f00*/  LDL.LU R29, [R1+0x172c] ;  /* 0x00172c00011d7983 */ /* 0x002f280000300800 */
        /* <DEDUP_REMOVED lines=26> */
[----:B---3--:R0:W-:Y:S04]  /*220b0*/  STS.U16 [R15+0xe400], R22 ;  /* 0x00e400160f007388 */ /* 0x0081e80000000400 */
[----:B-1----:R-:W3:Y:S04]  /*220c0*/  LDL.LU R20, [R1+0x16f4] ;  /* 0x0016f40001147983 */ /* 0x002ee80000300800 */
[----:B------:R1:W-:Y:S04]  /*220d0*/  STS.U16 [R15+0xec00], R24 ;  /* 0x00ec00180f007388 */ /* 0x0003e80000000400 */
[----:B0-----:R-:W3:Y:S04]  /*220e0*/  LDL.LU R22, [R1+0x16f0] ;  /* 0x0016f00001167983 */ /* 0x001ee80000300800 */
[----:B------:R0:W-:Y:S04]  /*220f0*/  STS.U16 [R15+0xf400], R26 ;  /* 0x00f4001a0f007388 */ /* 0x0001e80000000400 */
        /* <DEDUP_REMOVED lines=8> */
[----:B-1----:R-:W3:Y:S04]  /*22180*/  LDL R2, [R1+0xb14] ;  /* 0x000b140001027983 */ /* 0x002ee80000100800 */
[----:B0-----:R-:W3:Y:S01]  /*22190*/  LDL R3, [R1+0x338] ;  /* 0x0003380001037983 */ /* 0x001ee20000100800 */
[----:B--2---:R-:W-:-:S06]  /*221a0*/  PRMT R8, RZ, 0x7610, R8 ;  /* 0x00007610ff087816 */ /* 0x004fcc0000000008 */
[----:B---3--:R-:W2:Y:S04]  /*221b0*/  @!P0 LDG.E.U16 R8, [R2.64] ;  /* 0x0000000a02088981 */ /* 0x008ea8000c1e1500 */
[----:B------:R0:W-:Y:S04]  /*221c0*/  STS.U16 [R15+0x11c00], R0 ;  /* 0x011c00000f007388 */ /* 0x0001e80000000400 */
[----:B------:R-:W-:Y:S04]  /*221d0*/  STS.U16 [R15+0x12400], R28 ;  /* 0x0124001c0f007388 */ /* 0x000fe80000000400 */
[----:B------:R-:W-:Y:S04]  /*221e0*/  STS.U16 [R15+0x12c00], R26 ;  /* 0x012c001a0f007388 */ /* 0x000fe80000000400 */
[----:B------:R-:W-:Y:S04]  /*221f0*/  STS.U16 [R15+0x13400], R24 ;  /* 0x013400180f007388 */ /* 0x000fe80000000400 */
[----:B------:R-:W-:Y:S04]  /*22200*/  STS.U16 [R15+0x13c00], R22 ;  /* 0x013c00160f007388 */ /* 0x000fe80000000400 */
[----:B------:R-:W-:Y:S04]  /*22210*/  STS.U16 [R15+0x14400], R20 ;  /* 0x014400140f007388 */ /* 0x000fe80000000400 */
[----:B----4-:R-:W-:Y:S04]  /*22220*/  STS.U16 [R15+0x14c00], R18 ;  /* 0x014c00120f007388 */ /* 0x010fe80000000400 */
[----:B------:R-:W-:Y:S04]  /*22230*/  STS.U16 [R15+0x15400], R16 ;  /* 0x015400100f007388 */ /* 0x000fe80000000400 */
        /* <DEDUP_REMOVED lines=11> */
[----:B0-----:R-:W3:Y:S04]  /*222f0*/  LDL.LU R0, [R1+0x344] ;  /* 0x0003440001007983 */ /* 0x001ee80000300800 */
[----:B------:R0:W-:Y:S04]  /*22300*/  STS.U16 [R15+0x1b400], R29 ;  /* 0x01b4001d0f007388 */ /* 0x0001e80000000400 */
[----:B0-----:R-:W4:Y:S04]  /*22310*/  LDL.LU R15, [R1+0x16dc] ;  /* 0x0016dc00010f7983 */ /* 0x001f280000300800 */
        /* <DEDUP_REMOVED lines=40> */
[----:B----4-:R-:W-:-:S02]  /*225a0*/  PRMT R14, RZ, 0x7610, R14 ;  /* 0x00007610ff0e7816 */ /* 0x010fc4000000000e */
[----:B---3--:R-:W-:-:S04]  /*225b0*/  @!P0 LOP3.LUT R3, R3, R2, RZ, 0x3c, !PT ;  /* 0x0000000203038212 */ /* 0x008fc800078e3cff */
[----:B------:R-:W-:-:S04]  /*225c0*/  @!P0 LOP3.LUT R2, R3, R2, RZ, 0x3c, !PT ;  /* 0x0000000203028212 */ /* 0x000fc800078e3cff */
[----:B------:R-:W-:-:S05]  /*225d0*/  @!P0 LOP3.LUT R3, R3, R2, RZ, 0x3c, !PT ;  /* 0x0000000203038212 */ /* 0x000fca00078e3cff */
[----:B------:R-:W3:Y:S04]  /*225e0*/  @!P0 LDG.E.U16 R14, [R2.64] ;  /* 0x0000000a020e8981 */ /* 0x000ee8000c1e1500 */
[----:B---3--:R0:W-:Y:S04]  /*225f0*/  STL [R1+0xa4], R14 ;  /* 0x0000a40e01007387 */ /* 0x0081e80000100800 */
[----:B0-----:R-:W3:Y:S04]  /*22600*/  LDL.LU R14, [R1+0x16c4] ;  /* 0x0016c400010e7983 */ /* 0x001ee80000300800 */
[----:B------:R-:W4:Y:S04]  /*22610*/  LDL R2, [R1+0xa64] ;  /* 0x000a640001027983 */ /* 0x000f280000100800 */
[----:B------:R-:W4:Y:S01]  /*22620*/  LDL R3, [R1+0xa68] ;  /* 0x000a680001037983 */ /* 0x000f220000100800 */
[----:B--2---:R-:W-:-:S02]  /*22630*/  PRMT R15, RZ, 0x7610, R15 ;  /* 0x00007610ff0f7816 */ /* 0x004fc4000000000f */
[----:B----4-:R-:W-:-:S04]  /*22640*/  @!P0 LOP3.LUT R3, R3, R2, RZ, 0x3c, !PT ;  /* 0x0000000203038212 */ /* 0x010fc800078e3cff */
        /* <DEDUP_REMOVED lines=40> */
[----:B0-----:R-:W2:Y:S01]  /*228d0*/  LDL.LU R15, [R1+0x16b0] ;  /* 0x0016b000010f7983 */ /* 0x001ea20000300800 */
[----:B------:R-:W4:Y:S02]  /*228e0*/  LDL R2, [R1+0x9c4] ;  /* 0x0009c40001027983 */ /* 0x000f240000100800 */
[----:B------:R-:W4:Y:S01]  /*228f0*/  LDL R3, [R1+0x9c8] ;  /* 0x0009c80001037983 */ /* 0x000f220000100800 */
[----:B---3--:R-:W-:-:S02]  /*22900*/  PRMT R14, RZ, 0x7610, R14 ;  /* 0x00007610ff0e7816 */ /* 0x008fc4000000000e */
[----:B----4-:R-:W-:-:S04]  /*22910*/  @!P0 LOP3.LUT R3, R3, R2, RZ, 0x3c, !PT ;  /* 0x0000000203038212 */ /* 0x010fc800078e3cff */
[----:B------:R-:W-:-:S04]  /*22920*/  @!P0 LOP3.LUT R2, R3, R2, RZ, 0x3c, !PT ;  /* 0x0000000203028212 */ /* 0x000fc800078e3cff */
[----:B------:R-:W-:-:S05]  /*22930*/  @!P0 LOP3.LUT R3, R3, R2, RZ, 0x3c, !PT ;  /* 0x0000000203038212 */ /* 0x000fca00078e3cff */
[----:B------:R-:W3:Y:S04]  /*22940*/  @!P0 LDG.E.U16 R14, [R2.64] ;  /* 0x0000000a020e8981 */ /* 0x000ee8000c1e1500 */
[----:B---3--:R0:W-:Y:S04]  /*22950*/  STL [R1+0x8c], R14 ;  /* 0x00008c0e01007387 */ /* 0x0081e80000100800 */
[----:B0-----:R-:W3:Y:S01]  /*22960*/  LDL.LU R14, [R1+0x16ac] ;  /* 0x0016ac00010e7983 */ /* 0x001ee20000300800 */
[----:B------:R-:W4:Y:S02]  /*22970*/  LDL R2, [R1+0x9a4] ;  /* 0x0009a40001027983 */ /* 0x000f240000100800 */
        /* <DEDUP_REMOVED lines=149> */
[----:B------:R0:W2:Y:S04]  /*232d0*/  @!P0 LDG.E.U16 R15, [R2.64] ;  /* 0x0000000a020f8981 */ /* 0x0000a8000c1e1500 */
[----:B0-----:R-:W4:Y:S04]  /*232e0*/  LDL R2, [R1+0x784] ;  /* 0x0007840001027983 */ /* 0x001f280000100800 */
[----:B------:R-:W4:Y:S01]  /*232f0*/  LDL R3, [R1+0x788] ;  /* 0x0007880001037983 */ /* 0x000f220000100800 */
[----:B------:R-:W-:Y:S02]  /*23300*/  PRMT R8, RZ, 0x7610, R8 ;  /* 0x00007610ff087816 */ /* 0x000fe40000000008 */
[----:B----4-:R-:W-:-:S04]  /*23310*/  @!P0 LOP3.LUT R3, R3, R2, RZ, 0x3c, !PT ;  /* 0x0000000203038212 */ /* 0x010fc800078e3cff */
[----:B------:R-:W-:-:S04]  /*23320*/  @!P0 LOP3.LUT R2, R3, R2, RZ, 0x3c, !PT ;  /* 0x0000000203028212 */ /* 0x000fc800078e3cff */
[----:B------:R-:W-:-:S05]  /*23330*/  @!P0 LOP3.LUT R3, R3, R2, RZ, 0x3c, !PT ;  /* 0x0000000203038212 */ /* 0x000fca00078e3cff */
[----:B------:R-:W4:Y:S04]  /*23340*/  @!P0 LDG.E.U16 R8, [R2.64] ;  /* 0x0000000a02088981 */ /* 0x000f28000c1e1500 */
[----:B--2---:R0:W-:Y:S04]  /*23350*/  STL [R1+0x48], R15 ;  /* 0x0000480f01007387 */ /* 0x0041e80000100800 */
[----:B0-----:R-:W2:Y:S04]  /*23360*/  LDL R15, [R1+0x6e8] ;  /* 0x0006e800010f7983 */ /* 0x001ea80000100800 */
[----:B----4-:R0:W-:Y:S04]  /*23370*/  STL [R1+0x44], R8 ;  /* 0x0000440801007387 */ /* 0x0101e80000100800 */
[----:B0-----:R-:W4:Y:S01]  /*23380*/  LDL.LU R8, [R1+0x1668] ;  /* 0x0016680001087983 */ /* 0x001f220000300800 */
[----:B------:R-:W2:Y:S02]  /*23390*/  LDL R2, [R1+0x764] ;  /* 0x0007640001027983 */ /* 0x000ea40000100800 */
[----:B------:R-:W2:Y:S01]  /*233a0*/  LDL R3, [R1+0x768] ;  /* 0x0007680001037983 */ /* 0x000ea20000100800 */
[----:B---3--:R-:W-:-:S02]  /*233b0*/  PRMT R14, RZ, 0x7610, R14 ;  /* 0x00007610ff0e7816 */ /* 0x008fc4000000000e */
[----:B--2---:R-:W-:-:S04]  /*233c0*/  @!P0 LOP3.LUT R3, R3, R2, RZ, 0x3c, !PT ;  /* 0x0000000203038212 */ /* 0x004fc800078e3cff */
[----:B------:R-:W-:-:S04]  /*233d0*/  @!P0 LOP3.LUT R2, R3, R2, RZ, 0x3c, !PT ;  /* 0x0000000203028212 */ /* 0x000fc800078e3cff */
[----:B------:R-:W-:-:S05]  /*233e0*/  @!P0 LOP3.LUT R3, R3, R2, RZ, 0x3c, !PT ;  /* 0x0000000203038212 */ /* 0x000fca00078e3cff */
[----:B------:R-:W2:Y:S04]  /*233f0*/  @!P0 LDG.E.U16 R14, [R2.64] ;  /* 0x0000000a020e8981 */ /* 0x000ea8000c1e1500 */
[----:B--2---:R0:W-:Y:S04]  /*23400*/  STL [R1+0x40], R14 ;  /* 0x0000400e01007387 */ /* 0x0041e80000100800 */
[----:B0-----:R-:W2:Y:S01]  /*23410*/  LDL.LU R14, [R1+0x1664] ;  /* 0x00166400010e7983 */ /* 0x001ea20000300800 */
[----:B------:R-:W3:Y:S02]  /*23420*/  LDL R2, [R1+0x744] ;  /* 0x0007440001027983 */ /* 0x000ee40000100800 */
        /* <DEDUP_REMOVED lines=8> */
[----:B----4-:R-:W-:Y:S02]  /*234b0*/  PRMT R8, RZ, 0x7610, R8 ;  /* 0x00007610ff087816 */ /* 0x010fe40000000008 */
[----:B--2---:R-:W-:-:S04]  /*234c0*/  @!P0 LOP3.LUT R3, R3, R2, RZ, 0x3c, !PT ;  /* 0x0000000203038212 */ /* 0x004fc800078e3cff */
[----:B------:R-:W-:-:S04]  /*234d0*/  @!P0 LOP3.LUT R2, R3, R2, RZ, 0x3c, !PT ;  /* 0x0000000203028212 */ /* 0x000fc800078e3cff */
[----:B------:R-:W-:-:S05]  /*234e0*/  @!P0 LOP3.LUT R3, R3, R2, RZ, 0x3c, !PT ;  /* 0x0000000203038212 */ /* 0x000fca00078e3cff */
[----:B------:R-:W2:Y:S04]  /*234f0*/  @!P0 LDG.E.U16 R8, [R2.64] ;  /* 0x0000000a02088981 */ /* 0x000ea8000c1e1500 */
[----:B---3--:R0:W-:Y:S04]  /*23500*/  STL [R1+0x3c], R13 ;  /* 0x00003c0d01007387 */ /* 0x0081e80000100800 */
[----:B0-----:R-:W3:Y:S04]  /*23510*/  LDL R13, [R1+0x688] ;  /* 0x00068800010d7983 */ /* 0x001ee80000100800 */
[----:B--2---:R0:W-:Y:S04]  /*23520*/  STL [R1+0x38], R8 ;  /* 0x0000380801007387 */ /* 0x0041e80000100800 */
[----:B0-----:R-:W2:Y:S01]  /*23530*/  LDL.LU R8, [R1+0x1660] ;  /* 0x0016600001087983 */ /* 0x001ea20000300800 */
[----:B------:R-:W4:Y:S02]  /*23540*/  LDL R2, [R1+0x704] ;  /* 0x0007040001027983 */ /* 0x000f240000100800 */
[----:B------:R-:W4:Y:S01]  /*23550*/  LDL R3, [R1+0x708] ;  /* 0x0007080001037983 */ /* 0x000f220000100800 */
[----:B------:R-:W-:-:S02]  /*23560*/  PRMT R14, RZ, 0x7610, R14 ;  /* 0x00007610ff0e7816 */ /* 0x000fc4000000000e */
[----:B----4-:R-:W-:-:S04]  /*23570*/  @!P0 LOP3.LUT R3, R3, R2, RZ, 0x3c, !PT ;  /* 0x0000000203038212 */ /* 0x010fc800078e3cff */
[----:B------:R-:W-:-:S04]  /*23580*/  @!P0 LOP3.LUT R2, R3, R2, RZ, 0x3c, !PT ;  /* 0x0000000203028212 */ /* 0x000fc800078e3cff */
[----:B------:R-:W-:-:S05]  /*23590*/  @!P0 LOP3.LUT R3, R3, R2, RZ, 0x3c, !PT ;  /* 0x0000000203038212 */ /* 0x000fca00078e3cff */
[----:B------:R-:W4:Y:S01]  /*235a0*/  @!P0 LDG.E.U16 R14, [R2.64] ;  /* 0x0000000a020e8981 */ /* 0x000f22000c1e1500 */
[----:B--2---:R-:W-:-:S03]  /*235b0*/  PRMT R8, RZ, 0x7610, R8 ;  /* 0x00007610ff087816 */ /* 0x004fc60000000008 */
[----:B----4-:R0:W-:Y:S04]  /*235c0*/  STL [R1+0x34], R14 ;  /* 0x0000340e01007387 */ /* 0x0101e80000100800 */
[----:B0-----:R-:W2:Y:S01]  /*235d0*/  LDL.LU R14, [R1+0x165c] ;  /* 0x00165c00010e7983 */ /* 0x001ea20000300800 */
[----:B------:R-:W4:Y:S02]  /*235e0*/  LDL R3, [R1+0x6e4] ;  /* 0x0006e40001037983 */ /* 0x000f240000100800 */
[----:B------:R-:W-:Y:S02]  /*235f0*/  @!P0 IMAD.MOV.U32 R2, RZ, RZ, R15 ;  /* 0x000000ffff028224 */ /* 0x000fe400078e000f */
[----:B------:R-:W2:Y:S04]  /*23600*/  LDL R15, [R1+0x648] ;  /* 0x00064800010f7983 */ /* 0x000ea80000100800 */
[----:B----4-:R-:W4:Y:S04]  /*23610*/  @!P0 LDG.E.U16 R8, [R2.64] ;  /* 0x0000000a02088981 */ /* 0x010f28000c1e1500 */
[----:B----4-:R0:W-:Y:S04]  /*23620*/  STL [R1+0x30], R8 ;  /* 0x0000300801007387 */ /* 0x0101e80000100800 */
[----:B0-----:R-:W4:Y:S01]  /*23630*/  LDL.LU R8, [R1+0x1658] ;  /* 0x0016580001087983 */ /* 0x001f220000300800 */
[----:B------:R-:W3:Y:S02]  /*23640*/  LDL R2, [R1+0x6c4] ;  /* 0x0006c40001027983 */ /* 0x000ee40000100800 */
        /* <DEDUP_REMOVED lines=8> */
[----:B----4-:R-:W-:Y:S02]  /*236d0*/  PRMT R8, RZ, 0x7610, R8 ;  /* 0x00007610ff087816 */ /* 0x010fe40000000008 */
[----:B---3--:R-:W-:-:S04]  /*236e0*/  @!P0 LOP3.LUT R3, R3, R2, RZ, 0x3c, !PT ;  /* 0x0000000203038212 */ /* 0x008fc800078e3cff */
[----:B------:R-:W-:-:S04]  /*236f0*/  @!P0 LOP3.LUT R2, R3, R2, RZ, 0x3c, !PT ;  /* 0x0000000203028212 */ /* 0x000fc800078e3cff */
[----:B------:R-:W-:-:S05]  /*23700*/  @!P0 LOP3.LUT R3, R3, R2, RZ, 0x3c, !PT ;  /* 0x0000000203038212 */ /* 0x000fca00078e3cff */
[----:B------:R-:W3:Y:S04]  /*23710*/  @!P0 LDG.E.U16 R8, [R2.64] ;  /* 0x0000000a02088981 */ /* 0x000ee8000c1e1500 */
[----:B--2---:R0:W-:Y:S04]  /*23720*/  STL [R1+0x2c], R14 ;  /* 0x00002c0e01007387 */ /* 0x0041e80000100800 */
[----:B0-----:R-:W2:Y:S04]  /*23730*/  LDL R14, [R1+0x628] ;  /* 0x00062800010e7983 */ /* 0x001ea80000100800 */
[----:B---3--:R0:W-:Y:S04]  /*23740*/  STL [R1+0x28], R8 ;  /* 0x0000280801007387 */ /* 0x0081e80000100800 */
[----:B0-----:R-:W3:Y:S01]  /*23750*/  LDL.LU R8, [R1+0x1654] ;  /* 0x0016540001087983 */ /* 0x001ee20000300800 */
[----:B------:R-:W4:Y:S02]  /*23760*/  LDL R3, [R1+0x684] ;  /* 0x0006840001037983 */ /* 0x000f240000100800 */
[----:B------:R-:W-:-:S02]  /*23770*/  @!P0 IMAD.MOV.U32 R2, RZ, RZ, R13 ;  /* 0x000000ffff028224 */ /* 0x000fc400078e000d */
[----:B------:R-:W2:Y:S01]  /*23780*/  LDL R13, [R1+0x608] ;  /* 0x00060800010d7983 */ /* 0x000ea20000100800 */
[----:B---3--:R-:W-:-:S06]  /*23790*/  PRMT R8, RZ, 0x7610, R8 ;  /* 0x00007610ff087816 */ /* 0x008fcc0000000008 */
[----:B----4-:R-:W3:Y:S04]  /*237a0*/  @!P0 LDG.E.U16 R8, [R2.64] ;  /* 0x0000000a02088981 */ /* 0x010ee8000c1e1500 */
[----:B---3--:R0:W-:Y:S04]  /*237b0*/  STL [R1+0x24], R8 ;  /* 0x0000240801007387 */ /* 0x0081e80000100800 */
[----:B0-----:R-:W3:Y:S01]  /*237c0*/  LDL.LU R8, [R1+0x1650] ;  /* 0x0016500001087983 */ /* 0x001ee20000300800 */
[----:B------:R-:W4:Y:S02]  /*237d0*/  LDL R2, [R1+0x664] ;  /* 0x0006640001027983 */ /* 0x000f240000100800 */
[----:B------:R-:W4:Y:S01]  /*237e0*/  LDL R3, [R1+0x668] ;  /* 0x0006680001037983 */ /* 0x000f220000100800 */
[----:B------:R-:W-:-:S02]  /*237f0*/  PRMT R12, RZ, 0x7610, R12 ;  /* 0x00007610ff0c7816 */ /* 0x000fc4000000000c */
[----:B----4-:R-:W-:-:S04]  /*23800*/  @!P0 LOP3.LUT R3, R3, R2, RZ, 0x3c, !PT ;  /* 0x0000000203038212 */ /* 0x010fc800078e3cff */
[----:B------:R-:W-:-:S04]  /*23810*/  @!P0 LOP3.LUT R2, R3, R2, RZ, 0x3c, !PT ;  /* 0x0000000203028212 */ /* 0x000fc800078e3cff */
[----:B------:R-:W-:-:S05]  /*23820*/  @!P0 LOP3.LUT R3, R3, R2, RZ, 0x3c, !PT ;  /* 0x0000000203038212 */ /* 0x000fca00078e3cff */
[----:B------:R0:W4:Y:S04]  /*23830*/  @!P0 LDG.E.U16 R12, [R2.64] ;  /* 0x0000000a020c8981 */ /* 0x000128000c1e1500 */
[----:B0-----:R-:W2:Y:S01]  /*23840*/  LDL R3, [R1+0x644] ;  /* 0x0006440001037983 */ /* 0x001ea20000100800 */
[----:B------:R-:W-:Y:S01]  /*23850*/  PRMT R7, RZ, 0x7610, R7 ;  /* 0x00007610ff077816 */ /* 0x000fe20000000007 */
[----:B------:R-:W-:Y:S02]  /*23860*/  @!P0 IMAD.MOV.U32 R2, RZ, RZ, R15 ;  /* 0x000000ffff028224 */ /* 0x000fe400078e000f */
[----:B----4-:R0:W-:Y:S01]  /*23870*/  STL [R1+0x20], R12 ;  /* 0x0000200c01007387 */ /* 0x0101e20000100800 */
[----:B------:R-:W-:Y:S01]  /*23880*/  PRMT R11, RZ, 0x7610, R11 ;  /* 0x00007610ff0b7816 */ /* 0x000fe2000000000b */
[----:B------:R-:W4:Y:S02]  /*23890*/  LDL R15, [R1+0x5c4] ;  /* 0x0005c400010f7983 */ /* 0x000f240000100800 */
[----:B--2---:R1:W2:Y:S04]  /*238a0*/  @!P0 LDG.E.U16 R7, [R2.64] ;  /* 0x0000000a02078981 */ /* 0x0042a8000c1e1500 */
[----:B0-----:R-:W3:Y:S04]  /*238b0*/  LDL R12, [R1+0x5e8] ;  /* 0x0005e800010c7983 */ /* 0x001ee80000100800 */
[----:B-1----:R-:W3:Y:S01]  /*238c0*/  LDL R3, [R1+0x624] ;  /* 0x0006240001037983 */ /* 0x002ee20000100800 */
[----:B------:R-:W-:-:S03]  /*238d0*/  @!P0 IMAD.MOV.U32 R2, RZ, RZ, R14 ;  /* 0x000000ffff028224 */ /* 0x000fc600078e000e */
[----:B--2---:R0:W-:Y:S01]  /*238e0*/  STL [R1+0x1c], R7 ;  /* 0x00001c0701007387 */ /* 0x0041e20000100800 */
[----:B------:R-:W-:Y:S01]  /*238f0*/  PRMT R9, RZ, 0x7610, R9 ;  /* 0x00007610ff097816 */ /* 0x000fe20000000009 */
[----:B------:R-:W2:Y:S02]  /*23900*/  LDL R14, [R1+0x5a4] ;  /* 0x0005a400010e7983 */ /* 0x000ea40000100800 */
[----:B---3--:R1:W3:Y:S04]  /*23910*/  @!P0 LDG.E.U16 R11, [R2.64] ;  /* 0x0000000a020b8981 */ /* 0x0082e8000c1e1500 */
[----:B0-----:R-:W2:Y:S04]  /*23920*/  LDL R7, [R1+0x5c8] ;  /* 0x0005c80001077983 */ /* 0x001ea80000100800 */
[----:B-1----:R-:W2:Y:S01]  /*23930*/  LDL R3, [R1+0x604] ;  /* 0x0006040001037983 */ /* 0x002ea20000100800 */
[----:B------:R-:W-:-:S03]  /*23940*/  @!P0 IMAD.MOV.U32 R2, RZ, RZ, R13 ;  /* 0x000000ffff028224 */ /* 0x000fc600078e000d */
[----:B---3--:R0:W-:Y:S01]  /*23950*/  STL [R1+0x18], R11 ;  /* 0x0000180b01007387 */ /* 0x0081e20000100800 */
[----:B------:R-:W-:Y:S02]  /*23960*/  PRMT R4, RZ, 0x7610, R4 ;  /* 0x00007610ff047816 */ /* 0x000fe40000000004 */
[----:B------:R-:W-:Y:S02]  /*23970*/  PRMT R6, RZ, 0x7610, R6 ;  /* 0x00007610ff067816 */ /* 0x000fe40000000006 */
[----:B------:R-:W-:Y:S01]  /*23980*/  PRMT R10, RZ, 0x7610, R10 ;  /* 0x00007610ff0a7816 */ /* 0x000fe2000000000a */
[----:B------:R-:W3:Y:S04]  /*23990*/  LDL R13, [R1+0x584] ;  /* 0x00058400010d7983 */ /* 0x000ee80000100800 */
[----:B--2---:R1:W2:Y:S04]  /*239a0*/  @!P0 LDG.E.U16 R9, [R2.64] ;  /* 0x0000000a02098981 */ /* 0x0042a8000c1e1500 */
[----:B0-----:R-:W2:Y:S04]  /*239b0*/  LDL R11, [R1+0x5a8] ;  /* 0x0005a800010b7983 */ /* 0x001ea80000100800 */
[----:B-1----:R-:W2:Y:S01]  /*239c0*/  LDL R3, [R1+0x5e4] ;  /* 0x0005e40001037983 */ /* 0x002ea20000100800 */
[----:B------:R-:W-:-:S05]  /*239d0*/  @!P0 IMAD.MOV.U32 R2, RZ, RZ, R12 ;  /* 0x000000ffff028224 */ /* 0x000fca00078e000c */
[----:B--2---:R0:W2:Y:S02]  /*239e0*/  @!P0 LDG.E.U16 R4, [R2.64] ;  /* 0x0000000a02048981 */ /* 0x0040a4000c1e1500 */
[----:B0-----:R-:W-:Y:S02]  /*239f0*/  @!P0 IMAD.MOV.U32 R2, RZ, RZ, R7 ;  /* 0x000000ffff028224 */ /* 0x001fe400078e0007 */
[----:B----4-:R-:W-:-:S05]  /*23a00*/  @!P0 IMAD.MOV.U32 R3, RZ, RZ, R15 ;  /* 0x000000ffff038224 */ /* 0x010fca00078e000f */
[----:B------:R0:W4:Y:S04]  /*23a10*/  @!P0 LDG.E.U16 R6, [R2.64] ;  /* 0x0000000a02068981 */ /* 0x000128000c1e1500 */
[----:B------:R1:W-:Y:S01]  /*23a20*/  STL [R1+0x14], R9 ;  /* 0x0000140901007387 */ /* 0x0003e20000100800 */
[----:B------:R-:W3:Y:S02]  /*23a30*/  LDL R12, [R1+0x564] ;  /* 0x00056400010c7983 */ /* 0x000ee40000100800 */
[----:B0-----:R-:W-:Y:S02]  /*23a40*/  @!P0 IMAD.MOV.U32 R2, RZ, RZ, R11 ;  /* 0x000000ffff028224 */ /* 0x001fe400078e000b */
[----:B------:R-:W-:Y:S01]  /*23a50*/  @!P0 IMAD.MOV.U32 R3, RZ, RZ, R14 ;  /* 0x000000ffff038224 */ /* 0x000fe200078e000e */
[----:B-1----:R-:W3:Y:S04]  /*23a60*/  LDL R9, [R1+0x588] ;  /* 0x0005880001097983 */ /* 0x002ee80000100800 */
[----:B------:R3:W3:Y:S04]  /*23a70*/  @!P0 LDG.E.U16 R10, [R2.64] ;  /* 0x0000000a020a8981 */ /* 0x0006e8000c1e1500 */
[----:B--2---:R0:W-:Y:S01]  /*23a80*/  STL [R1+0x10], R4 ;  /* 0x0000100401007387 */ /* 0x0041e20000100800 */
[----:B------:R-:W2:Y:S03]  /*23a90*/  LDL R7, [R1+0x544] ;  /* 0x0005440001077983 */ /* 0x000ea60000100800 */
[----:B0-----:R-:W2:Y:S01]  /*23aa0*/  LDL R4, [R1+0x568] ;  /* 0x0005680001047983 */ /* 0x001ea20000100800 */
[----:B------:R-:W-:-:S03]  /*23ab0*/  PRMT R8, RZ, 0x7610, R8 ;  /* 0x00007610ff087816 */ /* 0x000fc60000000008 */
[----:B----4-:R0:W-:Y:S01]  /*23ac0*/  STL [R1+0xc], R6 ;  /* 0x00000c0601007387 */ /* 0x0101e20000100800 */
[----:B------:R-:W4:Y:S02]  /*23ad0*/  LDL R11, [R1+0x524] ;  /* 0x00052400010b7983 */ /* 0x000f240000100800 */
[----:B---3--:R-:W-:Y:S01]  /*23ae0*/  @!P0 IMAD.MOV.U32 R3, RZ, RZ, R13 ;  /* 0x000000ffff038224 */ /* 0x008fe200078e000d */
[----:B0-----:R-:W3:Y:S01]  /*23af0*/  LDL R6, [R1+0x548] ;  /* 0x0005480001067983 */ /* 0x001ee20000100800 */
[----:B------:R-:W-:-:S03]  /*23b00*/  @!P0 IMAD.MOV.U32 R2, RZ, RZ, R9 ;  /* 0x000000ffff028224 */ /* 0x000fc600078e0009 */
[----:B------:R0:W-:Y:S04]  /*23b10*/  STL [R1+0x8], R10 ;  /* 0x0000080a01007387 */ /* 0x0001e80000100800 */
[----:B------:R1:W4:Y:S01]  /*23b20*/  @!P0 LDG.E.U16 R8, [R2.64] ;  /* 0x0000000a02088981 */ /* 0x000322000c1e1500 */
[----:B------:R-:W-:Y:S02]  /*23b30*/  PRMT R5, RZ, 0x7610, R5 ;  /* 0x00007610ff057816 */ /* 0x000fe40000000005 */
[----:B------:R-:W-:Y:S02]  /*23b40*/  PRMT R28, RZ, 0x7610, R28 ;  /* 0x00007610ff1c7816 */ /* 0x000fe4000000001c */
[----:B------:R-:W-:Y:S01]  /*23b50*/  PRMT R26, RZ, 0x7610, R26 ;  /* 0x00007610ff1a7816 */ /* 0x000fe2000000001a */
[----:B------:R-:W4:Y:S04]  /*23b60*/  LDL R9, [R1+0x504] ;  /* 0x0005040001097983 */ /* 0x000f280000100800 */
[----:B0-----:R-:W4:Y:S01]  /*23b70*/  LDL R10, [R1+0x528] ;  /* 0x00052800010a7983 */ /* 0x001f220000100800 */
[----:B-1----:R-:W-:-:S02]  /*23b80*/  @!P0 IMAD.MOV.U32 R3, RZ, RZ, R12 ;  /* 0x000000ffff038224 */ /* 0x002fc400078e000c */
[----:B--2---:R-:W-:-:S05]  /*23b90*/  @!P0 IMAD.MOV.U32 R2, RZ, RZ, R4 ;  /* 0x000000ffff028224 */ /* 0x004fca00078e0004 */
[----:B------:R0:W2:Y:S02]  /*23ba0*/  @!P0 LDG.E.U16 R5, [R2.64] ;  /* 0x0000000a02058981 */ /* 0x0000a4000c1e1500 */
[----:B0-----:R-:W-:Y:S02]  /*23bb0*/  @!P0 IMAD.MOV.U32 R3, RZ, RZ, R7 ;  /* 0x000000ffff038224 */ /* 0x001fe400078e0007 */
[----:B---3--:R-:W-:-:S05]  /*23bc0*/  @!P0 IMAD.MOV.U32 R2, RZ, RZ, R6 ;  /* 0x000000ffff028224 */ /* 0x008fca00078e0006 */
[----:B------:R0:W3:Y:S04]  /*23bd0*/  @!P0 LDG.E.U16 R28, [R2.64] ;  /* 0x0000000a021c8981 */ /* 0x0000e8000c1e1500 */
[----:B----4-:R1:W-:Y:S01]  /*23be0*/  STL [R1+0x4], R8 ;  /* 0x0000040801007387 */ /* 0x0103e20000100800 */
[----:B------:R-:W4:Y:S02]  /*23bf0*/  LDL R4, [R1+0x4e8] ;  /* 0x0004e80001047983 */ /* 0x000f240000100800 */
[----:B0-----:R-:W-:Y:S02]  /*23c00*/  @!P0 IMAD.MOV.U32 R3, RZ, RZ, R11 ;  /* 0x000000ffff038224 */ /* 0x001fe400078e000b */
[----:B------:R-:W-:Y:S01]  /*23c10*/  @!P0 IMAD.MOV.U32 R2, RZ, RZ, R10 ;  /* 0x000000ffff028224 */ /* 0x000fe200078e000a */
[----:B-1----:R-:W4:Y:S04]  /*23c20*/  LDL R8, [R1+0x508] ;  /* 0x0005080001087983 */ /* 0x002f280000100800 */
[----:B------:R0:W4:Y:S04]  /*23c30*/  @!P0 LDG.E.U16 R26, [R2.64] ;  /* 0x0000000a021a8981 */ /* 0x000128000c1e1500 */
[----:B--2---:R1:W-:Y:S01]  /*23c40*/  STL [R1], R5 ;  /* 0x0000000501007387 */ /* 0x0043e20000100800 */
[----:B------:R-:W2:Y:S02]  /*23c50*/  LDL R7, [R1+0x4c4] ;  /* 0x0004c40001077983 */ /* 0x000ea40000100800 */
[----:B------:R-:W2:Y:S01]  /*23c60*/  LDL R6, [R1+0x4c8] ;  /* 0x0004c80001067983 */ /* 0x000ea20000100800 */
[----:B-1----:R-:W2:Y:S01]  /*23c70*/  LDL R5, [R1+0x4e4] ;  /* 0x0004e40001057983 */ /* 0x002ea20000100800 */
[----:B0-----:R-:W-:-:S03]  /*23c80*/  @!P0 IMAD.MOV.U32 R3, RZ, RZ, R9 ;  /* 0x000000ffff038224 */ /* 0x001fc600078e0009 */
[----:B---3--:R-:W-:Y:S01]  /*23c90*/  STL [R1+0x1600], R28 ;  /* 0x0016001c01007387 */ /* 0x008fe20000100800 */
[----:B------:R-:W-:Y:S01]  /*23ca0*/  PRMT R24, RZ, 0x7610, R24 ;  /* 0x00007610ff187816 */ /* 0x000fe20000000018 */
[----:B----4-:R-:W-:Y:S02]  /*23cb0*/  @!P0 IMAD.MOV.U32 R2, RZ, RZ, R8 ;  /* 0x000000ffff028224 */ /* 0x010fe400078e0008 */
[----:B------:R-:W-:Y:S01]  /*23cc0*/  STL [R1+0x1604], R26 ;  /* 0x0016041a01007387 */ /* 0x000fe20000100800 */
[----:B------:R-:W3:Y:S02]  /*23cd0*/  LDL R9, [R1+0x4a4] ;  /* 0x0004a40001097983 */ /* 0x000ee40000100800 */
[----:B------:R-:W4:Y:S01]  /*23ce0*/  LDL R8, [R1+0x4a8] ;  /* 0x0004a80001087983 */ /* 0x000f220000100800 */
[----:B------:R0:W3:Y:S01]  /*23cf0*/  @!P0 LDG.E.U16 R24, [R2.64] ;  /* 0x0000000a02188981 */ /* 0x0000e2000c1e1500 */
[----:B------:R-:W-:Y:S01]  /*23d00*/  PRMT R22, RZ, 0x7610, R22 ;  /* 0x00007610ff167816 */ /* 0x000fe20000000016 */
[----:B0-----:R-:W-:Y:S01]  /*23d10*/  @!P0 IMAD.MOV.U32 R2, RZ, RZ, R4 ;  /* 0x000000ffff028224 */ /* 0x001fe200078e0004 */
[----:B------:R-:W-:Y:S01]  /*23d20*/  PRMT R20, RZ, 0x7610, R20 ;  /* 0x00007610ff147816 */ /* 0x000fe20000000014 */
[----:B--2---:R-:W-:-:S05]  /*23d30*/  @!P0 IMAD.MOV.U32 R3, RZ, RZ, R5 ;  /* 0x000000ffff038224 */ /* 0x004fca00078e0005 */
[----:B------:R0:W2:Y:S02]  /*23d40*/  @!P0 LDG.E.U16 R22, [R2.64] ;  /* 0x0000000a02168981 */ /* 0x0000a4000c1e1500 */
[----:B0-----:R-:W-:Y:S02]  /*23d50*/  @!P0 IMAD.MOV.U32 R2, RZ, RZ, R6 ;  /* 0x000000ffff028224 */ /* 0x001fe400078e0006 */
[----:B------:R-:W-:-:S05]  /*23d60*/  @!P0 IMAD.MOV.U32 R3, RZ, RZ, R7 ;  /* 0x000000ffff038224 */ /* 0x000fca00078e0007 */
[----:B------:R4:W2:Y:S01]  /*23d70*/  @!P0 LDG.E.U16 R20, [R2.64] ;  /* 0x0000000a02148981 */ /* 0x0008a2000c1e1500 */
[----:B------:R-:W-:Y:S01]  /*23d80*/  PRMT R18, RZ, 0x7610, R18 ;  /* 0x00007610ff127816 */ /* 0x000fe20000000012 */
[----:B----4-:R-:W-:Y:S02]  /*23d90*/  @!P0 IMAD.MOV.U32 R2, RZ, RZ, R8 ;  /* 0x000000ffff028224 */ /* 0x010fe400078e0008 */
[----:B---3--:R-:W-:-:S05]  /*23da0*/  @!P0 IMAD.MOV.U32 R3, RZ, RZ, R9 ;  /* 0x000000ffff038224 */ /* 0x008fca00078e0009 */
[----:B------:R0:W3:Y:S04]  /*23db0*/  @!P0 LDG.E.U16 R18, [R2.64] ;  /* 0x0000000a02128981 */ /* 0x0000e8000c1e1500 */
[----:B------:R-:W-:Y:S01]  /*23dc0*/  STL [R1+0x1608], R24 ;  /* 0x0016081801007387 */ /* 0x000fe20000100800 */
[----:B------:R-:W4:Y:S02]  /*23dd0*/  LDL R5, [R1+0x44c] ;  /* 0x00044c0001057983 */ /* 0x000f240000100800 */
[----:B------:R-:W4:Y:S01]  /*23de0*/  LDL R4, [R1+0x450] ;  /* 0x0004500001047983 */ /* 0x000f220000100800 */
[----:B--2---:R-:W-:Y:S01]  /*23df0*/  STL [R1+0x160c], R22 ;  /* 0x00160c1601007387 */ /* 0x004fe20000100800 */
[----:B------:R-:W2:Y:S02]  /*23e00*/  LDL R11, [R1+0x42c] ;  /* 0x00042c00010b7983 */ /* 0x000ea40000100800 */
[----:B------:R-:W2:Y:S02]  /*23e10*/  LDL R10, [R1+0x430] ;  /* 0x00043000010a7983 */ /* 0x000ea40000100800 */
[----:B------:R-:W2:Y:S01]  /*23e20*/  LDL R7, [R1+0x40c] ;  /* 0x00040c0001077983 */ /* 0x000ea20000100800 */
[----:B------:R-:W2:Y:S04]  /*23e30*/  LDL R6, [R1+0x410] ;  /* 0x0004100001067983 */ /* 0x000ea80000100800 */
[----:B------:R1:W-:Y:S01]  /*23e40*/  STL [R1+0x1610], R20 ;  /* 0x0016101401007387 */ /* 0x0003e20000100800 */
[----:B------:R-:W2:Y:S02]  /*23e50*/  LDL R13, [R1+0x3ec] ;  /* 0x0003ec00010d7983 */ /* 0x000ea40000100800 */
[----:B------:R-:W2:Y:S01]  /*23e60*/  LDL R12, [R1+0x3f0] ;  /* 0x0003f000010c7983 */ /* 0x000ea20000100800 */
[----:B0-----:R-:W-:-:S02]  /*23e70*/  PRMT R2, RZ, 0x7610, R2 ;  /* 0x00007610ff027816 */ /* 0x001fc40000000002 */
[----:B------:R-:W-:Y:S01]  /*23e80*/  PRMT R3, RZ, 0x7610, R3 ;  /* 0x00007610ff037816 */ /* 0x000fe20000000003 */
[----:B---3--:R0:W-:Y:S01]  /*23e90*/  STL [R1+0x1614], R18 ;  /* 0x0016141201007387 */ /* 0x0081e20000100800 */
[----:B------:R-:W3:Y:S02]  /*23ea0*/  LDL R9, [R1+0x3cc] ;  /* 0x0003cc0001097983 */ /* 0x000ee40000100800 */
[----:B------:R-:W3:Y:S02]  /*23eb0*/  LDL R8, [R1+0x3d0] ;  /* 0x0003d00001087983 */ /* 0x000ee40000100800 */
[----:B-1----:R-:W3:Y:S01]  /*23ec0*/  LDL R20, [R1+0x3ac] ;  /* 0x0003ac0001147983 */ /* 0x002ee20000100800 */
[----:B----4-:R2:W4:Y:S04]  /*23ed0*/  @!P0 LDG.E.U16 R2, [R4.64] ;  /* 0x0000000a04028981 */ /* 0x010528000c1e1500 */
[----:B------:R-:W3:Y:S04]  /*23ee0*/  LDL R15, [R1+0x36c] ;  /* 0x00036c00010f7983 */ /* 0x000ee80000100800 */
[----:B------:R-:W3:Y:S04]  /*23ef0*/  LDL R14, [R1+0x370] ;  /* 0x00037000010e7983 */ /* 0x000ee80000100800 */
[----:B------:R-:W3:Y:S04]  /*23f00*/  LDL R28, [R1+0x484] ;  /* 0x00048400011c7983 */ /* 0x000ee80000100800 */
[----:B0-----:R-:W3:Y:S04]  /*23f10*/  LDL R18, [R1+0x3b0] ;  /* 0x0003b00001127983 */ /* 0x001ee80000100800 */
[----:B------:R-:W3:Y:S04]  /*23f20*/  LDL R26, [R1+0x488] ;  /* 0x00048800011a7983 */ /* 0x000ee80000100800 */
[----:B------:R-:W3:Y:S04]  /*23f30*/  LDL R24, [R1+0x464] ;  /* 0x0004640001187983 */ /* 0x000ee80000100800 */
[----:B------:R-:W3:Y:S01]  /*23f40*/  LDL R22, [R1+0x468] ;  /* 0x0004680001167983 */ /* 0x000ee20000100800 */
[----:B--2---:R-:W-:-:S02]  /*23f50*/  @!P0 IMAD.MOV.U32 R5, RZ, RZ, R11 ;  /* 0x000000ffff058224 */ /* 0x004fc400078e000b */
[----:B------:R-:W-:Y:S01]  /*23f60*/  @!P0 IMAD.MOV.U32 R4, RZ, RZ, R10 ;  /* 0x000000ffff048224 */ /* 0x000fe200078e000a */
[----:B------:R-:W2:Y:S04]  /*23f70*/  LDL R11, [R1+0x38c] ;  /* 0x00038c00010b7983 */ /* 0x000ea80000100800 */
[----:B------:R-:W2:Y:S04]  /*23f80*/  LDL R10, [R1+0x390] ;  /* 0x00039000010a7983 */ /* 0x000ea80000100800 */
[----:B------:R0:W4:Y:S02]  /*23f90*/  @!P0 LDG.E.U16 R3, [R4.64] ;  /* 0x0000000a04038981 */ /* 0x000124000c1e1500 */
[----:B0-----:R-:W-:-:S06]  /*23fa0*/  PRMT R4, RZ, 0x7610, R4 ;  /* 0x00007610ff047816 */ /* 0x001fcc0000000004 */
[----:B------:R0:W4:Y:S02]  /*23fb0*/  @!P0 LDG.E.U16 R4, [R6.64] ;  /* 0x0000000a06048981 */ /* 0x000124000c1e1500 */
[----:B0-----:R-:W-:Y:S02]  /*23fc0*/  @!P0 IMAD.MOV.U32 R6, RZ, RZ, R12 ;  /* 0x000000ffff068224 */ /* 0x001fe400078e000c */
[----:B------:R-:W-:Y:S01]  /*23fd0*/  @!P0 IMAD.MOV.U32 R7, RZ, RZ, R13 ;  /* 0x000000ffff078224 */ /* 0x000fe200078e000d */
[----:B------:R-:W4:Y:S04]  /*23fe0*/  LDL R12, [R1+0x350] ;  /* 0x00035000010c7983 */ /* 0x000f280000100800 */
[----:B------:R-:W4:Y:S01]  /*23ff0*/  LDL R13, [R1+0x34c] ;  /* 0x00034c00010d7983 */ /* 0x000f220000100800 */
[----:B------:R-:W-:-:S06]  /*24000*/  PRMT R5, RZ, 0x7610, R5 ;  /* 0x00007610ff057816 */ /* 0x000fcc0000000005 */
[----:B------:R0:W4:Y:S02]  /*24010*/  @!P0 LDG.E.U16 R5, [R6.64] ;  /* 0x0000000a06058981 */ /* 0x000124000c1e1500 */
[----:B0-----:R-:W-:Y:S02]  /*24020*/  PRMT R6, RZ, 0x7610, R6 ;  /* 0x00007610ff067816 */ /* 0x001fe40000000006 */
[----:B------:R-:W-:-:S04]  /*24030*/  PRMT R7, RZ, 0x7610, R7 ;  /* 0x00007610ff077816 */ /* 0x000fc80000000007 */
[----:B---3--:R0:W3:Y:S02]  /*24040*/  @!P0 LDG.E.U16 R6, [R8.64] ;  /* 0x0000000a08068981 */ /* 0x0080e4000c1e1500 */
[----:B0-----:R-:W-:Y:S02]  /*24050*/  @!P0 IMAD.MOV.U32 R8, RZ, RZ, R18 ;  /* 0x000000ffff088224 */ /* 0x001fe400078e0012 */
[----:B------:R-:W-:Y:S01]  /*24060*/  @!P0 IMAD.MOV.U32 R9, RZ, RZ, R20 ;  /* 0x000000ffff098224 */ /* 0x000fe200078e0014 */
[----:B------:R-:W-:Y:S01]  /*24070*/  PRMT R16, RZ, 0x7610, R16 ;  /* 0x00007610ff107816 */ /* 0x000fe20000000010 */
[----:B------:R-:W3:Y:S04]  /*24080*/  LDL R20, [R1+0x424] ;  /* 0x0004240001147983 */ /* 0x000ee80000100800 */
[----:B------:R0:W3:Y:S04]  /*24090*/  @!P0 LDG.E.U16 R7, [R8.64] ;  /* 0x0000000a08078981 */ /* 0x0000e8000c1e1500 */
[----:B------:R-:W3:Y:S01]  /*240a0*/  LDL R18, [R1+0x428] ;  /* 0x0004280001127983 */ /* 0x000ee20000100800 */
[----:B0-----:R-:W-:-:S02]  /*240b0*/  PRMT R8, RZ, 0x7610, R8 ;  /* 0x00007610ff087816 */ /* 0x001fc40000000008 */
[----:B------:R-:W-:-:S04]  /*240c0*/  PRMT R9, RZ, 0x7610, R9 ;  /* 0x00007610ff097816 */ /* 0x000fc80000000009 */
[----:B--2---:R0:W2:Y:S02]  /*240d0*/  @!P0 LDG.E.U16 R8, [R10.64] ;  /* 0x0000000a0a088981 */ /* 0x0040a4000c1e1500 */
[----:B0-----:R-:W-:Y:S02]  /*240e0*/  @!P0 IMAD.MOV.U32 R10, RZ, RZ, R14 ;  /* 0x000000ffff0a8224 */ /* 0x001fe400078e000e */
[----:B------:R-:W-:Y:S01]  /*240f0*/  @!P0 IMAD.MOV.U32 R11, RZ, RZ, R15 ;  /* 0x000000ffff0b8224 */ /* 0x000fe200078e000f */
[----:B------:R-:W2:Y:S04]  /*24100*/  LDL R14, [R1+0x448] ;  /* 0x00044800010e7983 */ /* 0x000ea80000100800 */
[----:B------:R-:W2:Y:S04]  /*24110*/  LDL R15, [R1+0x444] ;  /* 0x00044400010f7983 */ /* 0x000ea80000100800 */
[----:B------:R0:W3:Y:S02]  /*24120*/  @!P0 LDG.E.U16 R9, [R10.64] ;  /* 0x0000000a0a098981 */ /* 0x0000e4000c1e1500 */
[----:B0-----:R-:W-:-:S06]  /*24130*/  PRMT R10, RZ, 0x7610, R10 ;  /* 0x00007610ff0a7816 */ /* 0x001fcc000000000a */
[----:B----4-:R0:W4:Y:S02]  /*24140*/  @!P0 LDG.E.U16 R10, [R12.64] ;  /* 0x0000000a0c0a8981 */ /* 0x010124000c1e1500 */
[----:B0-----:R-:W-:Y:S02]  /*24150*/  @!P0 IMAD.MOV.U32 R12, RZ, RZ, R26 ;  /* 0x000000ffff0c8224 */ /* 0x001fe400078e001a */
[----:B------:R-:W-:-:S05]  /*24160*/  @!P0 IMAD.MOV.U32 R13, RZ, RZ, R28 ;  /* 0x000000ffff0d8224 */ /* 0x000fca00078e001c */
[----:B------:R0:W4:Y:S01]  /*24170*/  @!P0 LDG.E.U16 R16, [R12.64] ;  /* 0x0000000a0c108981 */ /* 0x000122000c1e1500 */
[----:B------:R-:W-:Y:S01]  /*24180*/  PRMT R11, RZ, 0x7610, R11 ;  /* 0x00007610ff0b7816 */ /* 0x000fe2000000000b */
[----:B0-----:R-:W-:Y:S02]  /*24190*/  @!P0 IMAD.MOV.U32 R12, RZ, RZ, R22 ;  /* 0x000000ffff0c8224 */ /* 0x001fe400078e0016 */
[----:B------:R-:W-:-:S05]  /*241a0*/  @!P0 IMAD.MOV.U32 R13, RZ, RZ, R24 ;  /* 0x000000ffff0d8224 */ /* 0x000fca00078e0018 */
[----:B------:R0:W4:Y:S02]  /*241b0*/  @!P0 LDG.E.U16 R11, [R12.64] ;  /* 0x0000000a0c0b8981 */ /* 0x000124000c1e1500 */
[----:B0-----:R-:W-:Y:S02]  /*241c0*/  PRMT R12, RZ, 0x7610, R12 ;  /* 0x00007610ff0c7816 */ /* 0x001fe4000000000c */
[----:B------:R-:W-:-:S04]  /*241d0*/  PRMT R13, RZ, 0x7610, R13 ;  /* 0x00007610ff0d7816 */ /* 0x000fc8000000000d */
[----:B--2---:R3:W2:Y:S02]  /*241e0*/  @!P0 LDG.E.U16 R12, [R14.64] ;  /* 0x0000000a0e0c8981 */ /* 0x0046a4000c1e1500 */
[----:B---3--:R-:W-:Y:S02]  /*241f0*/  @!P0 IMAD.MOV.U32 R14, RZ, RZ, R18 ;  /* 0x000000ffff0e8224 */ /* 0x008fe400078e0012 */
[----:B------:R-:W-:-:S05]  /*24200*/  @!P0 IMAD.MOV.U32 R15, RZ, RZ, R20 ;  /* 0x000000ffff0f8224 */ /* 0x000fca00078e0014 */
[----:B------:R-:W3:Y:S04]  /*24210*/  @!P0 LDG.E.U16 R13, [R14.64] ;  /* 0x0000000a0e0d8981 */ /* 0x000ee8000c1e1500 */
[----:B----4-:R0:W-:Y:S04]  /*24220*/  STL [R1+0x1618], R16 ;  /* 0x0016181001007387 */ /* 0x0101e80000100800 */
[----:B0-----:R-:W4:Y:S04]  /*24230*/  LDL R16, [R1+0x408] ;  /* 0x0004080001107983 */ /* 0x001f280000100800 */
[----:B------:R0:W-:Y:S01]  /*24240*/  STL [R1+0x161c], R11 ;  /* 0x00161c0b01007387 */ /* 0x0001e20000100800 */
[----:B------:R-:W4:Y:S02]  /*24250*/  LDL R28, [R1+0x3e4] ;  /* 0x0003e400011c7983 */ /* 0x000f240000100800 */
[----:B------:R-:W4:Y:S01]  /*24260*/  LDL R26, [R1+0x3e8] ;  /* 0x0003e800011a7983 */ /* 0x000f220000100800 */
[----:B0-----:R-:W4:Y:S04]  /*24270*/  LDL R11, [R1+0x404] ;  /* 0x00040400010b7983 */ /* 0x001f280000100800 */
[----:B--2---:R0:W-:Y:S01]  /*24280*/  STL [R1+0x1620], R12 ;  /* 0x0016200c01007387 */ /* 0x0041e20000100800 */
[----:B------:R-:W2:Y:S02]  /*24290*/  LDL R24, [R1+0x3c4] ;  /* 0x0003c40001187983 */ /* 0x000ea40000100800 */
[----:B------:R-:W2:Y:S02]  /*242a0*/  LDL R22, [R1+0x3c8] ;  /* 0x0003c80001167983 */ /* 0x000ea40000100800 */
[----:B------:R-:W2:Y:S01]  /*242b0*/  LDL R20, [R1+0x3a4] ;  /* 0x0003a40001147983 */ /* 0x000ea20000100800 */
[----:B------:R-:W2:Y:S04]  /*242c0*/  LDL R18, [R1+0x3a8] ;  /* 0x0003a80001127983 */ /* 0x000ea80000100800 */
[----:B---3--:R1:W-:Y:S01]  /*242d0*/  STL [R1+0x1624], R13 ;  /* 0x0016240d01007387 */ /* 0x0083e20000100800 */
[----:B------:R-:W-:-:S02]  /*242e0*/  PRMT R17, RZ, 0x7610, R17 ;  /* 0x00007610ff117816 */ /* 0x000fc40000000011 */
[----:B------:R-:W-:Y:S02]  /*242f0*/  PRMT R19, RZ, 0x7610, R19 ;  /* 0x00007610ff137816 */ /* 0x000fe40000000013 */
[----:B------:R-:W-:Y:S02]  /*24300*/  PRMT R21, RZ, 0x7610, R21 ;  /* 0x00007610ff157816 */ /* 0x000fe40000000015 */
[----:B------:R-:W-:Y:S02]  /*24310*/  PRMT R23, RZ, 0x7610, R23 ;  /* 0x00007610ff177816 */ /* 0x000fe40000000017 */
[----:B------:R-:W-:Y:S01]  /*24320*/  PRMT R25, RZ, 0x7610, R25 ;  /* 0x00007610ff197816 */ /* 0x000fe20000000019 */
[----:B0-----:R-:W3:Y:S04]  /*24330*/  LDL R12, [R1+0x364] ;  /* 0x00036400010c7983 */ /* 0x001ee80000100800 */
[----:B-1----:R-:W3:Y:S01]  /*24340*/  LDL R13, [R1+0x388] ;  /* 0x00038800010d7983 */ /* 0x002ee20000100800 */
[----:B----4-:R-:W-:-:S03]  /*24350*/  @!P0 IMAD.MOV.U32 R14, RZ, RZ, R16 ;  /* 0x000000ffff0e8224 */ /* 0x010fc600078e0010 */
[----:B------:R-:W4:Y:S01]  /*24360*/  LDL R16, [R1+0x384] ;  /* 0x0003840001107983 */ /* 0x000f220000100800 */
[----:B------:R-:W-:-:S03]  /*24370*/  @!P0 IMAD.MOV.U32 R15, RZ, RZ, R11 ;  /* 0x000000ffff0f8224 */ /* 0x000fc600078e000b */
[----:B------:R-:W4:Y:S04]  /*24380*/  LDL R11, [R1+0x368] ;  /* 0x00036800010b7983 */ /* 0x000f280000100800 */
[----:B------:R0:W4:Y:S02]  /*24390*/  @!P0 LDG.E.U16 R17, [R14.64] ;  /* 0x0000000a0e118981 */ /* 0x000124000c1e1500 */
[----:B0-----:R-:W-:Y:S02]  /*243a0*/  @!P0 IMAD.MOV.U32 R14, RZ, RZ, R26 ;  /* 0x000000ffff0e8224 */ /* 0x001fe400078e001a */
[----:B------:R-:W-:-:S05]  /*243b0*/  @!P0 IMAD.MOV.U32 R15, RZ, RZ, R28 ;  /* 0x000000ffff0f8224 */ /* 0x000fca00078e001c */
[----:B------:R2:W4:Y:S02]  /*243c0*/  @!P0 LDG.E.U16 R19, [R14.64] ;  /* 0x0000000a0e138981 */ /* 0x000524000c1e1500 */
[----:B--2---:R-:W-:Y:S02]  /*243d0*/  @!P0 IMAD.MOV.U32 R15, RZ, RZ, R24 ;  /* 0x000000ffff0f8224 */ /* 0x004fe400078e0018 */
[----:B------:R-:W-:-:S05]  /*243e0*/  @!P0 IMAD.MOV.U32 R14, RZ, RZ, R22 ;  /* 0x000000ffff0e8224 */ /* 0x000fca00078e0016 */
[----:B------:R0:W2:Y:S02]  /*243f0*/  @!P0 LDG.E.U16 R21, [R14.64] ;  /* 0x0000000a0e158981 */ /* 0x0000a4000c1e1500 */
[----:B0-----:R-:W-:Y:S02]  /*24400*/  @!P0 IMAD.MOV.U32 R14, RZ, RZ, R18 ;  /* 0x000000ffff0e8224 */ /* 0x001fe400078e0012 */
[----:B------:R-:W-:-:S05]  /*24410*/  @!P0 IMAD.MOV.U32 R15, RZ, RZ, R20 ;  /* 0x000000ffff0f8224 */ /* 0x000fca00078e0014 */
[----:B------:R3:W2:Y:S02]  /*24420*/  @!P0 LDG.E.U16 R23, [R14.64] ;  /* 0x0000000a0e178981 */ /* 0x0006a4000c1e1500 */
[----:B---3--:R-:W-:Y:S02]  /*24430*/  @!P0 IMAD.MOV.U32 R14, RZ, RZ, R13 ;  /* 0x000000ffff0e8224 */ /* 0x008fe400078e000d */
[----:B----4-:R-:W-:-:S05]  /*24440*/  @!P0 IMAD.MOV.U32 R15, RZ, RZ, R16 ;  /* 0x000000ffff0f8224 */ /* 0x010fca00078e0010 */
[----:B------:R0:W3:Y:S04]  /*24450*/  @!P0 LDG.E.U16 R25, [R14.64] ;  /* 0x0000000a0e198981 */ /* 0x0000e8000c1e1500 */
[----:B------:R-:W-:Y:S01]  /*24460*/  STL [R1+0x1628], R17 ;  /* 0x0016281101007387 */ /* 0x000fe20000100800 */
[----:B0-----:R-:W-:Y:S02]  /*24470*/  @!P0 IMAD.MOV.U32 R15, RZ, RZ, R12 ;  /* 0x000000ffff0f8224 */ /* 0x001fe400078e000c */
[----:B------:R-:W-:Y:S01]  /*24480*/  @!P0 IMAD.MOV.U32 R14, RZ, RZ, R11 ;  /* 0x000000ffff0e8224 */ /* 0x000fe200078e000b */
[----:B------:R-:W-:-:S06]  /*24490*/  PRMT R27, RZ, 0x7610, R27 ;  /* 0x00007610ff1b7816 */ /* 0x000fcc000000001b */
[----:B------:R0:W4:Y:S04]  /*244a0*/  @!P0 LDG.E.U16 R27, [R14.64] ;  /* 0x0000000a0e1b8981 */ /* 0x000128000c1e1500 */
[----:B------:R-:W-:Y:S04]  /*244b0*/  STL [R1+0x162c], R19 ;  /* 0x00162c1301007387 */ /* 0x000fe80000100800 */
[----:B--2---:R-:W-:Y:S04]  /*244c0*/  STL [R1+0x1630], R21 ;  /* 0x0016301501007387 */ /* 0x004fe80000100800 */
[----:B------:R-:W-:Y:S04]  /*244d0*/  STL [R1+0x1634], R23 ;  /* 0x0016341701007387 */ /* 0x000fe80000100800 */
[----:B---3--:R1:W-:Y:S04]  /*244e0*/  STL [R1+0x1638], R25 ;  /* 0x0016381901007387 */ /* 0x0083e80000100800 */
[----:B-1----:R-:W2:Y:S01]  /*244f0*/  LDL.LU R25, [R1+0xb4] ;  /* 0x0000b40001197983 */ /* 0x002ea20000300800 */
[----:B------:R-:W3:Y:S02]  /*24500*/  LDL.LU R23, [R1+0xb0] ;  /* 0x0000b00001177983 */ /* 0x000ee40000300800 */
[----:B------:R-:W2:Y:S02]  /*24510*/  LDL.LU R21, [R1+0xac] ;  /* 0x0000ac0001157983 */ /* 0x000ea40000300800 */
[----:B------:R-:W2:Y:S01]  /*24520*/  LDL.LU R19, [R1+0xa8] ;  /* 0x0000a80001137983 */ /* 0x000ea20000300800 */
[----:B------:R-:W2:Y:S01]  /*24530*/  LDL.LU R17, [R1+0xa4] ;  /* 0x0000a40001117983 */ /* 0x000ea20000300800 */
[----:B------:R-:W2:Y:S02]  /*24540*/  LDL.LU R13, [R1+0xa0] ;  /* 0x0000a000010d7983 */ /* 0x000ea40000300800 */
        /* <DEDUP_REMOVED lines=9> */
[----:B0-----:R-:W2:Y:S01]  /*245e0*/  LDL R15, [R1+0x348] ;  /* 0x00034800010f7983 */ /* 0x001ea20000100800 */
[----:B------:R-:W-:Y:S01]  /*245f0*/  PRMT R29, RZ, 0x7610, R29 ;  /* 0x00007610ff1d7816 */ /* 0x000fe2000000001d */
[----:B--2---:R-:W-:-:S02]  /*24600*/  @!P0 IMAD.MOV.U32 R14, RZ, RZ, R15 ;  /* 0x000000ffff0e8224 */ /* 0x004fc400078e000f */
[----:B------:R-:W-:-:S05]  /*24610*/  @!P0 IMAD.MOV.U32 R15, RZ, RZ, R0 ;  /* 0x000000ffff0f8224 */ /* 0x000fca00078e0000 */
[----:B------:R-:W2:Y:S04]  /*24620*/  @!P0 LDG.E.U16 R29, [R14.64] ;  /* 0x0000000a0e1d8981 */ /* 0x000ea8000c1e1500 */
[----:B----4-:R0:W-:Y:S04]  /*24630*/  STL [R1+0x163c], R27 ;  /* 0x00163c1b01007387 */ /* 0x0101e80000100800 */
[----:B0-----:R-:W4:Y:S01]  /*24640*/  LDL.LU R27, [R1+0xb8] ;  /* 0x0000b800011b7983 */ /* 0x001f220000300800 */
[----:B------:R0:W-:Y:S03]  /*24650*/  STL [R1+0xbac], R0 ;  /* 0x000bac0001007387 */ /* 0x0001e60000100800 */
[----:B0-----:R-:W3:Y:S04]  /*24660*/  LDL R0, [R1+0xb2c] ;  /* 0x000b2c0001007983 */ /* 0x001ee80000100800 */
[----:B--2---:R0:W-:Y:S01]  /*24670*/  STL [R1+0x1640], R29 ;  /* 0x0016401d01007387 */ /* 0x0041e20000100800 */
[----:B------:R-:W4:Y:S03]  /*24680*/  LDL R15, [R1+0xb28] ;  /* 0x000b2800010f7983 */ /* 0x000f260000100800 */
[----:B0-----:R-:W2:Y:S04]  /*24690*/  LDL.LU R29, [R1+0x6c] ;  /* 0x00006c00011d7983 */ /* 0x001ea80000300800 */
[----:B--2---:R0:W-:Y:S04]  /*246a0*/  STL [R1+0x1644], R29 ;  /* 0x0016441d01007387 */ /* 0x0041e80000100800 */
[----:B0-----:R-:W2:Y:S04]  /*246b0*/  LDL.LU R29, [R1+0x70] ;  /* 0x00007000011d7983 */ /* 0x001ea80000300800 */
[----:B--2---:R0:W-:Y:S04]  /*246c0*/  STL [R1+0x1648], R29 ;  /* 0x0016481d01007387 */ /* 0x0041e80000100800 */
[----:B0-----:R-:W2:Y:S04]  /*246d0*/  LDL.LU R29, [R1+0x74] ;  /* 0x00007400011d7983 */ /* 0x001ea80000300800 */
[----:B---3--:R-:W-:Y:S01]  /*246e0*/  STS.U16 [R0+0x1bc00], R2 ;  /* 0x01bc000200007388 */ /* 0x008fe20000000400 */
[----:B------:R-:W-:Y:S02]  /*246f0*/  STS.U16 [R0+0x1c400], R3 ;  /* 0x01c4000300007388 */ /* 0x000fe40000000400 */
[----:B------:R-:W-:Y:S02]  /*24700*/  STS.U16 [R0+0x1cc00], R4 ;  /* 0x01cc000400007388 */ /* 0x000fe40000000400 */
[----:B------:R-:W-:Y:S01]  /*24710*/  STS.U16 [R0+0x1d400], R5 ;  /* 0x01d4000500007388 */ /* 0x000fe20000000400 */
[----:B------:R-:W-:Y:S01]  /*24720*/  STS.U16 [R0+0x1dc00], R6 ;  /* 0x01dc000600007388 */ /* 0x000fe20000000400 */
[----:B------:R-:W-:Y:S02]  /*24730*/  STS.U16 [R0+0x1e400], R7 ;  /* 0x01e4000700007388 */ /* 0x000fe40000000400 */
[----:B------:R-:W-:Y:S02]  /*24740*/  STS.U16 [R0+0x1ec00], R8 ;  /* 0x01ec000800007388 */ /* 0x000fe40000000400 */
[----:B------:R-:W-:Y:S01]  /*24750*/  STS.U16 [R0+0x1f400], R9 ;  /* 0x01f4000900007388 */ /* 0x000fe20000000400 */
[----:B------:R-:W-:Y:S01]  /*24760*/  STS.U16 [R0+0x1fc00], R10 ;  /* 0x01fc000a00007388 */ /* 0x000fe20000000400 */
[----:B----4-:R-:W-:Y:S02]  /*24770*/  STS.U16 [R15+0x600], R27 ;  /* 0x0006001b0f007388 */ /* 0x010fe40000000400 */
[----:B------:R-:W-:Y:S02]  /*24780*/  STS.U16 [R15+0xe00], R25 ;  /* 0x000e00190f007388 */ /* 0x000fe40000000400 */
[----:B------:R-:W-:Y:S01]  /*24790*/  STS.U16 [R15+0x1600], R23 ;  /* 0x001600170f007388 */ /* 0x000fe20000000400 */
[----:B------:R-:W-:Y:S01]  /*247a0*/  STS.U16 [R15+0x1e00], R21 ;  /* 0x001e00150f007388 */ /* 0x000fe20000000400 */
[----:B------:R-:W-:Y:S02]  /*247b0*/  STS.U16 [R15+0x2600], R19 ;  /* 0x002600130f007388 */ /* 0x000fe40000000400 */
[----:B------:R-:W-:Y:S02]  /*247c0*/  STS.U16 [R15+0x2e00], R17 ;  /* 0x002e00110f007388 */ /* 0x000fe40000000400 */
[----:B------:R-:W-:Y:S01]  /*247d0*/  STS.U16 [R15+0x3600], R13 ;  /* 0x0036000d0f007388 */ /* 0x000fe20000000400 */
[----:B------:R-:W-:Y:S01]  /*247e0*/  STS.U16 [R15+0x3e00], R12 ;  /* 0x003e000c0f007388 */ /* 0x000fe20000000400 */
[----:B------:R-:W-:Y:S03]  /*247f0*/  STS.U16 [R15+0x4600], R11 ;  /* 0x0046000b0f007388 */ /* 0x000fe60000000400 */
[----:B--2---:R0:W-:Y:S04]  /*24800*/  STL [R1+0x164c], R29 ;  /* 0x00164c1d01007387 */ /* 0x0041e80000100800 */
[----:B0-----:R-:W2:Y:S01]  /*24810*/  LDL.LU R29, [R1+0x78] ;  /* 0x00007800011d7983 */ /* 0x001ea20000300800 */
[----:B------:R-:W3:Y:S02]  /*24820*/  LDL.LU R27, [R1+0x68] ;  /* 0x00006800011b7983 */ /* 0x000ee40000300800 */
[----:B------:R-:W4:Y:S02]  /*24830*/  LDL.LU R25, [R1+0x64] ;  /* 0x0000640001197983 */ /* 0x000f240000300800 */
[----:B------:R-:W3:Y:S01]  /*24840*/  LDL.LU R23, [R1+0x60] ;  /* 0x0000600001177983 */ /* 0x000ee20000300800 */
[----:B------:R-:W3:Y:S01]  /*24850*/  LDL.LU R21, [R1+0x5c] ;  /* 0x00005c0001157983 */ /* 0x000ee20000300800 */
[----:B------:R-:W3:Y:S02]  /*24860*/  LDL.LU R19, [R1+0x58] ;  /* 0x0000580001137983 */ /* 0x000ee40000300800 */
[----:B------:R-:W3:Y:S02]  /*24870*/  LDL.LU R17, [R1+0x54] ;  /* 0x0000540001117983 */ /* 0x000ee40000300800 */
[----:B------:R-:W3:Y:S01]  /*24880*/  LDL.LU R13, [R1+0x50] ;  /* 0x00005000010d7983 */ /* 0x000ee20000300800 */
[----:B------:R-:W3:Y:S04]  /*24890*/  LDL.LU R12, [R1+0x4c] ;  /* 0x00004c00010c7983 */ /* 0x000ee80000300800 */
[----:B------:R0:W-:Y:S01]  /*248a0*/  STS.U16 [R15+0x4e00], R16 ;  /* 0x004e00100f007388 */ /* 0x0001e20000000400 */
[----:B------:R-:W3:Y:S02]  /*248b0*/  LDL.LU R11, [R1+0x48] ;  /* 0x00004800010b7983 */ /* 0x000ee40000300800 */
[----:B------:R1:W-:Y:S02]  /*248c0*/  STS.U16 [R15+0x5600], R18 ;  /* 0x005600120f007388 */ /* 0x0003e40000000400 */
[----:B------:R1:W-:Y:S01]  /*248d0*/  STS.U16 [R15+0x5e00], R20 ;  /* 0x005e00140f007388 */ /* 0x0003e20000000400 */
[----:B------:R1:W-:Y:S01]  /*248e0*/  STS.U16 [R15+0x6600], R22 ;  /* 0x006600160f007388 */ /* 0x0003e20000000400 */
[----:B------:R1:W-:Y:S02]  /*248f0*/  STS.U16 [R15+0x6e00], R24 ;  /* 0x006e00180f007388 */ /* 0x0003e40000000400 */
[----:B------:R1:W-:Y:S01]  /*24900*/  STS.U16 [R15+0x7600], R26 ;  /* 0x0076001a0f007388 */ /* 0x0003e20000000400 */
[----:B0-----:R-:W3:Y:S01]  /*24910*/  LDL.LU R16, [R1+0x44] ;  /* 0x0000440001107983 */ /* 0x001ee20000300800 */
[----:B-1----:R-:W3:Y:S03]  /*24920*/  LDL.LU R18, [R1+0x40] ;  /* 0x0000400001127983 */ /* 0x002ee60000300800 */
[----:B------:R-:W3:Y:S04]  /*24930*/  LDL.LU R20, [R1+0x3c] ;  /* 0x00003c0001147983 */ /* 0x000ee80000300800 */
[----:B------:R-:W3:Y:S01]  /*24940*/  LDL.LU R22, [R1+0x38] ;  /* 0x0000380001167983 */ /* 0x000ee20000300800 */
[----:B------:R-:W3:Y:S02]  /*24950*/  LDL.LU R24, [R1+0x34] ;  /* 0x0000340001187983 */ /* 0x000ee40000300800 */
[----:B------:R0:W-:Y:S02]  /*24960*/  STS.U16 [R15+0x7e00], R28 ;  /* 0x007e001c0f007388 */ /* 0x0001e40000000400 */
[----:B------:R-:W3:Y:S01]  /*24970*/  LDL.LU R26, [R1+0x30] ;  /* 0x00003000011a7983 */ /* 0x000ee20000300800 */
[----:B0-----:R-:W3:Y:S01]  /*24980*/  LDL.LU R28, [R1+0x2c] ;  /* 0x00002c00011c7983 */ /* 0x001ee20000300800 */
[----:B------:R-:W3:Y:S02]  /*24990*/  LDL.LU R10, [R1+0x28] ;  /* 0x00002800010a7983 */ /* 0x000ee40000300800 */
[----:B------:R-:W3:Y:S02]  /*249a0*/  LDL.LU R9, [R1+0x24] ;  /* 0x0000240001097983 */ /* 0x000ee40000300800 */
[----:B------:R-:W3:Y:S01]  /*249b0*/  LDL.LU R8, [R1+0x20] ;  /* 0x0000200001087983 */ /* 0x000ee20000300800 */
[----:B------:R-:W3:Y:S01]  /*249c0*/  LDL.LU R7, [R1+0x1c] ;  /* 0x00001c0001077983 */ /* 0x000ee20000300800 */
[----:B------:R-:W3:Y:S02]  /*249d0*/  LDL.LU R6, [R1+0x18] ;  /* 0x0000180001067983 */ /* 0x000ee40000300800 */
[----:B------:R-:W3:Y:S02]  /*249e0*/  LDL.LU R5, [R1+0x14] ;  /* 0x0000140001057983 */ /* 0x000ee40000300800 */
[----:B------:R-:W3:Y:S01]  /*249f0*/  LDL.LU R4, [R1+0x10] ;  /* 0x0000100001047983 */ /* 0x000ee20000300800 */
[----:B------:R-:W3:Y:S01]  /*24a00*/  LDL.LU R3, [R1+0xc] ;  /* 0x00000c0001037983 */ /* 0x000ee20000300800 */
[----:B------:R-:W3:Y:S02]  /*24a10*/  LDL.LU R2, [R1+0x8] ;  /* 0x0000080001027983 */ /* 0x000ee40000300800 */
[----:B------:R-:W3:Y:S02]  /*24a20*/  LDL.LU R14, [R1+0x4] ;  /* 0x00000400010e7983 */ /* 0x000ee40000300800 */
[----:B------:R-:W3:Y:S01]  /*24a30*/  LDL.LU R0, [R1] ;  /* 0x0000000001007983 */ /* 0x000ee20000300800 */
[----:B--2---:R0:W-:Y:S04]  /*24a40*/  STS.U16 [R15+0x8600], R29 ;  /* 0x0086001d0f007388 */ /* 0x0041e80000000400 */
[----:B0-----:R-:W2:Y:S04]  /*24a50*/  LDL.LU R29, [R1+0x164c] ;  /* 0x00164c00011d7983 */ /* 0x001ea80000300800 */
[----:B--2---:R0:W-:Y:S04]  /*24a60*/  STS.U16 [R15+0x8e00], R29 ;  /* 0x008e001d0f007388 */ /* 0x0041e80000000400 */
[----:B0-----:R-:W2:Y:S04]  /*24a70*/  LDL.LU R29, [R1+0x1648] ;  /* 0x00164800011d7983 */ /* 0x001ea80000300800 */
[----:B--2---:R0:W-:Y:S04]  /*24a80*/  STS.U16 [R15+0x9600], R29 ;  /* 0x0096001d0f007388 */ /* 0x0041e80000000400 */
[----:B0-----:R-:W2:Y:S04]  /*24a90*/  LDL.LU R29, [R1+0x1644] ;  /* 0x00164400011d7983 */ /* 0x001ea80000300800 */
[----:B--2---:R0:W-:Y:S01]  /*24aa0*/  STS.U16 [R15+0x9e00], R29 ;  /* 0x009e001d0f007388 */ /* 0x0041e20000000400 */
[----:B---3--:R1:W-:Y:S02]  /*24ab0*/  STS.U16 [R15+0xa600], R27 ;  /* 0x00a6001b0f007388 */ /* 0x0083e40000000400 */
[----:B----4-:R2:W-:Y:S02]  /*24ac0*/  STS.U16 [R15+0xae00], R25 ;  /* 0x00ae00190f007388 */ /* 0x0105e40000000400 */
[----:B------:R3:W-:Y:S01]  /*24ad0*/  STS.U16 [R15+0xb600], R23 ;  /* 0x00b600170f007388 */ /* 0x0007e20000000400 */
[----:B------:R3:W-:Y:S01]  /*24ae0*/  STS.U16 [R15+0xbe00], R21 ;  /* 0x00be00150f007388 */ /* 0x0007e20000000400 */
[----:B------:R3:W-:Y:S03]  /*24af0*/  STS.U16 [R15+0xc600], R19 ;  /* 0x00c600130f007388 */ /* 0x0007e60000000400 */
[----:B0-----:R-:W4:Y:S01]  /*24b00*/  LDL.LU R29, [R1+0x1640] ;  /* 0x00164000011d7983 */ /* 0x001f220000300800 */
[----:B-1----:R-:W4:Y:S02]  /*24b10*/  LDL.LU R27, [R1+0x163c] ;  /* 0x00163c00011b7983 */ /* 0x002f240000300800 */
[----:B--2---:R-:W2:Y:S02]  /*24b20*/  LDL.LU R25, [R1+0x1638] ;  /* 0x0016380001197983 */ /* 0x004ea40000300800 */
[----:B---3--:R-:W3:Y:S01]  /*24b30*/  LDL.LU R23, [R1+0x1634] ;  /* 0x0016340001177983 */ /* 0x008ee20000300800 */
[----:B------:R-:W2:Y:S01]  /*24b40*/  LDL.LU R21, [R1+0x1630] ;  /* 0x0016300001157983 */ /* 0x000ea20000300800 */
[----:B------:R-:W2:Y:S03]  /*24b50*/  LDL.LU R19, [R1+0x162c] ;  /* 0x00162c0001137983 */ /* 0x000ea60000300800 */
[----:B------:R0:W-:Y:S01]  /*24b60*/  STS.U16 [R15+0xce00], R17 ;  /* 0x00ce00110f007388 */ /* 0x0001e20000000400 */
[----:B------:R1:W-:Y:S02]  /*24b70*/  STS.U16 [R15+0xd600], R13 ;  /* 0x00d6000d0f007388 */ /* 0x0003e40000000400 */
[----:B------:R1:W-:Y:S02]  /*24b80*/  STS.U16 [R15+0xde00], R12 ;  /* 0x00de000c0f007388 */ /* 0x0003e40000000400 */
[----:B------:R1:W-:Y:S01]  /*24b90*/  STS.U16 [R15+0xe600], R11 ;  /* 0x00e6000b0f007388 */ /* 0x0003e20000000400 */
[----:B------:R1:W-:Y:S01]  /*24ba0*/  STS.U16 [R15+0xee00], R16 ;  /* 0x00ee00100f007388 */ /* 0x0003e20000000400 */
[----:B------:R1:W-:Y:S03]  /*24bb0*/  STS.U16 [R15+0xf600], R18 ;  /* 0x00f600120f007388 */ /* 0x0003e60000000400 */
[----:B0-----:R-:W2:Y:S01]  /*24bc0*/  LDL.LU R17, [R1+0x1628] ;  /* 0x0016280001117983 */ /* 0x001ea20000300800 */
[----:B-1----:R-:W2:Y:S03]  /*24bd0*/  LDL.LU R13, [R1+0x1624] ;  /* 0x00162400010d7983 */ /* 0x002ea60000300800 */
[----:B------:R-:W2:Y:S01]  /*24be0*/  LDL.LU R12, [R1+0x1620] ;  /* 0x00162000010c7983 */ /* 0x000ea20000300800 */
[----:B------:R-:W2:Y:S03]  /*24bf0*/  LDL.LU R11, [R1+0x161c] ;  /* 0x00161c00010b7983 */ /* 0x000ea60000300800 */
[----:B------:R-:W2:Y:S01]  /*24c00*/  LDL.LU R16, [R1+0x1618] ;  /* 0x0016180001107983 */ /* 0x000ea20000300800 */
[----:B------:R-:W2:Y:S03]  /*24c10*/  LDL.LU R18, [R1+0x1614] ;  /* 0x0016140001127983 */ /* 0x000ea60000300800 */
[----:B------:R0:W-:Y:S01]  /*24c20*/  STS.U16 [R15+0xfe00], R20 ;  /* 0x00fe00140f007388 */ /* 0x0001e20000000400 */
[----:B------:R1:W-:Y:S02]  /*24c30*/  STS.U16 [R15+0x10600], R22 ;  /* 0x010600160f007388 */ /* 0x0003e40000000400 */
[----:B------:R1:W-:Y:S02]  /*24c40*/  STS.U16 [R15+0x10e00], R24 ;  /* 0x010e00180f007388 */ /* 0x0003e40000000400 */
[----:B------:R1:W-:Y:S01]  /*24c50*/  STS.U16 [R15+0x11600], R26 ;  /* 0x0116001a0f007388 */ /* 0x0003e20000000400 */
[----:B------:R1:W-:Y:S04]  /*24c60*/  STS.U16 [R15+0x11e00], R28 ;  /* 0x011e001c0f007388 */ /* 0x0003e80000000400 */
[----:B0-----:R-:W2:Y:S01]  /*24c70*/  LDL.LU R20, [R1+0x1610] ;  /* 0x0016100001147983 */ /* 0x001ea20000300800 */
[----:B-1----:R-:W2:Y:S03]  /*24c80*/  LDL.LU R22, [R1+0x160c] ;  /* 0x00160c0001167983 */ /* 0x002ea60000300800 */
[----:B------:R-:W2:Y:S01]  /*24c90*/  LDL.LU R24, [R1+0x1608] ;  /* 0x0016080001187983 */ /* 0x000ea20000300800 */
[----:B------:R-:W2:Y:S03]  /*24ca0*/  LDL.LU R26, [R1+0x1604] ;  /* 0x00160400011a7983 */ /* 0x000ea60000300800 */
[----:B------:R-:W2:Y:S04]  /*24cb0*/  LDL.LU R28, [R1+0x1600] ;  /* 0x00160000011c7983 */ /* 0x000ea80000300800 */
[----:B------:R-:W-:Y:S01]  /*24cc0*/  STS.U16 [R15+0x12600], R10 ;  /* 0x0126000a0f007388 */ /* 0x000fe20000000400 */
[----:B------:R-:W-:Y:S02]  /*24cd0*/  STS.U16 [R15+0x12e00], R9 ;  /* 0x012e00090f007388 */ /* 0x000fe40000000400 */
[----:B------:R-:W-:Y:S02]  /*24ce0*/  STS.U16 [R15+0x13600], R8 ;  /* 0x013600080f007388 */ /* 0x000fe40000000400 */
[----:B------:R-:W-:Y:S01]  /*24cf0*/  STS.U16 [R15+0x13e00], R7 ;  /* 0x013e00070f007388 */ /* 0x000fe20000000400 */
[----:B------:R-:W-:Y:S01]  /*24d00*/  STS.U16 [R15+0x14600], R6 ;  /* 0x014600060f007388 */ /* 0x000fe20000000400 */
[----:B------:R-:W-:Y:S02]  /*24d10*/  STS.U16 [R15+0x14e00], R5 ;  /* 0x014e00050f007388 */ /* 0x000fe40000000400 */
[----:B------:R-:W-:Y:S02]  /*24d20*/  STS.U16 [R15+0x15600], R4 ;  /* 0x015600040f007388 */ /* 0x000fe40000000400 */
[----:B------:R0:W-:Y:S01]  /*24d30*/  STS.U16 [R15+0x15e00], R3 ;  /* 0x015e00030f007388 */ /* 0x0001e20000000400 */
[----:B------:R-:W-:Y:S01]  /*24d40*/  STS.U16 [R15+0x16600], R2 ;  /* 0x016600020f007388 */ /* 0x000fe20000000400 */
[----:B------:R-:W-:Y:S02]  /*24d50*/  STS.U16 [R15+0x16e00], R14 ;  /* 0x016e000e0f007388 */ /* 0x000fe40000000400 */
[----:B------:R1:W-:Y:S01]  /*24d60*/  STS.U16 [R15+0x17600], R0 ;  /* 0x017600000f007388 */ /* 0x0003e20000000400 */
[----:B0-----:R-:W4:Y:S04]  /*24d70*/  LDL R3, [R1+0x238] ;  /* 0x0002380001037983 */ /* 0x001f280000100800 */
[----:B-1----:R-:W4:Y:S04]  /*24d80*/  LDL R0, [R1+0x230] ;  /* 0x0002300001007983 */ /* 0x002f280000100800 */
[----:B--2---:R-:W-:Y:S01]  /*24d90*/  STS.U16 [R15+0x17e00], R28 ;  /* 0x017e001c0f007388 */ /* 0x004fe20000000400 */
        /* <DEDUP_REMOVED lines=12> */
[----:B---3--:R-:W-:Y:S02]  /*24e60*/  STS.U16 [R15+0x1e600], R23 ;  /* 0x01e600170f007388 */ /* 0x008fe40000000400 */
[----:B------:R-:W-:Y:S02]  /*24e70*/  STS.U16 [R15+0x1ee00], R25 ;  /* 0x01ee00190f007388 */ /* 0x000fe40000000400 */
[----:B----4-:R-:W-:Y:S01]  /*24e80*/  STS.U16 [R15+0x1f600], R27 ;  /* 0x01f6001b0f007388 */ /* 0x010fe20000000400 */
[----:B------:R0:W-:Y:S01]  /*24e90*/  STS.U16 [R15+0x1fe00], R29 ;  /* 0x01fe001d0f007388 */ /* 0x0001e20000000400 */
[----:B------:R-:W-:Y:S06]  /*24ea0*/  BAR.SYNC.DEFER_BLOCKING 0x0 ;  /* 0x0000000000007b1d */ /* 0x000fec0000010000 */
[----:B0-----:R-:W2:Y:S04]  /*24eb0*/  LDL R29, [R1+0x23c] ;  /* 0x00023c00011d7983 */ /* 0x001ea80000100800 */
[----:B------:R-:W0:Y:S04]  /*24ec0*/  LDSM.16.M88.4 R4, [R0] ;  /* 0x000000000004783b */ /* 0x000e280000000200 */
[----:B------:R-:W1:Y:S04]  /*24ed0*/  LDSM.16.M88.4 R12, [R0+0x4000] ;  /* 0x00400000000c783b */ /* 0x000e680000000200 */
[----:B------:R-:W3:Y:S04]  /*24ee0*/  LDSM.16.M88.4 R8, [R0+0x8000] ;  /* 0x008000000008783b */ /* 0x000ee80000000200 */
[----:B------:R-:W-:Y:S04]  /*24ef0*/  LDSM.16.M88.4 R24, [R0+0x10000] ;  /* 0x010000000018783b */ /* 0x000fe80000000200 */
[----:B------:R-:W-:Y:S04]  /*24f00*/  LDSM.16.MT88.4 R16, [R3+0x20000] ;  /* 0x020000000310783b */ /* 0x000fe80000004200 */
[----:B0-----:R-:W-:Y:S01]  /*24f10*/  STL.64 [R1+0xc0], R4 ;  /* 0x0000c00401007387 */ /* 0x001fe20000100a00 */
[----:B------:R-:W-:Y:S02]  /*24f20*/  STL.64 [R1+0xc8], R6 ;  /* 0x0000c80601007387 */ /* 0x000fe40000100a00 */
[----:B------:R-:W0:Y:S04]  /*24f30*/  LDSM.16.M88.4 R4, [R0+0xc000] ;  /* 0x00c000000004783b */ /* 0x000e280000000200 */
[----:B-1----:R-:W-:Y:S01]  /*24f40*/  STL.64 [R1+0xb0], R12 ;  /* 0x0000b00c01007387 */ /* 0x002fe20000100a00 */
[----:B------:R-:W-:Y:S01]  /*24f50*/  STL.64 [R1+0xb8], R14 ;  /* 0x0000b80e01007387 */ /* 0x000fe20000100a00 */
[----:B---3--:R-:W-:Y:S02]  /*24f60*/  STL.64 [R1+0xa0], R8 ;  /* 0x0000a00801007387 */ /* 0x008fe40000100a00 */
[----:B------:R-:W-:Y:S02]  /*24f70*/  STL.64 [R1+0xa8], R10 ;  /* 0x0000a80a01007387 */ /* 0x000fe40000100a00 */
[----:B------:R-:W1:Y:S04]  /*24f80*/  LDSM.16.M88.4 R8, [R0+0x14000] ;  /* 0x014000000008783b */ /* 0x000e680000000200 */
[----:B------:R-:W-:Y:S04]  /*24f90*/  LDSM.16.M88.4 R12, [R0+0x18000] ;  /* 0x01800000000c783b */ /* 0x000fe80000000200 */
[----:B0-----:R-:W-:Y:S01]  /*24fa0*/  STL.64 [R1+0x90], R4 ;  /* 0x0000900401007387 */ /* 0x001fe20000100a00 */
[----:B------:R-:W-:Y:S02]  /*24fb0*/  STL.64 [R1+0x98], R6 ;  /* 0x0000980601007387 */ /* 0x000fe40000100a00 */
[----:B------:R-:W0:Y:S01]  /*24fc0*/  LDSM.16.M88.4 R4, [R0+0x1c000] ;  /* 0x01c000000004783b */ /* 0x000e220000000200 */
[----:B-1----:R-:W-:Y:S03]  /*24fd0*/  STL.64 [R1+0x70], R8 ;  /* 0x0000700801007387 */ /* 0x002fe60000100a00 */
[----:B------:R-:W-:Y:S02]  /*24fe0*/  STL.64 [R1+0x78], R10 ;  /* 0x0000780a01007387 */ /* 0x000fe40000100a00 */
[----:B0-----:R-:W-:Y:S01]  /*24ff0*/  IMAD.MOV.U32 R2, RZ, RZ, R4 ;  /* 0x000000ffff027224 */ /* 0x001fe200078e0004 */
[----:B------:R-:W-:Y:S01]  /*25000*/  STL.64 [R1+0x58], R6 ;  /* 0x0000580601007387 */ /* 0x000fe20000100a00 */
[----:B------:R-:W-:-:S02]  /*25010*/  IMAD.MOV.U32 R0, RZ, RZ, R5 ;  /* 0x000000ffff007224 */ /* 0x000fc400078e0005 */
[----:B------:R-:W-:Y:S04]  /*25020*/  LDSM.16.MT88.4 R4, [R3+0x20400] ;  /* 0x020400000304783b */ /* 0x000fe80000004200 */
[----:B------:R-:W-:Y:S01]  /*25030*/  STL.64 [R1+0x80], R24 ;  /* 0x0000801801007387 */ /* 0x000fe20000100a00 */
[----:B------:R-:W-:Y:S01]  /*25040*/  STL.64 [R1+0x88], R26 ;  /* 0x0000881a01007387 */ /* 0x000fe20000100a00 */
[----:B------:R-:W-:Y:S03]  /*25050*/  STL.64 [R1+0x15d8], R24 ;  /* 0x0015d81801007387 */ /* 0x000fe60000100a00 */
[----:B--2---:R-:W0:Y:S04]  /*25060*/  LDSM.16.MT88.4 R20, [R29+0x20000] ;  /* 0x020000001d14783b */ /* 0x004e280000004200 */
[----:B0-----:R-:W-:Y:S01]  /*25070*/  STL.64 [R1+0x15a0], R22 ;  /* 0x0015a01601007387 */ /* 0x001fe20000100a00 */
[----:B------:R-:W-:Y:S02]  /*25080*/  STL.64 [R1+0x60], R12 ;  /* 0x0000600c01007387 */ /* 0x000fe40000100a00 */
[----:B------:R-:W-:Y:S02]  /*25090*/  STL [R1+0x15b4], R12 ;  /* 0x0015b40c01007387 */ /* 0x000fe40000100800 */
[----:B------:R0:W-:Y:S01]  /*250a0*/  STL [R1+0x15b0], R13 ;  /* 0x0015b00d01007387 */ /* 0x0001e20000100800 */
[----:B------:R1:W-:Y:S04]  /*250b0*/  STL.64 [R1+0x68], R14 ;  /* 0x0000680e01007387 */ /* 0x0003e80000100a00 */
[----:B0-----:R-:W2:Y:S01]  /*250c0*/  LDL.LU.64 R12, [R1+0x290] ;  /* 0x00029000010c7983 */ /* 0x001ea20000300a00 */
[----:B-1----:R-:W2:Y:S03]  /*250d0*/  LDL.LU.64 R14, [R1+0x298] ;  /* 0x00029800010e7983 */ /* 0x002ea60000300a00 */
[----:B------:R-:W-:Y:S01]  /*250e0*/  STL.64 [R1+0x1598], R20 ;  /* 0x0015981401007387 */ /* 0x000fe20000100a00 */
[----:B------:R-:W-:Y:S03]  /*250f0*/  STL [R1+0x1520], R29 ;  /* 0x0015201d01007387 */ /* 0x000fe60000100800 */
[----:B------:R-:W-:Y:S01]  /*25100*/  STL.64 [R1+0x14f8], R6 ;  /* 0x0014f80601007387 */ /* 0x000fe20000100a00 */
[----:B------:R0:W-:Y:S02]  /*25110*/  STL.64 [R1+0x14f0], R4 ;  /* 0x0014f00401007387 */ /* 0x0001e40000100a00 */
[----:B------:R-:W3:Y:S02]  /*25120*/  LDL.LU.64 R8, [R1+0x280] ;  /* 0x0002800001087983 */ /* 0x000ee40000300a00 */
[----:B------:R-:W4:Y:S02]  /*25130*/  LDL.LU.64 R10, [R1+0x288] ;  /* 0x00028800010a7983 */ /* 0x000f240000300a00 */
[----:B0-----:R-:W-:-:S02]  /*25140*/  IMAD.MOV.U32 R4, RZ, RZ, R2 ;  /* 0x000000ffff047224 */ /* 0x001fc400078e0002 */
[----:B------:R-:W-:Y:S01]  /*25150*/  IMAD.MOV.U32 R5, RZ, RZ, R0 ;  /* 0x000000ffff057224 */ /* 0x000fe200078e0000 */
[----:B----4-:R-:W-:Y:S01]  /*25160*/  STL.64 [R1+0x15f8], R10 ;  /* 0x0015f80a01007387 */ /* 0x010fe20000100a00 */
[----:B---3--:R0:W-:Y:S03]  /*25170*/  STL.64 [R1+0x15f0], R8 ;  /* 0x0015f00801007387 */ /* 0x0081e60000100a00 */
[----:B0-----:R-:W2:Y:S01]  /*25180*/  LDL.LU.64 R8, [R1+0xc0] ;  /* 0x0000c00001087983 */ /* 0x001ea20000300a00 */
[----:B------:R0:W-:Y:S03]  /*25190*/  STL.64 [R1+0x15e0], R4 ;  /* 0x0015e00401007387 */ /* 0x0001e60000100a00 */
[----:B0-----:R-:W3:Y:S01]  /*251a0*/  LDL.LU.64 R4, [R1+0xa0] ;  /* 0x0000a00001047983 */ /* 0x001ee20000300a00 */
[----:B--2---:R-:W-:Y:S07]  /*251b0*/  HMMA.16816.F32 R20, R16, R8, R12 ;  /* 0x000000081014723c */ /* 0x004fee000000180c */
[----:B------:R-:W-:-:S02]  /*251c0*/  IMAD.MOV.U32 R15, RZ, RZ, R8 ;  /* 0x000000ffff0f7224 */ /* 0x000fc400078e0008 */
[----:B------:R-:W-:Y:S01]  /*251d0*/  IMAD.MOV.U32 R14, RZ, RZ, R9 ;  /* 0x000000ffff0e7224 */ /* 0x000fe200078e0009 */
[----:B---3--:R0:W-:Y:S04]  /*251e0*/  STL.64 [R1+0x15e8], R4 ;  /* 0x0015e80401007387 */ /* 0x0081e80000100a00 */
[----:B0-----:R-:W2:Y:S01]  /*251f0*/  LDL.LU.64 R4, [R1+0xb0] ;  /* 0x0000b00001047983 */ /* 0x001ea20000300a00 */
[----:B------:R-:W3:Y:S02]  /*25200*/  LDL.LU.64 R24, [R1+0x90] ;  /* 0x0000900001187983 */ /* 0x000ee40000300a00 */
[----:B------:R-:W2:Y:S02]  /*25210*/  LDL.LU.64 R10, [R1+0x15f8] ;  /* 0x0015f800010a7983 */ /* 0x000ea40000300a00 */
[----:B------:R-:W2:Y:S05]  /*25220*/  LDL.LU.64 R8, [R1+0x15f0] ;  /* 0x0015f00001087983 */ /* 0x000eaa0000300a00 */
[----:B------:R-:W-:-:S02]  /*25230*/  IMAD.MOV.U32 R0, RZ, RZ, R23 ;  /* 0x000000ffff007224 */ /* 0x000fc400078e0017 */
[----:B------:R-:W-:Y:S02]  /*25240*/  IMAD.MOV.U32 R2, RZ, RZ, R22 ;  /* 0x000000ffff027224 */ /* 0x000fe400078e0016 */
[----:B------:R-:W-:Y:S02]  /*25250*/  IMAD.MOV.U32 R28, RZ, RZ, R20 ;  /* 0x000000ffff1c7224 */ /* 0x000fe400078e0014 */
[----:B------:R-:W-:Y:S02]  /*25260*/  IMAD.MOV.U32 R3, RZ, RZ, R21 ;  /* 0x000000ffff037224 */ /* 0x000fe400078e0015 */
[----:B------:R-:W4:Y:S01]  /*25270*/  LDL.LU.64 R20, [R1+0x270] ;  /* 0x0002700001147983 */ /* 0x000f220000300a00 */
[----:B------:R-:W4:Y:S02]  /*25280*/  LDL.LU.64 R22, [R1+0x278] ;  /* 0x0002780001167983 */ /* 0x000f240000300a00 */
[----:B------:R-:W-:Y:S02]  /*25290*/  STL [R1+0x1530], R0 ;  /* 0x0015300001007387 */ /* 0x000fe40000100800 */
[----:B------:R-:W-:Y:S01]  /*252a0*/  STL [R1+0x152c], R2 ;  /* 0x00152c0201007387 */ /* 0x000fe20000100800 */
[----:B------:R-:W-:Y:S01]  /*252b0*/  STL [R1+0x1528], R3 ;  /* 0x0015280301007387 */ /* 0x000fe20000100800 */
[----:B------:R-:W-:Y:S01]  /*252c0*/  STL [R1+0x1524], R28 ;  /* 0x0015241c01007387 */ /* 0x000fe20000100800 */
[----:B--2---:R-:W-:Y:S01]  /*252d0*/  HMMA.16816.F32 R8, R16, R4, R8 ;  /* 0x000000041008723c */ /* 0x004fe20000001808 */
[----:B------:R-:W-:-:S02]  /*252e0*/  IMAD.MOV.U32 R12, RZ, RZ, R4 ;  /* 0x000000ffff0c7224 */ /* 0x000fc400078e0004 */
[----:B------:R-:W-:Y:S02]  /*252f0*/  IMAD.MOV.U32 R13, RZ, RZ, R5 ;  /* 0x000000ffff0d7224 */ /* 0x000fe400078e0005 */
[----:B------:R-:W4:Y:S11]  /*25300*/  LDL.LU.64 R4, [R1+0x15e8] ;  /* 0x0015e80001047983 */ /* 0x000f360000300a00 */
[----:B------:R-:W-:Y:S07]  /*25310*/  @!UPT UIADD3 URZ, URZ, URZ, URZ ;  /* 0x0000003f3f3ff290 */ /* 0x000fee000fffe03f */
[----:B------:R0:W-:Y:S01]  /*25320*/  STL.64 [R1+0x20], R8 ;  /* 0x0000200801007387 */ /* 0x0001e20000100a00 */
[----:B------:R1:W-:Y:S02]  /*25330*/  STL [R1+0x28], R10 ;  /* 0x0000280a01007387 */ /* 0x0003e40000100800 */
[----:B------:R-:W-:Y:S01]  /*25340*/  IMAD.MOV.U32 R29, RZ, RZ, R11 ;  /* 0x000000ffff1d7224 */ /* 0x000fe200078e000b */
[----:B0-----:R-:W3:Y:S01]  /*25350*/  LDL.LU.64 R8, [R1+0x260] ;  /* 0x0002600001087983 */ /* 0x001ee20000300a00 */
[----:B-1----:R-:W3:Y:S02]  /*25360*/  LDL.LU.64 R10, [R1+0x268] ;  /* 0x00026800010a7983 */ /* 0x002ee40000300a00 */
[----:B------:R-:W-:Y:S02]  /*25370*/  STL.64 [R1+0x15c0], R14 ;  /* 0x0015c00e01007387 */ /* 0x000fe40000100a00 */
[----:B------:R0:W-:Y:S02]  /*25380*/  STL.64 [R1+0x15b8], R12 ;  /* 0x0015b80c01007387 */ /* 0x0001e40000100a00 */
[----:B0-----:R-:W2:Y:S01]  /*25390*/  LDL.LU.64 R12, [R1+0x70] ;  /* 0x00007000010c7983 */ /* 0x001ea20000300a00 */
[----:B------:R-:W2:Y:S03]  /*253a0*/  LDL.64 R14, [R1+0x78] ;  /* 0x00007800010e7983 */ /* 0x000ea60000100a00 */
[----:B--2---:R-:W-:Y:S01]  /*253b0*/  STL.64 [R1+0x15d0], R14 ;  /* 0x0015d00e01007387 */ /* 0x004fe20000100a00 */
[----:B------:R4:W-:Y:S02]  /*253c0*/  STL.64 [R1+0x15c8], R12 ;  /* 0x0015c80c01007387 */ /* 0x0009e40000100a00 */
[----:B----4-:R-:W-:Y:S01]  /*253d0*/  HMMA.16816.F32 R12, R16, R4, R20 ;  /* 0x00000004100c723c */ /* 0x010fe20000001814 */
[----:B------:R-:W-:Y:S06]  /*253e0*/  STL [R1+0x1534], R29 ;  /* 0x0015341d01007387 */ /* 0x000fec0000100800 */
[----:B------:R-:W-:-:S02]  /*253f0*/  IMAD.MOV.U32 R21, RZ, RZ, R4 ;  /* 0x000000ffff157224 */ /* 0x000fc400078e0004 */
[----:B------:R-:W-:Y:S02]  /*25400*/  IMAD.MOV.U32 R20, RZ, RZ, R5 ;  /* 0x000000ffff147224 */ /* 0x000fe400078e0005 */
[----:B------:R-:W2:Y:S01]  /*25410*/  LDL.LU.64 R4, [R1+0x15e0] ;  /* 0x0015e00001047983 */ /* 0x000ea20000300a00 */
[----:B---3--:R-:W-:Y:S01]  /*25420*/  HMMA.16816.F32 R8, R16, R24, R8 ;  /* 0x000000181008723c */ /* 0x008fe20000001808 */
[----:B------:R-:W-:-:S11]  /*25430*/  IMAD.MOV.U32 R22, RZ, RZ, R24 ;  /* 0x000000ffff167224 */ /* 0x000fd600078e0018 */
[----:B------:R-:W-:Y:S02]  /*25440*/  IMAD.MOV.U32 R28, RZ, RZ, R13 ;  /* 0x000000ffff1c7224 */ /* 0x000fe400078e000d */
[----:B------:R-:W-:Y:S02]  /*25450*/  IMAD.MOV.U32 R3, RZ, RZ, R12 ;  /* 0x000000ffff037224 */ /* 0x000fe400078e000c */
[----:B------:R-:W-:Y:S02]  /*25460*/  IMAD.MOV.U32 R7, RZ, RZ, R14 ;  /* 0x000000ffff077224 */ /* 0x000fe400078e000e */
[----:B------:R-:W-:Y:S01]  /*25470*/  IMAD.MOV.U32 R6, RZ, RZ, R15 ;  /* 0x000000ffff067224 */ /* 0x000fe200078e000f */
[----:B------:R-:W3:Y:S01]  /*25480*/  LDL.LU.64 R12, [R1+0x250] ;  /* 0x00025000010c7983 */ /* 0x000ee20000300a00 */
[----:B------:R-:W3:Y:S02]  /*25490*/  LDL.LU.64 R14, [R1+0x258] ;  /* 0x00025800010e7983 */ /* 0x000ee40000300a00 */
[----:B------:R-:W-:Y:S02]  /*254a0*/  STL [R1+0x15ac], R28 ;  /* 0x0015ac1c01007387 */ /* 0x000fe40000100800 */
[----:B------:R0:W-:Y:S02]  /*254b0*/  STL [R1+0x15a8], R3 ;  /* 0x0015a80301007387 */ /* 0x0001e40000100800 */
[----:B0-----:R-:W-:-:S02]  /*254c0*/  IMAD.MOV.U32 R3, RZ, RZ, R25 ;  /* 0x000000ffff037224 */ /* 0x001fc400078e0019 */
[----:B------:R-:W3:Y:S01]  /*254d0*/  LDL.LU.64 R24, [R1+0x15d8] ;  /* 0x0015d80001187983 */ /* 0x000ee20000300a00 */
[----:B------:R-:W-:Y:S02]  /*254e0*/  IMAD.MOV.U32 R29, RZ, RZ, R9 ;  /* 0x000000ffff1d7224 */ /* 0x000fe400078e0009 */
[----:B------:R0:W-:Y:S02]  /*254f0*/  STL [R1], R8 ;  /* 0x0000000801007387 */ /* 0x0001e40000100800 */
[----:B------:R-:W-:Y:S02]  /*25500*/  IMAD.MOV.U32 R0, RZ, RZ, R10 ;  /* 0x000000ffff007224 */ /* 0x000fe400078e000a */
[----:B------:R-:W-:Y:S01]  /*25510*/  IMAD.MOV.U32 R2, RZ, RZ, R11 ;  /* 0x000000ffff027224 */ /* 0x000fe200078e000b */
[----:B0-----:R-:W4:Y:S01]  /*25520*/  LDL.LU.64 R8, [R1+0x240] ;  /* 0x0002400001087983 */ /* 0x001f220000300a00 */
[----:B------:R-:W4:Y:S01]  /*25530*/  LDL.LU.64 R10, [R1+0x248] ;  /* 0x00024800010a7983 */ /* 0x000f220000300a00 */
[C---:B---3--:R-:W-:Y:S02]  /*25540*/  HMMA.16816.F32 R24, R16.reuse, R24, R12 ;  /* 0x000000181018723c */ /* 0x048fe4000000180c */
[----:B------:R-:W3:Y:S01]  /*25550*/  LDL.LU.64 R14, [R1+0x15d0] ;  /* 0x0015d000010e7983 */ /* 0x000ee20000300a00 */
[----:B------:R-:W4:Y:S11]  /*25560*/  LDL.LU.64 R12, [R1+0x15c8] ;  /* 0x0015c800010c7983 */ /* 0x000f360000300a00 */
[----:B------:R-:W-:Y:S09]  /*25570*/  @!UPT UIADD3 URZ, URZ, URZ, URZ ;  /* 0x0000003f3f3ff290 */ /* 0x000ff2000fffe03f */
[----:B------:R0:W-:Y:S01]  /*25580*/  STL.64 [R1+0x1498], R26 ;  /* 0x0014981a01007387 */ /* 0x0001e20000100a00 */
[----:B------:R1:W-:Y:S03]  /*25590*/  STL.64 [R1+0x1490], R24 ;  /* 0x0014901801007387 */ /* 0x0003e60000100a00 */
[----:B0-----:R-:W2:Y:S04]  /*255a0*/  LDL R26, [R1+0x98] ;  /* 0x00009800011a7983 */ /* 0x001ea80000100800 */
[----:B------:R-:W2:Y:S01]  /*255b0*/  LDL R27, [R1+0x9c] ;  /* 0x00009c00011b7983 */ /* 0x000ea20000100800 */
[----:B-1----:R-:W-:Y:S02]  /*255c0*/  IMAD.MOV.U32 R24, RZ, RZ, R22 ;  /* 0x000000ffff187224 */ /* 0x002fe400078e0016 */
[----:B------:R-:W-:Y:S01]  /*255d0*/  IMAD.MOV.U32 R25, RZ, RZ, R3 ;  /* 0x000000ffff197224 */ /* 0x000fe200078e0003 */
[----:B----4-:R-:W-:Y:S01]  /*255e0*/  HMMA.16816.F32 R8, R16, R12, R8 ;  /* 0x0000000c1008723c */ /* 0x010fe20000001808 */
[----:B------:R-:W-:-:S02]  /*255f0*/  IMAD.MOV.U32 R28, RZ, RZ, R12 ;  /* 0x000000ffff1c7224 */ /* 0x000fc400078e000c */
[----:B------:R-:W-:Y:S01]  /*25600*/  IMAD.MOV.U32 R3, RZ, RZ, R13 ;  /* 0x000000ffff037224 */ /* 0x000fe200078e000d */
[----:B--2---:R-:W-:Y:S01]  /*25610*/  STL.64 [R1+0x1550], R26 ;  /* 0x0015501a01007387 */ /* 0x004fe20000100a00 */
[----:B------:R0:W-:Y:S02]  /*25620*/  STL.64 [R1+0x1548], R24 ;  /* 0x0015481801007387 */ /* 0x0001e40000100a00 */
[----:B0-----:R-:W-:Y:S02]  /*25630*/  IMAD.MOV.U32 R24, RZ, RZ, R21 ;  /* 0x000000ffff187224 */ /* 0x001fe400078e0015 */
[----:B------:R-:W-:Y:S02]  /*25640*/  IMAD.MOV.U32 R25, RZ, RZ, R20 ;  /* 0x000000ffff197224 */ /* 0x000fe400078e0014 */
[----:B------:R-:W2:Y:S01]  /*25650*/  LDL.LU.64 R20, [R1+0x220] ;  /* 0x0002200001147983 */ /* 0x000ea20000300a00 */
[----:B------:R-:W2:Y:S02]  /*25660*/  LDL.LU.64 R22, [R1+0x228] ;  /* 0x0002280001167983 */ /* 0x000ea40000300a00 */
[----:B---3--:R-:W-:-:S02]  /*25670*/  IMAD.MOV.U32 R26, RZ, RZ, R14 ;  /* 0x000000ffff1a7224 */ /* 0x008fc400078e000e */
[----:B------:R-:W-:Y:S01]  /*25680*/  IMAD.MOV.U32 R27, RZ, RZ, R15 ;  /* 0x000000ffff1b7224 */ /* 0x000fe200078e000f */
[----:B------:R0:W-:Y:S01]  /*25690*/  STL.64 [R1+0x1568], R24 ;  /* 0x0015681801007387 */ /* 0x0001e20000100a00 */
[----:B------:R-:W3:Y:S02]  /*256a0*/  LDL.LU.64 R14, [R1+0x15c0] ;  /* 0x0015c000010e7983 */ /* 0x000ee40000300a00 */
[----:B------:R-:W0:Y:S02]  /*256b0*/  LDL.LU.64 R12, [R1+0x15b8] ;  /* 0x0015b800010c7983 */ /* 0x000e240000300a00 */
[----:B0-----:R-:W-:Y:S02]  /*256c0*/  IMAD.MOV.U32 R24, RZ, RZ, R12 ;  /* 0x000000ffff187224 */ /* 0x001fe400078e000c */
[----:B------:R-:W-:Y:S01]  /*256d0*/  IMAD.MOV.U32 R25, RZ, RZ, R13 ;  /* 0x000000ffff197224 */ /* 0x000fe200078e000d */
[----:B------:R-:W2:Y:S01]  /*256e0*/  LDL.LU R12, [R1+0x15b4] ;  /* 0x0015b400010c7983 */ /* 0x000ea20000300800 */
[----:B------:R-:W2:Y:S03]  /*256f0*/  LDL.LU R13, [R1+0x15b0] ;  /* 0x0015b000010d7983 */ /* 0x000ea60000300800 */
[----:B------:R-:W-:Y:S01]  /*25700*/  STL.64 [R1+0x1580], R24 ;  /* 0x0015801801007387 */ /* 0x000fe20000100a00 */
[----:B------:R-:W-:Y:S02]  /*25710*/  STL.64 [R1+0x1488], R10 ;  /* 0x0014880a01007387 */ /* 0x000fe40000100a00 */
[----:B------:R0:W-:Y:S02]  /*25720*/  STL.64 [R1+0x1480], R8 ;  /* 0x0014800801007387 */ /* 0x0001e40000100a00 */
[----:B0-----:R-:W4:Y:S01]  /*25730*/  LDL.LU.64 R8, [R1+0x80] ;  /* 0x0000800001087983 */ /* 0x001f220000300a00 */
[----:B------:R-:W4:Y:S02]  /*25740*/  LDL.LU.64 R10, [R1+0x88] ;  /* 0x00008800010a7983 */ /* 0x000f240000300a00 */
[----:B---3--:R-:W-:-:S02]  /*25750*/  IMAD.MOV.U32 R24, RZ, RZ, R15 ;  /* 0x000000ffff187224 */ /* 0x008fc400078e000f */
[----:B------:R-:W-:Y:S02]  /*25760*/  IMAD.MOV.U32 R25, RZ, RZ, R14 ;  /* 0x000000ffff197224 */ /* 0x000fe400078e000e */
[C---:B--2---:R-:W-:Y:S01]  /*25770*/  HMMA.16816.F32 R12, R16.reuse, R12, R20 ;  /* 0x0000000c100c723c */ /* 0x044fe20000001814 */
[----:B----4-:R-:W-:Y:S01]  /*25780*/  STL.64 [R1+0x1540], R10 ;  /* 0x0015400a01007387 */ /* 0x010fe20000100a00 */
[----:B------:R0:W-:Y:S02]  /*25790*/  STL.64 [R1+0x1538], R8 ;  /* 0x0015380801007387 */ /* 0x0001e40000100a00 */
[----:B------:R-:W2:Y:S02]  /*257a0*/  LDL.LU.64 R20, [R1+0x210] ;  /* 0x0002100001147983 */ /* 0x000ea40000300a00 */
[----:B------:R-:W2:Y:S01]  /*257b0*/  LDL.LU.64 R22, [R1+0x218] ;  /* 0x0002180001167983 */ /* 0x000ea20000300a00 */
[----:B0-----:R-:W3:Y:S01]  /*257c0*/  LDL.LU.64 R8, [R1+0x1d0] ;  /* 0x0001d00001087983 */ /* 0x001ee20000300a00 */
[----:B------:R-:W4:Y:S03]  /*257d0*/  LDL.LU.64 R10, [R1+0x1d8] ;  /* 0x0001d800010a7983 */ /* 0x000f260000300a00 */
[----:B----4-:R-:W-:Y:S01]  /*257e0*/  STL.64 [R1+0x1560], R10 ;  /* 0x0015600a01007387 */ /* 0x010fe20000100a00 */
[----:B---3--:R0:W-:Y:S03]  /*257f0*/  STL.64 [R1+0x1558], R8 ;  /* 0x0015580801007387 */ /* 0x0081e60000100a00 */
[----:B0-----:R-:W3:Y:S01]  /*25800*/  LDL.LU.64 R8, [R1+0x1e0] ;  /* 0x0001e00001087983 */ /* 0x001ee20000300a00 */
[----:B------:R-:W4:Y:S03]  /*25810*/  LDL.LU.64 R10, [R1+0x1e8] ;  /* 0x0001e800010a7983 */ /* 0x000f260000300a00 */
[----:B----4-:R-:W-:Y:S01]  /*25820*/  STL.64 [R1+0x1578], R10 ;  /* 0x0015780a01007387 */ /* 0x010fe20000100a00 */
[----:B---3--:R0:W-:Y:S03]  /*25830*/  STL.64 [R1+0x1570], R8 ;  /* 0x0015700801007387 */ /* 0x0081e60000100a00 */
[----:B0-----:R-:W3:Y:S01]  /*25840*/  LDL.LU.64 R8, [R1+0x1f0] ;  /* 0x0001f00001087983 */ /* 0x001ee20000300a00 */
[----:B------:R-:W4:Y:S01]  /*25850*/  LDL.LU.64 R10, [R1+0x1f8] ;  /* 0x0001f800010a7983 */ /* 0x000f220000300a00 */
[----:B--2---:R-:W-:Y:S02]  /*25860*/  HMMA.16816.F32 R16, R16, R4, R20 ;  /* 0x000000041010723c */ /* 0x004fe40000001814 */
[----:B----4-:R-:W-:Y:S01]  /*25870*/  STL.64 [R1+0x1590], R10 ;  /* 0x0015900a01007387 */ /* 0x010fe20000100a00 */
[----:B---3--:R0:W-:Y:S03]  /*25880*/  STL.64 [R1+0x1588], R8 ;  /* 0x0015880801007387 */ /* 0x0081e60000100a00 */
[----:B0-----:R-:W2:Y:S01]  /*25890*/  LDL.LU.64 R8, [R1+0x200] ;  /* 0x0002000001087983 */ /* 0x001ea20000300a00 */
[----:B------:R-:W2:Y:S02]  /*258a0*/  LDL.LU.64 R10, [R1+0x208] ;  /* 0x00020800010a7983 */ /* 0x000ea40000300a00 */
[----:B------:R-:W-:Y:S02]  /*258b0*/  STL.64 [R1+0x1478], R14 ;  /* 0x0014780e01007387 */ /* 0x000fe40000100a00 */
[----:B------:R0:W-:Y:S02]  /*258c0*/  STL.64 [R1+0x1470], R12 ;  /* 0x0014700c01007387 */ /* 0x0001e40000100a00 */
[----:B0-----:R-:W-:-:S02]  /*258d0*/  IMAD.MOV.U32 R12, RZ, RZ, R28 ;  /* 0x000000ffff0c7224 */ /* 0x001fc400078e001c */
[----:B------:R-:W-:Y:S01]  /*258e0*/  IMAD.MOV.U32 R13, RZ, RZ, R3 ;  /* 0x000000ffff0d7224 */ /* 0x000fe200078e0003 */
[----:B------:R-:W3:Y:S01]  /*258f0*/  LDL.LU R28, [R1+0x15ac] ;  /* 0x0015ac00011c7983 */ /* 0x000ee20000300800 */
[----:B------:R-:W4:Y:S02]  /*25900*/  LDL.LU R3, [R1+0x15a8] ;  /* 0x0015a80001037983 */ /* 0x000f240000300800 */
[----:B------:R-:W2:Y:S02]  /*25910*/  LDL.LU.64 R22, [R1+0x15a0] ;  /* 0x0015a00001167983 */ /* 0x000ea40000300a00 */
[----:B------:R-:W2:Y:S01]  /*25920*/  LDL.LU.64 R20, [R1+0x1598] ;  /* 0x0015980001147983 */ /* 0x000ea20000300a00 */
[----:B------:R-:W-:Y:S01]  /*25930*/  STL.64 [R1+0x1508], R4 ;  /* 0x0015080401007387 */ /* 0x000fe20000100a00 */
[----:B------:R-:W-:Y:S02]  /*25940*/  STL.64 [R1+0x1468], R18 ;  /* 0x0014681201007387 */ /* 0x000fe40000100a00 */
[----:B------:R0:W-:Y:S02]  /*25950*/  STL.64 [R1+0x1460], R16 ;  /* 0x0014601001007387 */ /* 0x0001e40000100a00 */
[----:B0-----:R-:W3:Y:S01]  /*25960*/  LDL.LU.64 R16, [R1+0x60] ;  /* 0x0000600001107983 */ /* 0x001ee20000300a00 */
[----:B------:R-:W3:Y:S02]  /*25970*/  LDL.64 R18, [R1+0x68] ;  /* 0x0000680001127983 */ /* 0x000ee40000100a00 */
[----:B------:R-:W-:-:S02]  /*25980*/  IMAD.MOV.U32 R14, RZ, RZ, R26 ;  /* 0x000000ffff0e7224 */ /* 0x000fc400078e001a */
[----:B------:R-:W-:Y:S02]  /*25990*/  IMAD.MOV.U32 R15, RZ, RZ, R27 ;  /* 0x000000ffff0f7224 */ /* 0x000fe400078e001b */
[C---:B--2---:R-:W-:Y:S01]  /*259a0*/  HMMA.16816.F32 R24, R20.reuse, R24, R8 ;  /* 0x000000181418723c */ /* 0x044fe20000001808 */
[----:B---3--:R-:W-:Y:S01]  /*259b0*/  STL.64 [R1+0x1518], R18 ;  /* 0x0015181201007387 */ /* 0x008fe20000100a00 */
[----:B------:R0:W-:Y:S03]  /*259c0*/  STL.64 [R1+0x1510], R16 ;  /* 0x0015101001007387 */ /* 0x0001e60000100a00 */
[----:B0-----:R-:W2:Y:S01]  /*259d0*/  LDL.LU.64 R16, [R1+0x1c0] ;  /* 0x0001c00001107983 */ /* 0x001ea20000300a00 */
[----:B------:R-:W2:Y:S02]  /*259e0*/  LDL.LU.64 R18, [R1+0x1c8] ;  /* 0x0001c80001127983 */ /* 0x000ea40000300a00 */
[----:B------:R-:W3:Y:S02]  /*259f0*/  LDL.LU.64 R10, [R1+0x1590] ;  /* 0x00159000010a7983 */ /* 0x000ee40000300a00 */
[----:B------:R-:W3:Y:S11]  /*25a00*/  LDL.LU.64 R8, [R1+0x1588] ;  /* 0x0015880001087983 */ /* 0x000ef60000300a00 */
[----:B------:R-:W-:Y:S02]  /*25a10*/  @!UPT UIADD3 URZ, URZ, URZ, URZ ;  /* 0x0000003f3f3ff290 */ /* 0x000fe4000fffe03f */
[----:B------:R0:W-:Y:S01]  /*25a20*/  STL.64 [R1+0x100], R24 ;  /* 0x0001001801007387 */ /* 0x0001e20000100a00 */
[----:B------:R3:W-:Y:S03]  /*25a30*/  STL.64 [R1+0x108], R26 ;  /* 0x0001081a01007387 */ /* 0x0007e60000100a00 */
[----:B0-----:R-:W3:Y:S02]  /*25a40*/  LDL.LU.64 R24, [R1+0x1580] ;  /* 0x0015800001187983 */ /* 0x001ee40000300a00 */
[C---:B---3--:R-:W-:Y:S02]  /*25a50*/  HMMA.16816.F32 R24, R20.reuse, R24, R8 ;  /* 0x000000181418723c */ /* 0x048fe40000001808 */
[----:B------:R-:W3:Y:S01]  /*25a60*/  LDL.LU.64 R10, [R1+0x1578] ;  /* 0x00157800010a7983 */ /* 0x000ee20000300a00 */
[----:B------:R-:W3:Y:S11]  /*25a70*/  LDL.LU.64 R8, [R1+0x1570] ;  /* 0x0015700001087983 */ /* 0x000ef60000300a00 */
[----:B------:R-:W-:Y:S09]  /*25a80*/  @!UPT UIADD3 URZ, URZ, URZ, URZ ;  /* 0x0000003f3f3ff290 */ /* 0x000ff2000fffe03f */
[----:B------:R0:W-:Y:S01]  /*25a90*/  STL.64 [R1+0xf0], R24 ;  /* 0x0000f01801007387 */ /* 0x0001e20000100a00 */
[----:B------:R3:W-:Y:S03]  /*25aa0*/  STL.64 [R1+0xf8], R26 ;  /* 0x0000f81a01007387 */ /* 0x0007e60000100a00 */
[----:B0-----:R-:W3:Y:S02]  /*25ab0*/  LDL.LU.64 R24, [R1+0x1568] ;  /* 0x0015680001187983 */ /* 0x001ee40000300a00 */
[C---:B---3--:R-:W-:Y:S02]  /*25ac0*/  HMMA.16816.F32 R24, R20.reuse, R24, R8 ;  /* 0x000000181418723c */ /* 0x048fe40000001808 */
[----:B------:R-:W3:Y:S01]  /*25ad0*/  LDL.LU.64 R10, [R1+0x1560] ;  /* 0x00156000010a7983 */ /* 0x000ee20000300a00 */
[----:B------:R-:W3:Y:S11]  /*25ae0*/  LDL.LU.64 R8, [R1+0x1558] ;  /* 0x0015580001087983 */ /* 0x000ef60000300a00 */
[----:B------:R-:W-:Y:S09]  /*25af0*/  @!UPT UIADD3 URZ, URZ, URZ, URZ ;  /* 0x0000003f3f3ff290 */ /* 0x000ff2000fffe03f */
[----:B------:R-:W-:Y:S01]  /*25b00*/  STL.64 [R1+0xe0], R24 ;  /* 0x0000e01801007387 */ /* 0x000fe20000100a00 */
[----:B------:R0:W-:Y:S03]  /*25b10*/  STL.64 [R1+0xe8], R26 ;  /* 0x0000e81a01007387 */ /* 0x0001e60000100a00 */
[----:B0-----:R-:W2:Y:S01]  /*25b20*/  LDL.LU.64 R26, [R1+0x1550] ;  /* 0x00155000011a7983 */ /* 0x001ea20000300a00 */
[----:B------:R-:W3:Y:S02]  /*25b30*/  LDL.LU.64 R24, [R1+0x1548] ;  /* 0x0015480001187983 */ /* 0x000ee40000300a00 */
[C---:B---3--:R-:W-:Y:S11]  /*25b40*/  HMMA.16816.F32 R8, R20.reuse, R24, R8 ;  /* 0x000000181408723c */ /* 0x048ff60000001808 */
[----:B------:R-:W-:Y:S11]  /*25b50*/  @!UPT UIADD3 URZ, URZ, URZ, URZ ;  /* 0x0000003f3f3ff290 */ /* 0x000ff6000fffe03f */
[----:B------:R-:W-:Y:S01]  /*25b60*/  @!UPT UIADD3 URZ, URZ, URZ, URZ ;  /* 0x0000003f3f3ff290 */ /* 0x000fe2000fffe03f */
[----:B------:R-:W-:Y:S01]  /*25b70*/  STL.64 [R1+0xd0], R8 ;  /* 0x0000d00801007387 */ /* 0x000fe20000100a00 */
[----:B------:R0:W-:Y:S03]  /*25b80*/  STL.64 [R1+0xd8], R10 ;  /* 0x0000d80a01007387 */ /* 0x0001e60000100a00 */
[----:B0-----:R-:W3:Y:S01]  /*25b90*/  LDL.LU.64 R10, [R1+0x1540] ;  /* 0x00154000010a7983 */ /* 0x001ee20000300a00 */
[----:B------:R-:W3:Y:S02]  /*25ba0*/  LDL.LU.64 R8, [R1+0x1538] ;  /* 0x0015380001087983 */ /* 0x000ee40000300a00 */
[----:B--2---:R0:W-:Y:S02]  /*25bb0*/  STL.64 [R1+0x14a8], R26 ;  /* 0x0014a81a01007387 */ /* 0x0041e40000100a00 */
[----:B0-----:R-:W2:Y:S04]  /*25bc0*/  LDL R26, [R1+0xa8] ;  /* 0x0000a800011a7983 */ /* 0x001ea80000100800 */
[----:B------:R-:W2:Y:S04]  /*25bd0*/  LDL R27, [R1+0xac] ;  /* 0x0000ac00011b7983 */ /* 0x000ea80000100800 */
[----:B--2---:R0:W-:Y:S04]  /*25be0*/  STL.64 [R1+0x14c0], R26 ;  /* 0x0014c01a01007387 */ /* 0x0041e80000100a00 */
[----:B0-----:R-:W2:Y:S04]  /*25bf0*/  LDL.LU.64 R26, [R1+0xb8] ;  /* 0x0000b800011a7983 */ /* 0x001ea80000300a00 */
[----:B--2---:R0:W-:Y:S04]  /*25c00*/  STL.64 [R1+0x14d8], R26 ;  /* 0x0014d81a01007387 */ /* 0x0041e80000100a00 */
[----:B0-----:R-:W2:Y:S04]  /*25c10*/  LDL R26, [R1+0xc8] ;  /* 0x0000c800011a7983 */ /* 0x001ea80000100800 */
[----:B------:R-:W2:Y:S04]  /*25c20*/  LDL R27, [R1+0xcc] ;  /* 0x0000cc00011b7983 */ /* 0x000ea80000100800 */
[----:B--2---:R3:W-:Y:S02]  /*25c30*/  STL.64 [R1+0x1500], R26 ;  /* 0x0015001a01007387 */ /* 0x0047e40000100a00 */
[----:B---3--:R-:W-:Y:S02]  /*25c40*/  HMMA.16816.F32 R24, R20, R8, R16 ;  /* 0x000000081418723c */ /* 0x008fe40000001810 */
[----:B------:R-:W2:Y:S01]  /*25c50*/  LDL.LU.64 R16, [R1+0x1b0] ;  /* 0x0001b00001107983 */ /* 0x000ea20000300a00 */
[----:B------:R-:W2:Y:S11]  /*25c60*/  LDL.LU.64 R18, [R1+0x1b8] ;  /* 0x0001b80001127983 */ /* 0x000eb60000300a00 */
[----:B------:R-:W-:Y:S09]  /*25c70*/  @!UPT UIADD3 URZ, URZ, URZ, URZ ;  /* 0x0000003f3f3ff290 */ /* 0x000ff2000fffe03f */
[----:B------:R-:W-:Y:S01]  /*25c80*/  STL.64 [R1+0x110], R24 ;  /* 0x0001101801007387 */ /* 0x000fe20000100a00 */
[----:B------:R-:W-:Y:S02]  /*25c90*/  STL.64 [R1+0x118], R26 ;  /* 0x0001181a01007387 */ /* 0x000fe40000100a00 */
[----:B------:R0:W-:Y:S02]  /*25ca0*/  STL.64 [R1+0x14a0], R10 ;  /* 0x0014a00a01007387 */ /* 0x0001e40000100a00 */
[----:B------:R-:W3:Y:S02]  /*25cb0*/  LDL.LU R8, [R1] ;  /* 0x0000000001087983 */ /* 0x000ee40000300800 */
[----:B------:R-:W-:Y:S02]  /*25cc0*/  IMAD.MOV.U32 R9, RZ, RZ, R29 ;  /* 0x000000ffff097224 */ /* 0x000fe400078e001d */
[----:B------:R-:W2:Y:S01]  /*25cd0*/  LDL.LU R29, [R1+0x1534] ;  /* 0x00153400011d7983 */ /* 0x000ea20000300800 */
[----:B0-----:R-:W-:-:S02]  /*25ce0*/  IMAD.MOV.U32 R10, RZ, RZ, R0 ;  /* 0x000000ffff0a7224 */ /* 0x001fc400078e0000 */
[----:B------:R-:W-:Y:S01]  /*25cf0*/  IMAD.MOV.U32 R11, RZ, RZ, R2 ;  /* 0x000000ffff0b7224 */ /* 0x000fe200078e0002 */
[----:B------:R-:W2:Y:S01]  /*25d00*/  LDL.LU R0, [R1+0x1530] ;  /* 0x0015300001007983 */ /* 0x000ea20000300800 */
[----:B------:R-:W2:Y:S03]  /*25d10*/  LDL.LU R2, [R1+0x152c] ;  /* 0x00152c0001027983 */ /* 0x000ea60000300800 */
[----:B------:R0:W-:Y:S02]  /*25d20*/  STL.64 [R1+0x14b8], R10 ;  /* 0x0014b80a01007387 */ /* 0x0001e40000100a00 */
[----:B0-----:R-:W-:Y:S02]  /*25d30*/  IMAD.MOV.U32 R10, RZ, RZ, R7 ;  /* 0x000000ffff0a7224 */ /* 0x001fe400078e0007 */
[----:B------:R-:W-:Y:S01]  /*25d40*/  IMAD.MOV.U32 R11, RZ, RZ, R6 ;  /* 0x000000ffff0b7224 */ /* 0x000fe200078e0006 */
[----:B---3--:R4:W-:Y:S02]  /*25d50*/  STL.64 [R1+0x14b0], R8 ;  /* 0x0014b00801007387 */ /* 0x0089e40000100a00 */
[----:B----4-:R-:W-:-:S02]  /*25d60*/  IMAD.MOV.U32 R8, RZ, RZ, R3 ;  /* 0x000000ffff087224 */ /* 0x010fc400078e0003 */
[----:B------:R-:W-:Y:S01]  /*25d70*/  IMAD.MOV.U32 R9, RZ, RZ, R28 ;  /* 0x000000ffff097224 */ /* 0x000fe200078e001c */
[----:B------:R-:W3:Y:S01]  /*25d80*/  LDL.LU R3, [R1+0x1528] ;  /* 0x0015280001037983 */ /* 0x000ee20000300800 */
[----:B------:R-:W4:Y:S02]  /*25d90*/  LDL.LU R28, [R1+0x1524] ;  /* 0x00152400011c7983 */ /* 0x000f240000300800 */
[----:B------:R-:W3:Y:S02]  /*25da0*/  LDL.LU.64 R4, [R1+0x1a0] ;  /* 0x0001a00001047983 */ /* 0x000ee40000300a00 */
[----:B------:R-:W3:Y:S01]  /*25db0*/  LDL.LU.64 R6, [R1+0x1a8] ;  /* 0x0001a80001067983 */ /* 0x000ee20000300a00 */
[----:B------:R-:W3:Y:S01]  /*25dc0*/  LDL.LU.64 R24, [R1+0x190] ;  /* 0x0001900001187983 */ /* 0x000ee20000300a00 */
[----:B------:R-:W3:Y:S02]  /*25dd0*/  LDL.LU.64 R26, [R1+0x198] ;  /* 0x00019800011a7983 */ /* 0x000ee40000300a00 */
[----:B------:R-:W-:Y:S02]  /*25de0*/  STL.64 [R1+0x14d0], R10 ;  /* 0x0014d00a01007387 */ /* 0x000fe40000100a00 */
[----:B------:R0:W-:Y:S02]  /*25df0*/  STL.64 [R1+0x14c8], R8 ;  /* 0x0014c80801007387 */ /* 0x0001e40000100a00 */
[----:B0-----:R-:W3:Y:S01]  /*25e00*/  LDL.LU R8, [R1+0x20] ;  /* 0x0000200001087983 */ /* 0x001ee20000300800 */
[----:B------:R-:W3:Y:S02]  /*25e10*/  LDL.LU R9, [R1+0x24] ;  /* 0x0000240001097983 */ /* 0x000ee40000300800 */
[----:B------:R-:W3:Y:S01]  /*25e20*/  LDL.LU R10, [R1+0x28] ;  /* 0x00002800010a7983 */ /* 0x000ee20000300800 */
[----:B--2---:R-:W-:Y:S01]  /*25e30*/  HMMA.16816.F32 R16, R20, R12, R16 ;  /* 0x0000000c1410723c */ /* 0x004fe20000001810 */
[----:B------:R-:W-:-:S02]  /*25e40*/  IMAD.MOV.U32 R11, RZ, RZ, R29 ;  /* 0x000000ffff0b7224 */ /* 0x000fc400078e001d */
[----:B------:R-:W2:Y:S04]  /*25e50*/  LDL.LU R29, [R1+0x1520] ;  /* 0x00152000011d7983 */ /* 0x000ea80000300800 */
[----:B---3--:R-:W-:Y:S01]  /*25e60*/  STL.64 [R1+0x14e8], R10 ;  /* 0x0014e80a01007387 */ /* 0x008fe20000100a00 */
[----:B------:R4:W-:Y:S11]  /*25e70*/  STL.64 [R1+0x14e0], R8 ;  /* 0x0014e00801007387 */ /* 0x0009f60000100a00 */
[----:B------:R-:W-:Y:S04]  /*25e80*/  @!UPT UIADD3 URZ, URZ, URZ, URZ ;  /* 0x0000003f3f3ff290 */ /* 0x000fe8000fffe03f */
[----:B------:R0:W-:Y:S02]  /*25e90*/  STL.64 [R1+0x120], R16 ;  /* 0x0001201001007387 */ /* 0x0001e40000100a00 */
[----:B----4-:R-:W-:Y:S02]  /*25ea0*/  IMAD.MOV.U32 R8, RZ, RZ, R28 ;  /* 0x000000ffff087224 */ /* 0x010fe400078e001c */
[----:B------:R-:W-:Y:S02]  /*25eb0*/  IMAD.MOV.U32 R9, RZ, RZ, R3 ;  /* 0x000000ffff097224 */ /* 0x000fe400078e0003 */
[----:B------:R-:W-:Y:S02]  /*25ec0*/  IMAD.MOV.U32 R28, RZ, RZ, R18 ;  /* 0x000000ffff1c7224 */ /* 0x000fe400078e0012 */
[----:B------:R-:W-:Y:S02]  /*25ed0*/  IMAD.MOV.U32 R3, RZ, RZ, R19 ;  /* 0x000000ffff037224 */ /* 0x000fe400078e0013 */
[----:B------:R-:W3:Y:S01]  /*25ee0*/  LDL.LU.64 R18, [R1+0x1518] ;  /* 0x0015180001127983 */ /* 0x000ee20000300a00 */
[----:B0-----:R-:W4:Y:S02]  /*25ef0*/  LDL.LU.64 R16, [R1+0x1510] ;  /* 0x0015100001107983 */ /* 0x001f240000300a00 */
[----:B------:R-:W-:Y:S02]  /*25f00*/  STL [R1+0x144c], R3 ;  /* 0x00144c0301007387 */ /* 0x000fe40000100800 */
[----:B------:R-:W-:Y:S01]  /*25f10*/  STL [R1+0x1448], R28 ;  /* 0x0014481c01007387 */ /* 0x000fe20000100800 */
[C---:B----4-:R-:W-:Y:S11]  /*25f20*/  HMMA.16816.F32 R4, R20.reuse, R16, R4 ;  /* 0x000000101404723c */ /* 0x050ff60000001804 */
[----:B------:R-:W-:Y:S11]  /*25f30*/  @!UPT UIADD3 URZ, URZ, URZ, URZ ;  /* 0x0000003f3f3ff290 */ /* 0x000ff6000fffe03f */
[----:B------:R-:W-:Y:S01]  /*25f40*/  @!UPT UIADD3 URZ, URZ, URZ, URZ ;  /* 0x0000003f3f3ff290 */ /* 0x000fe2000fffe03f */
[----:B------:R0:W-:Y:S01]  /*25f50*/  STL.64 [R1+0x140], R4 ;  /* 0x0001400401007387 */ /* 0x0001e20000100a00 */
[----:B------:R1:W-:Y:S03]  /*25f60*/  STL.64 [R1+0x148], R6 ;  /* 0x0001480601007387 */ /* 0x0003e60000100a00 */
[----:B0-----:R-:W4:Y:S01]  /*25f70*/  LDL.LU.64 R4, [R1+0x1508] ;  /* 0x0015080001047983 */ /* 0x001f220000300a00 */
[----:B------:R-:W-:Y:S02]  /*25f80*/  IMAD.MOV.U32 R10, RZ, RZ, R2 ;  /* 0x000000ffff0a7224 */ /* 0x000fe400078e0002 */
[----:B------:R-:W-:Y:S01]  /*25f90*/  IMAD.MOV.U32 R11, RZ, RZ, R0 ;  /* 0x000000ffff0b7224 */ /* 0x000fe200078e0000 */
[----:B----4-:R-:W-:Y:S01]  /*25fa0*/  HMMA.16816.F32 R20, R20, R4, R24 ;  /* 0x000000041414723c */ /* 0x010fe20000001818 */
[----:B------:R-:W4:Y:S01]  /*25fb0*/  LDL.LU.64 R26, [R1+0x1500] ;  /* 0x00150000011a7983 */ /* 0x000f220000300a00 */
[----:B-1----:R-:W4:Y:S02]  /*25fc0*/  LDL.LU.64 R6, [R1+0x14f8] ;  /* 0x0014f80001067983 */ /* 0x002f240000300a00 */
[----:B------:R-:W4:Y:S11]  /*25fd0*/  LDL.LU.64 R4, [R1+0x14f0] ;  /* 0x0014f00001047983 */ /* 0x000f360000300a00 */
[----:B------:R-:W-:Y:S08]  /*25fe0*/  @!UPT UIADD3 URZ, URZ, URZ, URZ ;  /* 0x0000003f3f3ff290 */ /* 0x000ff0000fffe03f */
[----:B------:R-:W-:Y:S01]  /*25ff0*/  STL.64 [R1+0x220], R20 ;  /* 0x0002201401007387 */ /* 0x000fe20000100a00 */
[----:B------:R-:W-:Y:S02]  /*26000*/  STL.64 [R1+0x228], R22 ;  /* 0x0002281601007387 */ /* 0x000fe40000100a00 */
[----:B--2---:R-:W-:Y:S01]  /*26010*/  LDSM.16.MT88.4 R20, [R29+0x20400] ;  /* 0x020400001d14783b */ /* 0x004fe20000004200 */
[C---:B----4-:R-:W-:Y:S01]  /*26020*/  HMMA.16816.F32 R24, R4.reuse, R26, R8 ;  /* 0x0000001a0418723c */ /* 0x050fe20000001808 */
[----:B------:R-:W2:Y:S02]  /*26030*/  LDL.LU.64 R10, [R1+0x14e8] ;  /* 0x0014e800010a7983 */ /* 0x000ea40000300a00 */
[----:B------:R-:W2:Y:S11]  /*26040*/  LDL.LU.64 R8, [R1+0x14e0] ;  /* 0x0014e00001087983 */ /* 0x000eb60000300a00 */
[----:B------:R-:W-:Y:S09]  /*26050*/  @!UPT UIADD3 URZ, URZ, URZ, URZ ;  /* 0x0000003f3f3ff290 */ /* 0x000ff2000fffe03f */
[----:B------:R-:W-:Y:S01]  /*26060*/  STL.64 [R1+0x130], R24 ;  /* 0x0001301801007387 */ /* 0x000fe20000100a00 */
[----:B------:R-:W-:Y:S02]  /*26070*/  IMAD.MOV.U32 R3, RZ, RZ, R26 ;  /* 0x000000ffff037224 */ /* 0x000fe400078e001a */
[----:B------:R-:W-:Y:S02]  /*26080*/  IMAD.MOV.U32 R28, RZ, RZ, R27 ;  /* 0x000000ffff1c7224 */ /* 0x000fe400078e001b */
[----:B------:R-:W2:Y:S03]  /*26090*/  LDL.LU.64 R26, [R1+0x14d8] ;  /* 0x0014d800011a7983 */ /* 0x000ea60000300a00 */
[----:B------:R-:W-:Y:S02]  /*260a0*/  STL [R1+0x1454], R28 ;  /* 0x0014541c01007387 */ /* 0x000fe40000100800 */
[----:B------:R-:W-:Y:S01]  /*260b0*/  STL [R1+0x1450], R3 ;  /* 0x0014500301007387 */ /* 0x000fe20000100800 */
[----:B--2---:R-:W-:Y:S01]  /*260c0*/  HMMA.16816.F32 R8, R4, R26, R8 ;  /* 0x0000001a0408723c */ /* 0x004fe20000001808 */
[----:B------:R-:W-:-:S02]  /*260d0*/  IMAD.MOV.U32 R2, RZ, RZ, R26 ;  /* 0x000000ffff027224 */ /* 0x000fc400078e001a */
[----:B------:R-:W-:Y:S11]  /*260e0*/  IMAD.MOV.U32 R0, RZ, RZ, R27 ;  /* 0x000000ffff007224 */ /* 0x000ff600078e001b */
[----:B------:R-:W-:Y:S09]  /*260f0*/  @!UPT UIADD3 URZ, URZ, URZ, URZ ;  /* 0x0000003f3f3ff290 */ /* 0x000ff2000fffe03f */
[----:B------:R-:W-:Y:S01]  /*26100*/  STL.64 [R1+0x210], R8 ;  /* 0x0002100801007387 */ /* 0x000fe20000100a00 */
[----:B------:R0:W-:Y:S03]  /*26110*/  STL.64 [R1+0x218], R10 ;  /* 0x0002180a01007387 */ /* 0x0001e60000100a00 */
[----:B0-----:R-:W2:Y:S01]  /*26120*/  LDL.LU.64 R10, [R1+0x14d0] ;  /* 0x0014d000010a7983 */ /* 0x001ea20000300a00 */
[----:B------:R-:W2:Y:S02]  /*26130*/  LDL.LU.64 R8, [R1+0x14c8] ;  /* 0x0014c80001087983 */ /* 0x000ea40000300a00 */
[----:B------:R-:W2:Y:S02]  /*26140*/  LDL.LU.64 R26, [R1+0x14c0] ;  /* 0x0014c000011a7983 */ /* 0x000ea40000300a00 */
[C---:B--2---:R-:W-:Y:S01]  /*26150*/  HMMA.16816.F32 R24, R4.reuse, R26, R8 ;  /* 0x0000001a0418723c */ /* 0x044fe20000001808 */
[----:B------:R-:W2:Y:S01]  /*26160*/  LDL.LU.64 R10, [R1+0x14b8] ;  /* 0x0014b800010a7983 */ /* 0x000ea20000300a00 */
[----:B------:R-:W2:Y:S11]  /*26170*/  LDL.LU.64 R8, [R1+0x14b0] ;  /* 0x0014b00001087983 */ /* 0x000eb60000300a00 */
[----:B------:R-:W-:Y:S10]  /*26180*/  @!UPT UIADD3 URZ, URZ, URZ, URZ ;  /* 0x0000003f3f3ff290 */ /* 0x000ff4000fffe03f */
[----:B------:R-:W-:Y:S01]  /*26190*/  STL.64 [R1+0x200], R24 ;  /* 0x0002001801007387 */ /* 0x000fe20000100a00 */
[----:B------:R0:W-:Y:S03]  /*261a0*/  STL.64 [R1+0x208], R26 ;  /* 0x0002081a01007387 */ /* 0x0001e60000100a00 */
[----:B0-----:R-:W2:Y:S02]  /*261b0*/  LDL.LU.64 R26, [R1+0x14a8] ;  /* 0x0014a800011a7983 */ /* 0x001ea40000300a00 */
[C---:B--2---:R-:W-:Y:S02]  /*261c0*/  HMMA.16816.F32 R24, R4.reuse, R26, R8 ;  /* 0x0000001a0418723c */ /* 0x044fe40000001808 */
[----:B------:R-:W2:Y:S11]  /*261d0*/  LDL.LU.64 R10, [R1+0x14a0] ;  /* 0x0014a000010a7983 */ /* 0x000eb60000300a00 */
[----:B------:R-:W-:Y:S10]  /*261e0*/  @!UPT UIADD3 URZ, URZ, URZ, URZ ;  /* 0x0000003f3f3ff290 */ /* 0x000ff4000fffe03f */
[----:B------:R-:W-:Y:S01]  /*261f0*/  STL.64 [R1+0x1f0], R24 ;  /* 0x0001f01801007387 */ /* 0x000fe20000100a00 */
[----:B------:R0:W-:Y:S03]  /*26200*/  STL.64 [R1+0x1f8], R26 ;  /* 0x0001f81a01007387 */ /* 0x0001e60000100a00 */
[----:B0-----:R-:W4:Y:S01]  /*26210*/  LDL.LU.64 R26, [R1+0x1498] ;  /* 0x00149800011a7983 */ /* 0x001f220000300a00 */
[----:B------:R-:W4:Y:S02]  /*26220*/  LDL.LU.64 R24, [R1+0x1490] ;  /* 0x0014900001187983 */ /* 0x000f240000300a00 */
[----:B--2---:R-:W-:Y:S02]  /*26230*/  IMAD.MOV.U32 R28, RZ, RZ, R10 ;  /* 0x000000ffff1c7224 */ /* 0x004fe400078e000a */
[----:B------:R-:W-:Y:S01]  /*26240*/  IMAD.MOV.U32 R3, RZ, RZ, R11 ;  /* 0x000000ffff037224 */ /* 0x000fe200078e000b */
[C---:B----4-:R-:W-:Y:S11]  /*26250*/  HMMA.16816.F32 R24, R4.reuse, R10, R24 ;  /* 0x0000000a0418723c */ /* 0x050ff60000001818 */
[----:B------:R-:W-:Y:S11]  /*26260*/  @!UPT UIADD3 URZ, URZ, URZ, URZ ;  /* 0x0000003f3f3ff290 */ /* 0x000ff6000fffe03f */
[----:B------:R-:W-:Y:S01]  /*26270*/  @!UPT UIADD3 URZ, URZ, URZ, URZ ;  /* 0x0000003f3f3ff290 */ /* 0x000fe2000fffe03f */
[----:B------:R-:W-:Y:S01]  /*26280*/  STL.64 [R1+0x1e0], R24 ;  /* 0x0001e01801007387 */ /* 0x000fe20000100a00 */
[----:B------:R0:W-:Y:S02]  /*26290*/  STL.64 [R1+0x1e8], R26 ;  /* 0x0001e81a01007387 */ /* 0x0001e40000100a00 */
[----:B------:R-:W2:Y:S02]  /*262a0*/  LDL.LU.64 R10, [R1+0x1488] ;  /* 0x00148800010a7983 */ /* 0x000ea40000300a00 */
[----:B------:R-:W2:Y:S01]  /*262b0*/  LDL.LU.64 R8, [R1+0x1480] ;  /* 0x0014800001087983 */ /* 0x000ea20000300a00 */
[----:B0-----:R-:W4:Y:S01]  /*262c0*/  LDL R27, [R1+0x238] ;  /* 0x00023800011b7983 */ /* 0x001f220000100800 */
[----:B------:R-:W-:Y:S02]  /*262d0*/  STL [R1+0x145c], R28 ;  /* 0x00145c1c01007387 */ /* 0x000fe40000100800 */
[----:B------:R3:W-:Y:S01]  /*262e0*/  STL [R1+0x1458], R3 ;  /* 0x0014580301007387 */ /* 0x0007e20000100800 */
[C---:B--2---:R-:W-:Y:S01]  /*262f0*/  HMMA.16816.F32 R8, R4.reuse, R14, R8 ;  /* 0x0000000e0408723c */ /* 0x044fe20000001808 */
[----:B------:R-:W2:Y:S01]  /*26300*/  LDL.LU.64 R14, [R1+0x1478] ;  /* 0x00147800010e7983 */ /* 0x000ea20000300a00 */
[----:B------:R-:W2:Y:S02]  /*26310*/  LDL.LU.64 R12, [R1+0x1470] ;  /* 0x00147000010c7983 */ /* 0x000ea40000300a00 */
[----:B---3--:R-:W-:Y:S11]  /*26320*/  IMAD.MOV.U32 R3, RZ, RZ, R18 ;  /* 0x000000ffff037224 */ /* 0x008ff600078e0012 */
[----:B------:R-:W-:Y:S08]  /*26330*/  @!UPT UIADD3 URZ, URZ, URZ, URZ ;  /* 0x0000003f3f3ff290 */ /* 0x000ff0000fffe03f */
[----:B------:R-:W-:Y:S01]  /*26340*/  STL.64 [R1+0x1d0], R8 ;  /* 0x0001d00801007387 */ /* 0x000fe20000100a00 */
[----:B------:R0:W-:Y:S03]  /*26350*/  STL.64 [R1+0x1d8], R10 ;  /* 0x0001d80a01007387 */ /* 0x0001e60000100a00 */
[----:B0-----:R-:W3:Y:S01]  /*26360*/  LDL R11, [R1+0xb38] ;  /* 0x000b3800010b7983 */ /* 0x001ee20000100800 */
[C---:B--2---:R-:W-:Y:S03]  /*26370*/  HMMA.16816.F32 R12, R4.reuse, R18, R12 ;  /* 0x00000012040c723c */ /* 0x044fe6000000180c */
[----:B------:R-:W2:Y:S11]  /*26380*/  LDL.LU.64 R18, [R1+0x1468] ;  /* 0x0014680001127983 */ /* 0x000eb60000300a00 */
[----:B------:R-:W-:Y:S09]  /*26390*/  @!UPT UIADD3 URZ, URZ, URZ, URZ ;  /* 0x0000003f3f3ff290 */ /* 0x000ff2000fffe03f */
[----:B------:R-:W-:Y:S01]  /*263a0*/  STL.64 [R1+0x1c0], R12 ;  /* 0x0001c00c01007387 */ /* 0x000fe20000100a00 */
[----:B------:R0:W-:Y:S02]  /*263b0*/  STL.64 [R1+0x1c8], R14 ;  /* 0x0001c80e01007387 */ /* 0x0001e40000100a00 */
[----:B------:R-:W2:Y:S01]  /*263c0*/  LDL.LU.64 R16, [R1+0x1460] ;  /* 0x0014600001107983 */ /* 0x000ea20000300a00 */
[----:B0-----:R-:W2:Y:S02]  /*263d0*/  LDL.64 R14, [R1+0x58] ;  /* 0x00005800010e7983 */ /* 0x001ea40000100a00 */
[----:B--2---:R-:W-:Y:S02]  /*263e0*/  HMMA.16816.F32 R4, R4, R14, R16 ;  /* 0x0000000e0404723c */ /* 0x004fe40000001810 */
[----:B----4-:R-:W0:Y:S01]  /*263f0*/  LDSM.16.MT88.4 R16, [R27+0x20800] ;  /* 0x020800001b10783b */ /* 0x010e220000004200 */
[----:B------:R-:W-:Y:S02]  /*26400*/  IMAD.MOV.U32 R28, RZ, RZ, R15 ;  /* 0x000000ffff1c7224 */ /* 0x000fe400078e000f */
[----:B---3--:R-:W1:Y:S04]  /*26410*/  LDSM.16.M88.4 R12, [R11] ;  /* 0x000000000b0c783b */ /* 0x008e680000000200 */
[----:B------:R-:W-:Y:S11]  /*26420*/  LDSM.16.M88.4 R24, [R11+0x8000] ;  /* 0x008000000b18783b */ /* 0x000ff60000000200 */
[----:B------:R-:W-:Y:S03]  /*26430*/  @!UPT UIADD3 URZ, URZ, URZ, URZ ;  /* 0x0000003f3f3ff290 */ /* 0x000fe6000fffe03f */
[----:B------:R-:W-:Y:S01]  /*26440*/  STL.64 [R1+0x1b0], R4 ;  /* 0x0001b00401007387 */ /* 0x000fe20000100a00 */
[----:B------:R-:W-:Y:S02]  /*26450*/  STL.64 [R1+0x1b8], R6 ;  /* 0x0001b80601007387 */ /* 0x000fe40000100a00 */
[----:B------:R-:W2:Y:S01]  /*26460*/  LDSM.16.M88.4 R4, [R11+0x4000] ;  /* 0x004000000b04783b */ /* 0x000ea20000000200 */
[----:B0-----:R0:W-:Y:S03]  /*26470*/  STL.64 [R1+0x13e0], R18 ;  /* 0x0013e01201007387 */ /* 0x0011e60000100a00 */
[----:B------:R-:W-:Y:S02]  /*26480*/  STL.64 [R1+0x13d8], R16 ;  /* 0x0013d81001007387 */ /* 0x000fe40000100a00 */
[----:B-1----:R-:W-:Y:S02]  /*26490*/  STL.64 [R1+0x40], R12 ;  /* 0x0000400c01007387 */ /* 0x002fe40000100a00 */
[----:B------:R-:W-:Y:S02]  /*264a0*/  STL.64 [R1+0x48], R14 ;  /* 0x0000480e01007387 */ /* 0x000fe40000100a00 */
[----:B------:R-:W1:Y:S04]  /*264b0*/  LDSM.16.M88.4 R12, [R11+0xc000] ;  /* 0x00c000000b0c783b */ /* 0x000e680000000200 */
[----:B--2---:R-:W-:Y:S01]  /*264c0*/  STL.64 [R1+0x30], R4 ;  /* 0x0000300401007387 */ /* 0x004fe20000100a00 */
[----:B------:R-:W-:Y:S02]  /*264d0*/  STL.64 [R1+0x38], R6 ;  /* 0x0000380601007387 */ /* 0x000fe40000100a00 */
[----:B------:R-:W2:Y:S04]  /*264e0*/  LDSM.16.M88.4 R4, [R11+0x10000] ;  /* 0x010000000b04783b */ /* 0x000ea80000000200 */
[----:B------:R-:W-:Y:S01]  /*264f0*/  STL.64 [R1+0x20], R24 ;  /* 0x0000201801007387 */ /* 0x000fe20000100a00 */
[----:B------:R-:W-:Y:S02]  /*26500*/  STL.64 [R1+0x28], R26 ;  /* 0x0000281a01007387 */ /* 0x000fe40000100a00 */
[----:B------:R-:W3:Y:S04]  /*26510*/  LDSM.16.M88.4 R24, [R11+0x14000] ;  /* 0x014000000b18783b */ /* 0x000ee80000000200 */
[----:B0-----:R-:W-:-:S02]  /*26520*/  IMAD.MOV.U32 R18, RZ, RZ, R2 ;  /* 0x000000ffff127224 */ /* 0x001fc400078e0002 */
[----:B------:R-:W-:Y:S01]  /*26530*/  IMAD.MOV.U32 R19, RZ, RZ, R0 ;  /* 0x000000ffff137224 */ /* 0x000fe200078e0000 */
[----:B-1----:R-:W-:Y:S01]  /*26540*/  STL.64 [R1+0x10], R12 ;  /* 0x0000100c01007387 */ /* 0x002fe20000100a00 */
[----:B------:R-:W-:Y:S02]  /*26550*/  STL.64 [R1+0x18], R14 ;  /* 0x0000180e01007387 */ /* 0x000fe40000100a00 */
[----:B------:R-:W0:Y:S02]  /*26560*/  LDSM.16.M88.4 R12, [R11+0x18000] ;  /* 0x018000000b0c783b */ /* 0x000e240000000200 */
[----:B------:R-:W1:Y:S02]  /*26570*/  LDSM.16.M88.4 R8, [R11+0x1c000] ;  /* 0x01c000000b08783b */ /* 0x000e640000000200 */
[----:B--2---:R-:W-:Y:S02]  /*26580*/  IMAD.MOV.U32 R2, RZ, RZ, R6 ;  /* 0x000000ffff027224 */ /* 0x004fe400078e0006 */
[----:B------:R-:W-:Y:S01]  /*26590*/  STL.64 [R1], R4 ;  /* 0x0000000401007387 */ /* 0x000fe20000100a00 */
[----:B------:R-:W-:-:S02]  /*265a0*/  IMAD.MOV.U32 R0, RZ, RZ, R7 ;  /* 0x000000ffff007224 */ /* 0x000fc400078e0007 */
[----:B------:R-:W2:Y:S01]  /*265b0*/  LDSM.16.MT88.4 R4, [R29+0x20800] ;  /* 0x020800001d04783b */ /* 0x000ea20000004200 */
[----:B------:R-:W-:Y:S03]  /*265c0*/  STL [R1+0x1274], R2 ;  /* 0x0012740201007387 */ /* 0x000fe60000100800 */
[----:B------:R-:W-:Y:S02]  /*265d0*/  STL [R1+0x1270], R0 ;  /* 0x0012700001007387 */ /* 0x000fe40000100800 */
[----:B---3--:R-:W-:Y:S02]  /*265e0*/  STL [R1+0x1200], R27 ;  /* 0x0012001b01007387 */ /* 0x008fe40000100800 */
[----:B------:R-:W-:Y:S01]  /*265f0*/  STL [R1+0x13a0], R26 ;  /* 0x0013a01a01007387 */ /* 0x000fe20000100800 */
[----:B------:R3:W-:Y:S04]  /*26600*/  STL.64 [R1+0x1398], R24 ;  /* 0x0013981801007387 */ /* 0x0007e80000100a00 */
[----:B---3--:R-:W3:Y:S01]  /*26610*/  LDL.LU R24, [R1+0xf0] ;  /* 0x0000f00001187983 */ /* 0x008ee20000300800 */
[----:B------:R-:W3:Y:S02]  /*26620*/  LDL.LU R25, [R1+0xf4] ;  /* 0x0000f40001197983 */ /* 0x000ee40000300800 */
[----:B------:R-:W3:Y:S02]  /*26630*/  LDL.LU R26, [R1+0xf8] ;  /* 0x0000f800011a7983 */ /* 0x000ee40000300800 */
[----:B------:R-:W3:Y:S01]  /*26640*/  LDL.LU R27, [R1+0xfc] ;  /* 0x0000fc00011b7983 */ /* 0x000ee20000300800 */
[----:B0-----:R-:W-:Y:S01]  /*26650*/  STL [R1+0x11ec], R14 ;  /* 0x0011ec0e01007387 */ /* 0x001fe20000100800 */
[----:B------:R-:W-:Y:S02]  /*26660*/  STL [R1+0x11e8], R15 ;  /* 0x0011e80f01007387 */ /* 0x000fe40000100800 */
[----:B-1----:R0:W-:Y:S02]  /*26670*/  STL [R1+0x1284], R10 ;  /* 0x0012840a01007387 */ /* 0x0021e40000100800 */
[----:B------:R1:W-:Y:S01]  /*26680*/  STL [R1+0x1280], R11 ;  /* 0x0012800b01007387 */ /* 0x0003e20000100800 */
[----:B------:R-:W-:Y:S04]  /*26690*/  STL.64 [R1+0x13e8], R8 ;  /* 0x0013e80801007387 */ /* 0x000fe80000100a00 */
[----:B0-----:R-:W4:Y:S01]  /*266a0*/  LDL.LU R10, [R1+0xc8] ;  /* 0x0000c800010a7983 */ /* 0x001f220000300800 */
[----:B-1----:R-:W4:Y:S03]  /*266b0*/  LDL.LU R11, [R1+0xcc] ;  /* 0x0000cc00010b7983 */ /* 0x002f260000300800 */
[----:B--2---:R0:W-:Y:S01]  /*266c0*/  STL [R1+0x1330], R4 ;  /* 0x0013300401007387 */ /* 0x0041e20000100800 */
[----:B------:R1:W-:Y:S02]  /*266d0*/  STL [R1+0x132c], R5 ;  /* 0x00132c0501007387 */ /* 0x0003e40000100800 */
[----:B------:R2:W-:Y:S02]  /*266e0*/  STL [R1+0x1328], R6 ;  /* 0x0013280601007387 */ /* 0x0005e40000100800 */
[----:B------:R2:W-:Y:S01]  /*266f0*/  STL [R1+0x1324], R7 ;  /* 0x0013240701007387 */ /* 0x0005e20000100800 */
[----:B0-----:R-:W4:Y:S01]  /*26700*/  LDL.LU R4, [R1+0x100] ;  /* 0x0001000001047983 */ /* 0x001f220000300800 */
[----:B-1----:R-:W4:Y:S02]  /*26710*/  LDL.LU R5, [R1+0x104] ;  /* 0x0001040001057983 */ /* 0x002f240000300800 */
[----:B--2---:R-:W4:Y:S02]  /*26720*/  LDL.LU R6, [R1+0x108] ;  /* 0x0001080001067983 */ /* 0x004f240000300800 */
[----:B------:R-:W4:Y:S01]  /*26730*/  LDL.LU R7, [R1+0x10c] ;  /* 0x00010c0001077983 */ /* 0x000f220000300800 */
[----:B------:R-:W-:Y:S01]  /*26740*/  STL [R1+0x1320], R29 ;  /* 0x0013201d01007387 */ /* 0x000fe20000100800 */
[C---:B----4-:R-:W-:Y:S08]  /*26750*/  HMMA.16816.F32 R8, R20.reuse, R10, R4 ;  /* 0x0000000a1408723c */ /* 0x050ff00000001804 */
[----:B---3--:R-:W-:Y:S11]  /*26760*/  HMMA.16816.F32 R4, R20, R18, R24 ;  /* 0x000000121404723c */ /* 0x008ff60000001818 */
[----:B------:R-:W-:Y:S04]  /*26770*/  @!UPT UIADD3 URZ, URZ, URZ, URZ ;  /* 0x0000003f3f3ff290 */ /* 0x000fe8000fffe03f */
[----:B------:R0:W-:Y:S01]  /*26780*/  STL.64 [R1+0x1a0], R8 ;  /* 0x0001a00801007387 */ /* 0x0001e20000100a00 */
[----:B------:R1:W-:Y:S07]  /*26790*/  STL.64 [R1+0x1a8], R10 ;  /* 0x0001a80a01007387 */ /* 0x0003ee0000100a00 */
[----:B------:R-:W-:Y:S02]  /*267a0*/  STL.64 [R1+0x190], R4 ;  /* 0x0001900401007387 */ /* 0x000fe40000100a00 */
[----:B------:R-:W2:Y:S02]  /*267b0*/  LDL.LU R18, [R1+0x58] ;  /* 0x0000580001127983 */ /* 0x000ea40000300800 */
[----:B------:R-:W-:-:S02]  /*267c0*/  IMAD.MOV.U32 R19, RZ, RZ, R28 ;  /* 0x000000ffff137224 */ /* 0x000fc400078e001c */
[----:B------:R-:W3:Y:S01]  /*267d0*/  LDL.LU R28, [R1+0x145c] ;  /* 0x00145c00011c7983 */ /* 0x000ee20000300800 */
[----:B------:R-:W-:Y:S02]  /*267e0*/  IMAD.MOV.U32 R14, RZ, RZ, R6 ;  /* 0x000000ffff0e7224 */ /* 0x000fe400078e0006 */
[----:B------:R-:W-:Y:S01]  /*267f0*/  IMAD.MOV.U32 R15, RZ, RZ, R7 ;  /* 0x000000ffff0f7224 */ /* 0x000fe200078e0007 */
[----:B--2---:R2:W-:Y:S01]  /*26800*/  STL.64 [R1+0x13f0], R18 ;  /* 0x0013f01201007387 */ /* 0x0045e20000100a00 */
[----:B0-----:R-:W4:Y:S02]  /*26810*/  LDL.LU R8, [R1+0x220] ;  /* 0x0002200001087983 */ /* 0x001f240000300800 */
[----:B------:R-:W4:Y:S02]  /*26820*/  LDL.LU R9, [R1+0x224] ;  /* 0x0002240001097983 */ /* 0x000f240000300800 */
[----:B-1----:R-:W3:Y:S01]  /*26830*/  LDL.LU R10, [R1+0x228] ;  /* 0x00022800010a7983 */ /* 0x002ee20000300800 */
[----:B------:R-:W3:Y:S01]  /*26840*/  LDL.LU R11, [R1+0x22c] ;  /* 0x00022c00010b7983 */ /* 0x000ee20000300800 */
[----:B------:R-:W3:Y:S02]  /*26850*/  LDL.LU R6, [R1+0x98] ;  /* 0x0000980001067983 */ /* 0x000ee40000300800 */
[----:B------:R-:W3:Y:S02]  /*26860*/  LDL.LU R7, [R1+0x9c] ;  /* 0x00009c0001077983 */ /* 0x000ee40000300800 */
[----:B--2---:R-:W-:Y:S01]  /*26870*/  IMAD.MOV.U32 R18, RZ, RZ, R3 ;  /* 0x000000ffff127224 */ /* 0x004fe200078e0003 */
[----:B---3--:R0:W-:Y:S04]  /*26880*/  STL.64 [R1+0x1430], R6 ;  /* 0x0014300601007387 */ /* 0x0081e80000100a00 */
[----:B0-----:R-:W2:Y:S01]  /*26890*/  LDL.LU R6, [R1+0xa8] ;  /* 0x0000a80001067983 */ /* 0x001ea20000300800 */
[----:B------:R-:W2:Y:S02]  /*268a0*/  LDL.LU R7, [R1+0xac] ;  /* 0x0000ac0001077983 */ /* 0x000ea40000300800 */
[----:B------:R-:W-:Y:S02]  /*268b0*/  STL.64 [R1+0x1400], R10 ;  /* 0x0014000a01007387 */ /* 0x000fe40000100a00 */
[----:B----4-:R-:W-:Y:S01]  /*268c0*/  STL.64 [R1+0x13f8], R8 ;  /* 0x0013f80801007387 */ /* 0x010fe20000100a00 */
[----:B------:R-:W3:Y:S01]  /*268d0*/  LDL.LU R3, [R1+0x1458] ;  /* 0x0014580001037983 */ /* 0x000ee20000300800 */
[----:B------:R-:W4:Y:S03]  /*268e0*/  LDL.LU R19, [R1+0x6c] ;  /* 0x00006c0001137983 */ /* 0x000f260000300800 */
[----:B----4-:R0:W-:Y:S04]  /*268f0*/  STL.64 [R1+0x1408], R18 ;  /* 0x0014081201007387 */ /* 0x0101e80000100a00 */
[----:B0-----:R-:W4:Y:S01]  /*26900*/  LDL.LU R18, [R1+0x78] ;  /* 0x0000780001127983 */ /* 0x001f220000300800 */
[----:B------:R-:W4:Y:S03]  /*26910*/  LDL.LU R19, [R1+0x7c] ;  /* 0x00007c0001137983 */ /* 0x000f260000300800 */
[----:B----4-:R0:W-:Y:S02]  /*26920*/  STL.64 [R1+0x1410], R18 ;  /* 0x0014101201007387 */ /* 0x0101e40000100a00 */
[----:B0-----:R-:W-:-:S02]  /*26930*/  IMAD.MOV.U32 R18, RZ, RZ, R28 ;  /* 0x000000ffff127224 */ /* 0x001fc400078e001c */
[----:B---3--:R-:W-:Y:S01]  /*26940*/  IMAD.MOV.U32 R19, RZ, RZ, R3 ;  /* 0x000000ffff137224 */ /* 0x008fe200078e0003 */
[----:B------:R-:W3:Y:S01]  /*26950*/  LDL.LU R28, [R1+0x1454] ;  /* 0x00145400011c7983 */ /* 0x000ee20000300800 */
[----:B------:R-:W4:Y:S03]  /*26960*/  LDL.LU R3, [R1+0x1450] ;  /* 0x0014500001037983 */ /* 0x000f260000300800 */
[----:B------:R0:W-:Y:S01]  /*26970*/  STL.64 [R1+0x1428], R18 ;  /* 0x0014281201007387 */ /* 0x0001e20000100a00 */
[----:B------:R-:W2:Y:S02]  /*26980*/  LDL.LU R16, [R1+0xd0] ;  /* 0x0000d00001107983 */ /* 0x000ea40000300800 */
[----:B------:R-:W2:Y:S01]  /*26990*/  LDL.LU R17, [R1+0xd4] ;  /* 0x0000d40001117983 */ /* 0x000ea20000300800 */
[----:B0-----:R-:W2:Y:S01]  /*269a0*/  LDL.LU R18, [R1+0xd8] ;  /* 0x0000d80001127983 */ /* 0x001ea20000300800 */
[----:B------:R-:W2:Y:S03]  /*269b0*/  LDL.LU R19, [R1+0xdc] ;  /* 0x0000dc0001137983 */ /* 0x000ea60000300800 */
[----:B--2---:R-:W-:Y:S01]  /*269c0*/  STL.64 [R1+0x1440], R18 ;  /* 0x0014401201007387 */ /* 0x004fe20000100a00 */
[----:B------:R0:W-:Y:S03]  /*269d0*/  STL.64 [R1+0x1438], R16 ;  /* 0x0014381001007387 */ /* 0x0001e60000100a00 */
[----:B0-----:R-:W2:Y:S01]  /*269e0*/  LDL.LU R16, [R1+0xe0] ;  /* 0x0000e00001107983 */ /* 0x001ea20000300800 */
[----:B------:R-:W2:Y:S02]  /*269f0*/  LDL.LU R17, [R1+0xe4] ;  /* 0x0000e40001117983 */ /* 0x000ea40000300800 */
[----:B------:R-:W2:Y:S02]  /*26a00*/  LDL.LU R18, [R1+0xe8] ;  /* 0x0000e80001127983 */ /* 0x000ea40000300800 */
[----:B------:R-:W2:Y:S01]  /*26a10*/  LDL.LU R19, [R1+0xec] ;  /* 0x0000ec0001137983 */ /* 0x000ea20000300800 */
[----:B------:R-:W3:Y:S01]  /*26a20*/  LDL.LU R8, [R1+0x140] ;  /* 0x0001400001087983 */ /* 0x000ee20000300800 */
[----:B------:R-:W3:Y:S02]  /*26a30*/  LDL.LU R9, [R1+0x144] ;  /* 0x0001440001097983 */ /* 0x000ee40000300800 */
[----:B------:R-:W3:Y:S02]  /*26a40*/  LDL.LU R10, [R1+0x148] ;  /* 0x00014800010a7983 */ /* 0x000ee40000300800 */
[----:B------:R-:W3:Y:S01]  /*26a50*/  LDL.LU R11, [R1+0x14c] ;  /* 0x00014c00010b7983 */ /* 0x000ee20000300800 */
[----:B--2---:R-:W-:Y:S01]  /*26a60*/  HMMA.16816.F32 R4, R20, R6, R16 ;  /* 0x000000061404723c */ /* 0x004fe20000001810 */
[----:B---3--:R-:W-:Y:S01]  /*26a70*/  STL.64 [R1+0x1420], R10 ;  /* 0x0014200a01007387 */ /* 0x008fe20000100a00 */
[----:B------:R0:W-:Y:S03]  /*26a80*/  STL.64 [R1+0x1418], R8 ;  /* 0x0014180801007387 */ /* 0x0001e60000100a00 */
[----:B0-----:R-:W2:Y:S01]  /*26a90*/  LDL.LU R8, [R1+0x110] ;  /* 0x0001100001087983 */ /* 0x001ea20000300800 */
[----:B------:R-:W2:Y:S02]  /*26aa0*/  LDL.LU R9, [R1+0x114] ;  /* 0x0001140001097983 */ /* 0x000ea40000300800 */
[----:B------:R-:W2:Y:S02]  /*26ab0*/  LDL.LU R10, [R1+0x118] ;  /* 0x00011800010a7983 */ /* 0x000ea40000300800 */
[----:B------:R-:W2:Y:S01]  /*26ac0*/  LDL.LU R11, [R1+0x11c] ;  /* 0x00011c00010b7983 */ /* 0x000ea20000300800 */
[----:B------:R-:W3:Y:S01]  /*26ad0*/  LDL.LU.64 R24, [R1+0x40] ;  /* 0x0000400001187983 */ /* 0x000ee20000300a00 */
[----:B------:R4:W-:Y:S02]  /*26ae0*/  STL [R1+0x135c], R14 ;  /* 0x00135c0e01007387 */ /* 0x0009e40000100800 */
[----:B------:R0:W-:Y:S02]  /*26af0*/  STL [R1+0x1358], R15 ;  /* 0x0013580f01007387 */ /* 0x0001e40000100800 */
[----:B------:R1:W-:Y:S08]  /*26b00*/  STL.64 [R1+0x13a8], R12 ;  /* 0x0013a80c01007387 */ /* 0x0003f00000100a00 */
[----:B------:R-:W-:-:S02]  /*26b10*/  IMAD.MOV.U32 R29, RZ, RZ, R7 ;  /* 0x000000ffff1d7224 */ /* 0x000fc400078e0007 */
[----:B----4-:R-:W-:Y:S02]  /*26b20*/  IMAD.MOV.U32 R14, RZ, RZ, R3 ;  /* 0x000000ffff0e7224 */ /* 0x010fe400078e0003 */
[----:B0-----:R-:W-:Y:S01]  /*26b30*/  IMAD.MOV.U32 R15, RZ, RZ, R28 ;  /* 0x000000ffff0f7224 */ /* 0x001fe200078e001c */
[----:B-1----:R-:W4:Y:S01]  /*26b40*/  LDL.LU R12, [R1+0x130] ;  /* 0x00013000010c7983 */ /* 0x002f220000300800 */
[----:B------:R-:W4:Y:S02]  /*26b50*/  LDL.LU R13, [R1+0x134] ;  /* 0x00013400010d7983 */ /* 0x000f240000300800 */
[----:B------:R-:W2:Y:S02]  /*26b60*/  LDL.LU R3, [R1+0x144c] ;  /* 0x00144c0001037983 */ /* 0x000ea40000300800 */
[----:B------:R-:W2:Y:S01]  /*26b70*/  LDL.LU R28, [R1+0x1448] ;  /* 0x00144800011c7983 */ /* 0x000ea20000300800 */
[----:B------:R-:W2:Y:S01]  /*26b80*/  LDL.LU.64 R18, [R1+0x1440] ;  /* 0x0014400001127983 */ /* 0x000ea20000300a00 */
[----:B------:R-:W2:Y:S02]  /*26b90*/  LDL.LU.64 R16, [R1+0x1438] ;  /* 0x0014380001107983 */ /* 0x000ea40000300a00 */
[----:B------:R-:W-:Y:S02]  /*26ba0*/  STL.64 [R1+0x180], R4 ;  /* 0x0001800401007387 */ /* 0x000fe40000100a00 */
[----:B------:R0:W-:Y:S02]  /*26bb0*/  STL [R1+0x188], R6 ;  /* 0x0001880601007387 */ /* 0x0001e40000100800 */
[----:B0-----:R-:W2:Y:S01]  /*26bc0*/  LDL.LU.64 R6, [R1+0x1430] ;  /* 0x0014300001067983 */ /* 0x001ea20000300a00 */
[----:B------:R-:W-:Y:S01]  /*26bd0*/  STL [R1+0x1334], R29 ;  /* 0x0013341d01007387 */ /* 0x000fe20000100800 */
[C---:B--2---:R-:W-:Y:S11]  /*26be0*/  HMMA.16816.F32 R16, R20.reuse, R6, R16 ;  /* 0x000000061410723c */ /* 0x044ff60000001810 */
[----:B------:R-:W-:Y:S11]  /*26bf0*/  @!UPT UIADD3 URZ, URZ, URZ, URZ ;  /* 0x0000003f3f3ff290 */ /* 0x000ff6000fffe03f */
[----:B------:R-:W-:Y:S02]  /*26c00*/  @!UPT UIADD3 URZ, URZ, URZ, URZ ;  /* 0x0000003f3f3ff290 */ /* 0x000fe4000fffe03f */
[----:B------:R-:W-:Y:S02]  /*26c10*/  IMAD.MOV.U32 R6, RZ, RZ, R18 ;  /* 0x000000ffff067224 */ /* 0x000fe400078e0012 */
[----:B------:R-:W-:Y:S02]  /*26c20*/  IMAD.MOV.U32 R7, RZ, RZ, R19 ;  /* 0x000000ffff077224 */ /* 0x000fe400078e0013 */
[----:B------:R-:W2:Y:S01]  /*26c30*/  LDL.LU.64 R18, [R1+0x1428] ;  /* 0x0014280001127983 */ /* 0x000ea20000300a00 */
[----:B------:R-:W-:Y:S02]  /*26c40*/  IMAD.MOV.U32 R4, RZ, RZ, R16 ;  /* 0x000000ffff047224 */ /* 0x000fe400078e0010 */
[----:B------:R-:W-:Y:S02]  /*26c50*/  IMAD.MOV.U32 R5, RZ, RZ, R17 ;  /* 0x000000ffff057224 */ /* 0x000fe400078e0011 */
[----:B------:R-:W-:Y:S01]  /*26c60*/  STL [R1+0x1344], R7 ;  /* 0x0013440701007387 */ /* 0x000fe20000100800 */
[----:B------:R-:W-:Y:S02]  /*26c70*/  STL [R1+0x1340], R6 ;  /* 0x0013400601007387 */ /* 0x000fe40000100800 */
[----:B------:R-:W-:Y:S02]  /*26c80*/  STL [R1+0x133c], R5 ;  /* 0x00133c0501007387 */ /* 0x000fe40000100800 */
[----:B------:R0:W-:Y:S02]  /*26c90*/  STL [R1+0x1338], R4 ;  /* 0x0013380401007387 */ /* 0x0001e40000100800 */
[----:B0-----:R-:W3:Y:S01]  /*26ca0*/  LDL.LU R4, [R1+0x120] ;  /* 0x0001200001047983 */ /* 0x001ee20000300800 */
[----:B------:R-:W3:Y:S01]  /*26cb0*/  LDL.LU R5, [R1+0x124] ;  /* 0x0001240001057983 */ /* 0x000ee20000300800 */
[C---:B--2---:R-:W-:Y:S02]  /*26cc0*/  HMMA.16816.F32 R16, R20.reuse, R18, R8 ;  /* 0x000000121410723c */ /* 0x044fe40000001808 */
[----:B------:R-:W2:Y:S01]  /*26cd0*/  LDL.LU.64 R10, [R1+0x1420] ;  /* 0x00142000010a7983 */ /* 0x000ea20000300a00 */
[----:B------:R-:W2:Y:S11]  /*26ce0*/  LDL.LU.64 R8, [R1+0x1418] ;  /* 0x0014180001087983 */ /* 0x000eb60000300a00 */
[----:B------:R-:W-:Y:S09]  /*26cf0*/  @!UPT UIADD3 URZ, URZ, URZ, URZ ;  /* 0x0000003f3f3ff290 */ /* 0x000ff2000fffe03f */
[----:B------:R-:W-:Y:S01]  /*26d00*/  STL.64 [R1+0x160], R16 ;  /* 0x0001601001007387 */ /* 0x000fe20000100a00 */
[----:B------:R0:W-:Y:S02]  /*26d10*/  STL [R1+0x168], R18 ;  /* 0x0001681201007387 */ /* 0x0001e40000100800 */
[----:B------:R-:W-:Y:S02]  /*26d20*/  IMAD.MOV.U32 R29, RZ, RZ, R19 ;  /* 0x000000ffff1d7224 */ /* 0x000fe400078e0013 */
[----:B0-----:R-:W3:Y:S01]  /*26d30*/  LDL.LU.64 R18, [R1+0x1410] ;  /* 0x0014100001127983 */ /* 0x001ee20000300a00 */
[----:B------:R-:W-:Y:S02]  /*26d40*/  IMAD.MOV.U32 R6, RZ, RZ, R28 ;  /* 0x000000ffff067224 */ /* 0x000fe400078e001c */
[----:B------:R-:W-:Y:S02]  /*26d50*/  IMAD.MOV.U32 R7, RZ, RZ, R3 ;  /* 0x000000ffff077224 */ /* 0x000fe400078e0003 */
[----:B------:R-:W-:Y:S05]  /*26d60*/  STL [R1+0x1348], R29 ;  /* 0x0013481d01007387 */ /* 0x000fea0000100800 */
[C---:B---3--:R-:W-:Y:S11]  /*26d70*/  HMMA.16816.F32 R16, R20.reuse, R18, R4 ;  /* 0x000000121410723c */ /* 0x048ff60000001804 */
[----:B------:R-:W-:Y:S11]  /*26d80*/  @!UPT UIADD3 URZ, URZ, URZ, URZ ;  /* 0x0000003f3f3ff290 */ /* 0x000ff6000fffe03f */
[----:B------:R-:W-:Y:S02]  /*26d90*/  @!UPT UIADD3 URZ, URZ, URZ, URZ ;  /* 0x0000003f3f3ff290 */ /* 0x000fe4000fffe03f */
[----:B------:R-:W-:Y:S02]  /*26da0*/  IMAD.MOV.U32 R5, RZ, RZ, R18 ;  /* 0x000000ffff057224 */ /* 0x000fe400078e0012 */
[----:B------:R-:W-:Y:S02]  /*26db0*/  IMAD.MOV.U32 R4, RZ, RZ, R19 ;  /* 0x000000ffff047224 */ /* 0x000fe400078e0013 */
[----:B------:R-:W2:Y:S01]  /*26dc0*/  LDL.LU.64 R18, [R1+0x1408] ;  /* 0x0014080001127983 */ /* 0x000ea20000300a00 */
[----:B------:R-:W-:Y:S02]  /*26dd0*/  IMAD.MOV.U32 R7, RZ, RZ, R16 ;  /* 0x000000ffff077224 */ /* 0x000fe400078e0010 */
[----:B------:R-:W-:Y:S02]  /*26de0*/  IMAD.MOV.U32 R6, RZ, RZ, R17 ;  /* 0x000000ffff067224 */ /* 0x000fe400078e0011 */
[----:B------:R-:W-:Y:S03]  /*26df0*/  STL [R1+0x1354], R5 ;  /* 0x0013540501007387 */ /* 0x000fe60000100800 */
[----:B------:R-:W-:Y:S01]  /*26e00*/  STL [R1+0x1350], R6 ;  /* 0x0013500601007387 */ /* 0x000fe20000100800 */
[----:B------:R-:W-:Y:S01]  /*26e10*/  STL [R1+0x134c], R7 ;  /* 0x00134c0701007387 */ /* 0x000fe20000100800 */
[C---:B--2---:R-:W-:Y:S02]  /*26e20*/  HMMA.16816.F32 R16, R20.reuse, R18, R8 ;  /* 0x000000121410723c */ /* 0x044fe40000001808 */
[----:B------:R-:W2:Y:S01]  /*26e30*/  LDL.LU.64 R10, [R1+0x1400] ;  /* 0x00140000010a7983 */ /* 0x000ea20000300a00 */
[----:B------:R-:W2:Y:S11]  /*26e40*/  LDL.LU.64 R8, [R1+0x13f8] ;  /* 0x0013f80001087983 */ /* 0x000eb60000300a00 */
[----:B------:R-:W-:Y:S09]  /*26e50*/  @!UPT UIADD3 URZ, URZ, URZ, URZ ;  /* 0x0000003f3f3ff290 */ /* 0x000ff2000fffe03f */
[----:B------:R-:W-:Y:S01]  /*26e60*/  STL.64 [R1+0x140], R16 ;  /* 0x0001401001007387 */ /* 0x000fe20000100a00 */
[----:B------:R0:W-:Y:S03]  /*26e70*/  STL.64 [R1+0x148], R18 ;  /* 0x0001481201007387 */ /* 0x0001e60000100a00 */
[----:B0-----:R-:W2:Y:S02]  /*26e80*/  LDL.LU.64 R18, [R1+0x13f0] ;  /* 0x0013f00001127983 */ /* 0x001ea40000300a00 */
[----:B--2---:R-:W-:Y:S02]  /*26e90*/  HMMA.16816.F32 R20, R20, R18, R8 ;  /* 0x000000121414723c */ /* 0x004fe40000001808 */
[----:B------:R-:W2:Y:S01]  /*26ea0*/  LDL.LU.64 R8, [R1+0x13e8] ;  /* 0x0013e80001087983 */ /* 0x000ea20000300a00 */
[----:B------:R-:W4:Y:S02]  /*26eb0*/  LDL.LU.64 R18, [R1+0x13e0] ;  /* 0x0013e00001127983 */ /* 0x000f240000300a00 */
[----:B------:R-:W4:Y:S02]  /*26ec0*/  LDL.LU.64 R16, [R1+0x13d8] ;  /* 0x0013d80001107983 */ /* 0x000f240000300a00 */
[----:B------:R-:W-:Y:S11]  /*26ed0*/  IMAD.MOV.U32 R7, RZ, RZ, R24 ;  /* 0x000000ffff077224 */ /* 0x000ff600078e0018 */
[----:B------:R-:W-:Y:S05]  /*26ee0*/  @!UPT UIADD3 URZ, URZ, URZ, URZ ;  /* 0x0000003f3f3ff290 */ /* 0x000fea000fffe03f */
[----:B------:R0:W-:Y:S04]  /*26ef0*/  STL.64 [R1+0xc0], R20 ;  /* 0x0000c01401007387 */ /* 0x0001e80000100a00 */
[----:B0-----:R-:W3:Y:S01]  /*26f00*/  LDL.LU R20, [R1+0x30] ;  /* 0x0000300001147983 */ /* 0x001ee20000300800 */
[----:B------:R-:W3:Y:S01]  /*26f10*/  LDL.LU R21, [R1+0x34] ;  /* 0x0000340001157983 */ /* 0x000ee20000300800 */
[----:B----4-:R-:W-:Y:S11]  /*26f20*/  HMMA.16816.F32 R12, R16, R24, R12 ;  /* 0x00000018100c723c */ /* 0x010ff6000000180c */
[----:B------:R-:W-:Y:S11]  /*26f30*/  @!UPT UIADD3 URZ, URZ, URZ, URZ ;  /* 0x0000003f3f3ff290 */ /* 0x000ff6000fffe03f */
[----:B------:R-:W-:Y:S01]  /*26f40*/  @!UPT UIADD3 URZ, URZ, URZ, URZ ;  /* 0x0000003f3f3ff290 */ /* 0x000fe2000fffe03f */
[----:B------:R-:W-:Y:S01]  /*26f50*/  STL [R1+0x130], R12 ;  /* 0x0001300c01007387 */ /* 0x000fe20000100800 */
[----:B------:R-:W-:Y:S02]  /*26f60*/  STL [R1+0x13c], R15 ;  /* 0x00013c0f01007387 */ /* 0x000fe40000100800 */
[----:B------:R-:W-:Y:S02]  /*26f70*/  STL [R1+0x13b4], R7 ;  /* 0x0013b40701007387 */ /* 0x000fe40000100800 */
[----:B------:R0:W-:Y:S02]  /*26f80*/  STL [R1+0x13b0], R4 ;  /* 0x0013b00401007387 */ /* 0x0001e40000100800 */
[----:B0-----:R-:W4:Y:S01]  /*26f90*/  LDL.LU R4, [R1+0x200] ;  /* 0x0002000001047983 */ /* 0x001f220000300800 */
[----:B------:R-:W4:Y:S02]  /*26fa0*/  LDL.LU R5, [R1+0x204] ;  /* 0x0002040001057983 */ /* 0x000f240000300800 */
[----:B------:R-:W2:Y:S02]  /*26fb0*/  LDL.LU R6, [R1+0x208] ;  /* 0x0002080001067983 */ /* 0x000ea40000300800 */
[----:B------:R-:W2:Y:S02]  /*26fc0*/  LDL.LU R7, [R1+0x20c] ;  /* 0x00020c0001077983 */ /* 0x000ea40000300800 */
[----:B------:R-:W-:-:S02]  /*26fd0*/  IMAD.MOV.U32 R3, RZ, RZ, R23 ;  /* 0x000000ffff037224 */ /* 0x000fc400078e0017 */
[----:B------:R-:W-:Y:S01]  /*26fe0*/  IMAD.MOV.U32 R23, RZ, RZ, R25 ;  /* 0x000000ffff177224 */ /* 0x000fe200078e0019 */
[----:B--2---:R-:W-:Y:S01]  /*26ff0*/  STL.64 [R1+0x13d0], R6 ;  /* 0x0013d00601007387 */ /* 0x004fe20000100a00 */
[----:B----4-:R0:W-:Y:S03]  /*27000*/  STL.64 [R1+0x13c8], R4 ;  /* 0x0013c80401007387 */ /* 0x0101e60000100a00 */
[----:B0-----:R-:W3:Y:S01]  /*27010*/  LDL.LU R4, [R1+0x210] ;  /* 0x0002100001047983 */ /* 0x001ee20000300800 */
[----:B------:R-:W3:Y:S02]  /*27020*/  LDL.LU R5, [R1+0x214] ;  /* 0x0002140001057983 */ /* 0x000ee40000300800 */
[----:B------:R-:W3:Y:S02]  /*27030*/  LDL.LU R6, [R1+0x218] ;  /* 0x0002180001067983 */ /* 0x000ee40000300800 */
[----:B------:R-:W3:Y:S01]  /*27040*/  LDL.LU R7, [R1+0x21c] ;  /* 0x00021c0001077983 */ /* 0x000ee20000300800 */
[----:B------:R-:W2:Y:S01]  /*27050*/  LDL.LU R24, [R1+0x1f0] ;  /* 0x0001f00001187983 */ /* 0x000ea20000300800 */
[----:B------:R-:W2:Y:S02]  /*27060*/  LDL.LU R25, [R1+0x1f4] ;  /* 0x0001f40001197983 */ /* 0x000ea40000300800 */
[----:B------:R-:W4:Y:S02]  /*27070*/  LDL.LU R26, [R1+0x1f8] ;  /* 0x0001f800011a7983 */ /* 0x000f240000300800 */
[----:B------:R-:W4:Y:S02]  /*27080*/  LDL.LU R27, [R1+0x1fc] ;  /* 0x0001fc00011b7983 */ /* 0x000f240000300800 */
[----:B------:R-:W-:-:S02]  /*27090*/  IMAD.MOV.U32 R11, RZ, RZ, R14 ;  /* 0x000000ffff0b7224 */ /* 0x000fc400078e000e */
[----:B------:R-:W-:Y:S01]  /*270a0*/  IMAD.MOV.U32 R10, RZ, RZ, R13 ;  /* 0x000000ffff0a7224 */ /* 0x000fe200078e000d */
[----:B---3--:R-:W-:Y:S01]  /*270b0*/  HMMA.16816.F32 R4, R16, R20, R4 ;  /* 0x000000141004723c */ /* 0x008fe20000001804 */
[----:B----4-:R-:W-:Y:S01]  /*270c0*/  STL.64 [R1+0x13c0], R26 ;  /* 0x0013c01a01007387 */ /* 0x010fe20000100a00 */
[----:B--2---:R0:W-:Y:S03]  /*270d0*/  STL.64 [R1+0x13b8], R24 ;  /* 0x0013b81801007387 */ /* 0x0041e60000100a00 */
[----:B0-----:R-:W2:Y:S01]  /*270e0*/  LDL.LU.64 R24, [R1+0x20] ;  /* 0x0000200001187983 */ /* 0x001ea20000300a00 */
[----:B------:R-:W3:Y:S02]  /*270f0*/  LDL.LU.64 R12, [R1+0x10] ;  /* 0x00001000010c7983 */ /* 0x000ee40000300a00 */
[----:B------:R-:W-:Y:S02]  /*27100*/  STL [R1+0x128c], R11 ;  /* 0x00128c0b01007387 */ /* 0x000fe40000100800 */
[----:B------:R-:W-:Y:S11]  /*27110*/  STL [R1+0x1288], R10 ;  /* 0x0012880a01007387 */ /* 0x000ff60000100800 */
[----:B------:R-:W-:Y:S02]  /*27120*/  @!UPT UIADD3 URZ, URZ, URZ, URZ ;  /* 0x0000003f3f3ff290 */ /* 0x000fe4000fffe03f */
[----:B------:R0:W-:Y:S01]  /*27130*/  STL.64 [R1+0x120], R4 ;  /* 0x0001200401007387 */ /* 0x0001e20000100a00 */
[----:B------:R-:W-:Y:S02]  /*27140*/  IMAD.MOV.U32 R2, RZ, RZ, R6 ;  /* 0x000000ffff027224 */ /* 0x000fe400078e0006 */
[----:B------:R-:W-:Y:S02]  /*27150*/  IMAD.MOV.U32 R0, RZ, RZ, R7 ;  /* 0x000000ffff007224 */ /* 0x000fe400078e0007 */
[----:B------:R-:W2:Y:S04]  /*27160*/  LDL.LU.64 R6, [R1+0x13d0] ;  /* 0x0013d00001067983 */ /* 0x000ea80000300a00 */
[----:B0-----:R-:W2:Y:S01]  /*27170*/  LDL.LU.64 R4, [R1+0x13c8] ;  /* 0x0013c80001047983 */ /* 0x001ea20000300a00 */
[----:B------:R-:W-:Y:S02]  /*27180*/  STL [R1+0x127c], R2 ;  /* 0x00127c0201007387 */ /* 0x000fe40000100800 */
[----:B------:R-:W-:-:S02]  /*27190*/  IMAD.MOV.U32 R28, RZ, RZ, R22 ;  /* 0x000000ffff1c7224 */ /* 0x000fc400078e0016 */
[----:B------:R-:W-:Y:S01]  /*271a0*/  STL [R1+0x1278], R0 ;  /* 0x0012780001007387 */ /* 0x000fe20000100800 */
[----:B------:R-:W3:Y:S01]  /*271b0*/  LDL.LU.64 R26, [R1+0x13c0] ;  /* 0x0013c000011a7983 */ /* 0x000ee20000300a00 */
[C---:B--2---:R-:W-:Y:S01]  /*271c0*/  HMMA.16816.F32 R4, R16.reuse, R24, R4 ;  /* 0x000000181004723c */ /* 0x044fe20000001804 */
[----:B------:R-:W-:Y:S02]  /*271d0*/  IMAD.MOV.U32 R29, RZ, RZ, R24 ;  /* 0x000000ffff1d7224 */ /* 0x000fe400078e0018 */
[----:B------:R-:W-:Y:S02]  /*271e0*/  IMAD.MOV.U32 R22, RZ, RZ, R25 ;  /* 0x000000ffff167224 */ /* 0x000fe400078e0019 */
[----:B------:R-:W3:Y:S11]  /*271f0*/  LDL.LU.64 R24, [R1+0x13b8] ;  /* 0x0013b80001187983 */ /* 0x000ef60000300a00 */
[----:B------:R-:W-:Y:S07]  /*27200*/  @!UPT UIADD3 URZ, URZ, URZ, URZ ;  /* 0x0000003f3f3ff290 */ /* 0x000fee000fffe03f */
[----:B------:R0:W-:Y:S01]  /*27210*/  STL.64 [R1+0x110], R4 ;  /* 0x0001100401007387 */ /* 0x0001e20000100a00 */
[----:B------:R-:W-:Y:S02]  /*27220*/  IMAD.MOV.U32 R10, RZ, RZ, R7 ;  /* 0x000000ffff0a7224 */ /* 0x000fe400078e0007 */
[----:B------:R-:W2:Y:S01]  /*27230*/  LDL.LU R7, [R1+0x13b4] ;  /* 0x0013b40001077983 */ /* 0x000ea20000300800 */
[----:B0-----:R-:W4:Y:S01]  /*27240*/  LDL.LU R4, [R1+0x13b0] ;  /* 0x0013b00001047983 */ /* 0x001f220000300800 */
[----:B------:R-:W-:Y:S02]  /*27250*/  STL.64 [R1+0x1368], R22 ;  /* 0x0013681601007387 */ /* 0x000fe40000100a00 */
[----:B------:R0:W-:Y:S02]  /*27260*/  STL.64 [R1+0x1360], R20 ;  /* 0x0013601401007387 */ /* 0x0001e40000100a00 */
[----:B0-----:R-:W2:Y:S01]  /*27270*/  LDL.LU R20, [R1+0x1c0] ;  /* 0x0001c00001147983 */ /* 0x001ea20000300800 */
[----:B------:R-:W2:Y:S02]  /*27280*/  LDL.LU R21, [R1+0x1c4] ;  /* 0x0001c40001157983 */ /* 0x000ea40000300800 */
[----:B------:R-:W2:Y:S02]  /*27290*/  LDL.LU R22, [R1+0x1c8] ;  /* 0x0001c80001167983 */ /* 0x000ea40000300800 */
[----:B------:R-:W2:Y:S02]  /*272a0*/  LDL.LU R23, [R1+0x1cc] ;  /* 0x0001cc0001177983 */ /* 0x000ea40000300800 */
[----:B--2---:R-:W-:Y:S01]  /*272b0*/  STL.64 [R1+0x1378], R22 ;  /* 0x0013781601007387 */ /* 0x004fe20000100a00 */
[----:B------:R0:W-:Y:S03]  /*272c0*/  STL.64 [R1+0x1370], R20 ;  /* 0x0013701401007387 */ /* 0x0001e60000100a00 */
[----:B0-----:R-:W2:Y:S01]  /*272d0*/  LDL.LU R20, [R1+0x1d0] ;  /* 0x0001d00001147983 */ /* 0x001ea20000300800 */
[----:B------:R-:W2:Y:S02]  /*272e0*/  LDL.LU R21, [R1+0x1d4] ;  /* 0x0001d40001157983 */ /* 0x000ea40000300800 */
[----:B------:R-:W2:Y:S02]  /*272f0*/  LDL.LU R22, [R1+0x1d8] ;  /* 0x0001d80001167983 */ /* 0x000ea40000300800 */
[----:B------:R-:W2:Y:S02]  /*27300*/  LDL.LU R23, [R1+0x1dc] ;  /* 0x0001dc0001177983 */ /* 0x000ea40000300800 */
[----:B------:R-:W-:Y:S01]  /*27310*/  IMAD.MOV.U32 R11, RZ, RZ, R6 ;  /* 0x000000ffff0b7224 */ /* 0x000fe200078e0006 */
[----:B--2---:R-:W-:Y:S01]  /*27320*/  STL.64 [R1+0x1388], R22 ;  /* 0x0013881601007387 */ /* 0x004fe20000100a00 */
[----:B------:R0:W-:Y:S03]  /*27330*/  STL.64 [R1+0x1380], R20 ;  /* 0x0013801401007387 */ /* 0x0001e60000100a00 */
[----:B0-----:R-:W2:Y:S01]  /*27340*/  LDL.LU R20, [R1+0x1e0] ;  /* 0x0001e00001147983 */ /* 0x001ea20000300800 */
[----:B------:R-:W2:Y:S02]  /*27350*/  LDL.LU R21, [R1+0x1e4] ;  /* 0x0001e40001157983 */ /* 0x000ea40000300800 */
[----:B------:R-:W2:Y:S02]  /*27360*/  LDL.LU R22, [R1+0x1e8] ;  /* 0x0001e80001167983 */ /* 0x000ea40000300800 */
[----:B------:R-:W2:Y:S01]  /*27370*/  LDL.LU R23, [R1+0x1ec] ;  /* 0x0001ec0001177983 */ /* 0x000ea20000300800 */
[----:B------:R-:W-:Y:S01]  /*27380*/  STL [R1+0x1294], R10 ;  /* 0x0012940a01007387 */ /* 0x000fe20000100800 */
[----:B------:R-:W-:Y:S02]  /*27390*/  STL [R1+0x1290], R11 ;  /* 0x0012900b01007387 */ /* 0x000fe40000100800 */
[----:B------:R0:W-:Y:S02]  /*273a0*/  STL.64 [R1+0x1390], R8 ;  /* 0x0013900801007387 */ /* 0x0001e40000100a00 */
[----:B0-----:R-:W2:Y:S01]  /*273b0*/  LDL.LU.64 R8, [R1] ;  /* 0x0000000001087983 */ /* 0x001ea20000300a00 */
[----:B---3--:R-:W-:Y:S01]  /*273c0*/  HMMA.16816.F32 R24, R16, R12, R24 ;  /* 0x0000000c1018723c */ /* 0x008fe20000001818 */
[----:B------:R-:W-:-:S02]  /*273d0*/  IMAD.MOV.U32 R5, RZ, RZ, R12 ;  /* 0x000000ffff057224 */ /* 0x000fc400078e000c */
[----:B------:R-:W-:Y:S02]  /*273e0*/  IMAD.MOV.U32 R6, RZ, RZ, R13 ;  /* 0x000000ffff067224 */ /* 0x000fe400078e000d */
[----:B------:R-:W3:Y:S11]  /*273f0*/  LDL.LU.64 R12, [R1+0x13a8] ;  /* 0x0013a800010c7983 */ /* 0x000ef60000300a00 */
[----:B------:R-:W-:Y:S07]  /*27400*/  @!UPT UIADD3 URZ, URZ, URZ, URZ ;  /* 0x0000003f3f3ff290 */ /* 0x000fee000fffe03f */
[----:B------:R-:W-:Y:S01]  /*27410*/  STL.64 [R1+0x100], R24 ;  /* 0x0001001801007387 */ /* 0x000fe20000100a00 */
[----:B------:R0:W-:Y:S03]  /*27420*/  STL [R1+0x108], R26 ;  /* 0x0001081a01007387 */ /* 0x0001e60000100800 */
[----:B0-----:R-:W3:Y:S01]  /*27430*/  LDL.LU R26, [R1+0x13a0] ;  /* 0x0013a000011a7983 */ /* 0x001ee20000300800 */
[----:B------:R-:W3:Y:S01]  /*27440*/  LDL.LU.64 R24, [R1+0x1398] ;  /* 0x0013980001187983 */ /* 0x000ee20000300a00 */
[C---:B--2---:R-:W-:Y:S01]  /*27450*/  HMMA.16816.F32 R20, R16.reuse, R8, R20 ;  /* 0x000000081014723c */ /* 0x044fe20000001814 */
[----:B------:R-:W-:Y:S02]  /*27460*/  IMAD.MOV.U32 R14, RZ, RZ, R8 ;  /* 0x000000ffff0e7224 */ /* 0x000fe400078e0008 */
[----:B------:R-:W-:Y:S02]  /*27470*/  IMAD.MOV.U32 R15, RZ, RZ, R9 ;  /* 0x000000ffff0f7224 */ /* 0x000fe400078e0009 */
[----:B------:R-:W2:Y:S11]  /*27480*/  LDL.LU.64 R8, [R1+0x1390] ;  /* 0x0013900001087983 */ /* 0x000eb60000300a00 */
[----:B------:R-:W-:Y:S07]  /*27490*/  @!UPT UIADD3 URZ, URZ, URZ, URZ ;  /* 0x0000003f3f3ff290 */ /* 0x000fee000fffe03f */
[----:B------:R0:W-:Y:S01]  /*274a0*/  STL.64 [R1+0xf0], R20 ;  /* 0x0000f01401007387 */ /* 0x0001e20000100a00 */
[----:B------:R-:W-:Y:S02]  /*274b0*/  IMAD.MOV.U32 R10, RZ, RZ, R22 ;  /* 0x000000ffff0a7224 */ /* 0x000fe400078e0016 */
[----:B------:R-:W-:Y:S02]  /*274c0*/  IMAD.MOV.U32 R11, RZ, RZ, R23 ;  /* 0x000000ffff0b7224 */ /* 0x000fe400078e0017 */
[----:B------:R-:W3:Y:S04]  /*274d0*/  LDL.LU.64 R22, [R1+0x1388] ;  /* 0x0013880001167983 */ /* 0x000ee80000300a00 */
[----:B0-----:R-:W3:Y:S02]  /*274e0*/  LDL.LU.64 R20, [R1+0x1380] ;  /* 0x0013800001147983 */ /* 0x001ee40000300a00 */
[C---:B---3--:R-:W-:Y:S11]  /*274f0*/  HMMA.16816.F32 R20, R16.reuse, R24, R20 ;  /* 0x000000181014723c */ /* 0x048ff60000001814 */
[----:B------:R-:W-:Y:S11]  /*27500*/  @!UPT UIADD3 URZ, URZ, URZ, URZ ;  /* 0x0000003f3f3ff290 */ /* 0x000ff6000fffe03f */
[----:B------:R-:W-:Y:S01]  /*27510*/  @!UPT UIADD3 URZ, URZ, URZ, URZ ;  /* 0x0000003f3f3ff290 */ /* 0x000fe2000fffe03f */
[----:B------:R0:W-:Y:S01]  /*27520*/  STL.64 [R1+0xe8], R22 ;  /* 0x0000e81601007387 */ /* 0x0001e20000100a00 */
[----:B------:R-:W-:Y:S02]  /*27530*/  IMAD.MOV.U32 R2, RZ, RZ, R20 ;  /* 0x000000ffff027224 */ /* 0x000fe400078e0014 */
[----:B------:R-:W-:Y:S01]  /*27540*/  IMAD.MOV.U32 R0, RZ, RZ, R21 ;  /* 0x000000ffff007224 */ /* 0x000fe200078e0015 */
[----:B0-----:R-:W3:Y:S01]  /*27550*/  LDL.LU.64 R22, [R1+0x1378] ;  /* 0x0013780001167983 */ /* 0x001ee20000300a00 */
[----:B------:R-:W3:Y:S02]  /*27560*/  LDL.LU.64 R20, [R1+0x1370] ;  /* 0x0013700001147983 */ /* 0x000ee40000300a00 */
[----:B------:R-:W-:Y:S02]  /*27570*/  STL.64 [R1+0x12c0], R26 ;  /* 0x0012c01a01007387 */ /* 0x000fe40000100a00 */
[----:B------:R0:W-:Y:S02]  /*27580*/  STL.64 [R1+0x12b8], R24 ;  /* 0x0012b81801007387 */ /* 0x0001e40000100a00 */
[----:B0-----:R-:W2:Y:S01]  /*27590*/  LDL.LU R24, [R1+0x1b0] ;  /* 0x0001b00001187983 */ /* 0x001ea20000300800 */
[----:B------:R-:W2:Y:S02]  /*275a0*/  LDL.LU R25, [R1+0x1b4] ;  /* 0x0001b40001197983 */ /* 0x000ea40000300800 */
[----:B------:R-:W2:Y:S02]  /*275b0*/  LDL.LU R26, [R1+0x1b8] ;  /* 0x0001b800011a7983 */ /* 0x000ea40000300800 */
[----:B------:R-:W2:Y:S01]  /*275c0*/  LDL.LU R27, [R1+0x1bc] ;  /* 0x0001bc00011b7983 */ /* 0x000ea20000300800 */
[C---:B---3--:R-:W-:Y:S08]  /*275d0*/  HMMA.16816.F32 R20, R16.reuse, R12, R20 ;  /* 0x0000000c1014723c */ /* 0x048ff00000001814 */
[----:B--2---:R-:W-:Y:S11]  /*275e0*/  HMMA.16816.F32 R16, R16, R8, R24 ;  /* 0x000000081010723c */ /* 0x004ff60000001818 */
[----:B------:R-:W-:Y:S04]  /*275f0*/  @!UPT UIADD3 URZ, URZ, URZ, URZ ;  /* 0x0000003f3f3ff290 */ /* 0x000fe8000fffe03f */
[----:B------:R-:W-:Y:S01]  /*27600*/  STL.64 [R1+0xd0], R20 ;  /* 0x0000d01401007387 */ /* 0x000fe20000100a00 */
[----:B------:R0:W-:Y:S02]  /*27610*/  STL.64 [R1+0xd8], R22 ;  /* 0x0000d81601007387 */ /* 0x0001e40000100a00 */
[----:B------:R-:W-:Y:S02]  /*27620*/  IMAD.MOV.U32 R24, RZ, RZ, R14 ;  /* 0x000000ffff187224 */ /* 0x000fe400078e000e */
[----:B------:R-:W-:Y:S01]  /*27630*/  IMAD.MOV.U32 R25, RZ, RZ, R15 ;  /* 0x000000ffff197224 */ /* 0x000fe200078e000f */
[----:B0-----:R-:W2:Y:S01]  /*27640*/  LDL.LU.64 R22, [R1+0x1368] ;  /* 0x0013680001167983 */ /* 0x001ea20000300a00 */
[----:B------:R-:W3:Y:S02]  /*27650*/  LDL.LU.64 R20, [R1+0x1360] ;  /* 0x0013600001147983 */ /* 0x000ee40000300a00 */
[----:B------:R-:W-:Y:S02]  /*27660*/  STL.64 [R1+0x1308], R12 ;  /* 0x0013080c01007387 */ /* 0x000fe40000100a00 */
[----:B------:R-:W3:Y:S01]  /*27670*/  LDL.LU R14, [R1+0x135c] ;  /* 0x00135c00010e7983 */ /* 0x000ee20000300800 */
[----:B------:R-:W-:Y:S01]  /*27680*/  STL.64 [R1+0xb0], R16 ;  /* 0x0000b01001007387 */ /* 0x000fe20000100a00 */
[----:B------:R-:W-:Y:S02]  /*27690*/  STL.64 [R1+0xb8], R18 ;  /* 0x0000b81201007387 */ /* 0x000fe40000100a00 */
[----:B------:R-:W3:Y:S02]  /*276a0*/  LDL.LU R15, [R1+0x1358] ;  /* 0x00135800010f7983 */ /* 0x000ee40000300800 */
[----:B------:R0:W-:Y:S02]  /*276b0*/  STL.64 [R1+0x12d8], R24 ;  /* 0x0012d81801007387 */ /* 0x0001e40000100a00 */
[----:B0-----:R-:W-:-:S02]  /*276c0*/  IMAD.MOV.U32 R24, RZ, RZ, R5 ;  /* 0x000000ffff187224 */ /* 0x001fc400078e0005 */
[----:B------:R-:W-:Y:S01]  /*276d0*/  IMAD.MOV.U32 R25, RZ, RZ, R6 ;  /* 0x000000ffff197224 */ /* 0x000fe200078e0006 */
[----:B------:R-:W4:Y:S01]  /*276e0*/  LDL.LU R5, [R1+0x1354] ;  /* 0x0013540001057983 */ /* 0x000f220000300800 */
[----:B------:R-:W4:Y:S02]  /*276f0*/  LDL.LU R6, [R1+0x1350] ;  /* 0x0013500001067983 */ /* 0x000f240000300800 */
[----:B------:R-:W4:Y:S02]  /*27700*/  LDL.LU R12, [R1+0x190] ;  /* 0x00019000010c7983 */ /* 0x000f240000300800 */
[----:B------:R-:W4:Y:S02]  /*27710*/  LDL.LU R13, [R1+0x194] ;  /* 0x00019400010d7983 */ /* 0x000f240000300800 */
[----:B------:R-:W-:Y:S02]  /*27720*/  IMAD.MOV.U32 R16, RZ, RZ, R7 ;  /* 0x000000ffff107224 */ /* 0x000fe400078e0007 */
[----:B--2---:R-:W-:Y:S01]  /*27730*/  IMAD.MOV.U32 R17, RZ, RZ, R23 ;  /* 0x000000ffff117224 */ /* 0x004fe200078e0017 */
[----:B---3--:R-:W-:Y:S04]  /*27740*/  STL.64 [R1+0x1318], R14 ;  /* 0x0013180e01007387 */ /* 0x008fe80000100a00 */
[----:B----4-:R0:W-:Y:S01]  /*27750*/  STL.64 [R1+0x1310], R12 ;  /* 0x0013100c01007387 */ /* 0x0101e20000100a00 */
[----:B------:R-:W2:Y:S03]  /*27760*/  LDL.LU R7, [R1+0x134c] ;  /* 0x00134c0001077983 */ /* 0x000ea60000300800 */
[----:B0-----:R-:W3:Y:S01]  /*27770*/  LDL.LU R12, [R1+0x1a0] ;  /* 0x0001a000010c7983 */ /* 0x001ee20000300800 */
[----:B------:R-:W3:Y:S02]  /*27780*/  LDL.LU R13, [R1+0x1a4] ;  /* 0x0001a400010d7983 */ /* 0x000ee40000300800 */
[----:B------:R-:W3:Y:S02]  /*27790*/  LDL.LU R14, [R1+0x1a8] ;  /* 0x0001a800010e7983 */ /* 0x000ee40000300800 */
[----:B------:R-:W3:Y:S01]  /*277a0*/  LDL.LU R15, [R1+0x1ac] ;  /* 0x0001ac00010f7983 */ /* 0x000ee20000300800 */
[----:B------:R-:W4:Y:S01]  /*277b0*/  LDL R23, [R1+0x238] ;  /* 0x0002380001177983 */ /* 0x000f220000100800 */
[----:B------:R-:W-:Y:S02]  /*277c0*/  STL.64 [R1+0x12f0], R24 ;  /* 0x0012f01801007387 */ /* 0x000fe40000100a00 */
[----:B------:R-:W-:Y:S02]  /*277d0*/  STL.64 [R1+0x12a0], R10 ;  /* 0x0012a00a01007387 */ /* 0x000fe40000100a00 */
[----:B------:R0:W-:Y:S02]  /*277e0*/  STL.64 [R1+0x1298], R8 ;  /* 0x0012980801007387 */ /* 0x0001e40000100a00 */
[----:B0-----:R-:W2:Y:S01]  /*277f0*/  LDL.LU R8, [R1+0x140] ;  /* 0x0001400001087983 */ /* 0x001ea20000300800 */
[----:B------:R-:W2:Y:S02]  /*27800*/  LDL.LU R9, [R1+0x144] ;  /* 0x0001440001097983 */ /* 0x000ea40000300800 */
[----:B------:R-:W2:Y:S02]  /*27810*/  LDL.LU R10, [R1+0x148] ;  /* 0x00014800010a7983 */ /* 0x000ea40000300800 */
[----:B------:R-:W2:Y:S02]  /*27820*/  LDL.LU R11, [R1+0x14c] ;  /* 0x00014c00010b7983 */ /* 0x000ea40000300800 */
[----:B------:R-:W-:-:S02]  /*27830*/  IMAD.MOV.U32 R24, RZ, RZ, R29 ;  /* 0x000000ffff187224 */ /* 0x000fc400078e001d */
[----:B------:R-:W3:Y:S04]  /*27840*/  LDL.LU R29, [R1+0x1348] ;  /* 0x00134800011d7983 */ /* 0x000ee80000300800 */
[----:B--2---:R0:W-:Y:S01]  /*27850*/  STL.64 [R1+0x12b0], R10 ;  /* 0x0012b00a01007387 */ /* 0x0041e20000100a00 */
[----:B------:R1:W-:Y:S02]  /*27860*/  STL.64 [R1+0x12a8], R8 ;  /* 0x0012a80801007387 */ /* 0x0003e40000100a00 */
[----:B0-----:R-:W-:Y:S02]  /*27870*/  IMAD.MOV.U32 R10, RZ, RZ, R5 ;  /* 0x000000ffff0a7224 */ /* 0x001fe400078e0005 */
[----:B-1----:R-:W-:Y:S02]  /*27880*/  IMAD.MOV.U32 R8, RZ, RZ, R7 ;  /* 0x000000ffff087224 */ /* 0x002fe400078e0007 */
[----:B------:R-:W-:Y:S01]  /*27890*/  IMAD.MOV.U32 R11, RZ, RZ, R4 ;  /* 0x000000ffff0b7224 */ /* 0x000fe200078e0004 */
[----:B------:R-:W2:Y:S01]  /*278a0*/  LDL.LU R7, [R1+0x1344] ;  /* 0x0013440001077983 */ /* 0x000ea20000300800 */
[----:B------:R-:W-:-:S02]  /*278b0*/  IMAD.MOV.U32 R9, RZ, RZ, R6 ;  /* 0x000000ffff097224 */ /* 0x000fc400078e0006 */
[----:B------:R-:W2:Y:S02]  /*278c0*/  LDL.LU R6, [R1+0x1340] ;  /* 0x0013400001067983 */ /* 0x000ea40000300800 */
[----:B------:R-:W2:Y:S01]  /*278d0*/  LDL.LU R5, [R1+0x133c] ;  /* 0x00133c0001057983 */ /* 0x000ea20000300800 */
[----:B------:R-:W2:Y:S01]  /*278e0*/  LDL.LU R4, [R1+0x1338] ;  /* 0x0013380001047983 */ /* 0x000ea20000300800 */
[----:B------:R-:W-:Y:S02]  /*278f0*/  STL.64 [R1+0x12d0], R10 ;  /* 0x0012d00a01007387 */ /* 0x000fe40000100a00 */
[----:B------:R0:W-:Y:S02]  /*27900*/  STL.64 [R1+0x12c8], R8 ;  /* 0x0012c80801007387 */ /* 0x0001e40000100a00 */
[----:B0-----:R-:W2:Y:S01]  /*27910*/  LDL.LU R8, [R1+0x160] ;  /* 0x0001600001087983 */ /* 0x001ea20000300800 */
[----:B------:R-:W2:Y:S02]  /*27920*/  LDL.LU R9, [R1+0x164] ;  /* 0x0001640001097983 */ /* 0x000ea40000300800 */
[----:B------:R-:W2:Y:S02]  /*27930*/  LDL.LU R10, [R1+0x168] ;  /* 0x00016800010a7983 */ /* 0x000ea40000300800 */
[----:B---3--:R-:W-:-:S02]  /*27940*/  IMAD.MOV.U32 R11, RZ, RZ, R29 ;  /* 0x000000ffff0b7224 */ /* 0x008fc400078e001d */
[----:B------:R-:W3:Y:S04]  /*27950*/  LDL.LU R29, [R1+0x1334] ;  /* 0x00133400011d7983 */ /* 0x000ee80000300800 */
[----:B--2---:R-:W-:Y:S01]  /*27960*/  STL.64 [R1+0x12e8], R10 ;  /* 0x0012e80a01007387 */ /* 0x004fe20000100a00 */
[----:B------:R0:W-:Y:S02]  /*27970*/  STL.64 [R1+0x12e0], R8 ;  /* 0x0012e00801007387 */ /* 0x0001e40000100a00 */
[----:B0-----:R-:W-:Y:S02]  /*27980*/  IMAD.MOV.U32 R8, RZ, RZ, R4 ;  /* 0x000000ffff087224 */ /* 0x001fe400078e0004 */
[----:B------:R-:W-:Y:S01]  /*27990*/  IMAD.MOV.U32 R9, RZ, RZ, R5 ;  /* 0x000000ffff097224 */ /* 0x000fe200078e0005 */
[----:B------:R-:W2:Y:S01]  /*279a0*/  LDL.LU R4, [R1+0x1330] ;  /* 0x0013300001047983 */ /* 0x000ea20000300800 */
[----:B------:R-:W2:Y:S02]  /*279b0*/  LDL.LU R5, [R1+0x132c] ;  /* 0x00132c0001057983 */ /* 0x000ea40000300800 */
[----:B------:R-:W-:-:S02]  /*279c0*/  IMAD.MOV.U32 R10, RZ, RZ, R6 ;  /* 0x000000ffff0a7224 */ /* 0x000fc400078e0006 */
[----:B------:R-:W-:Y:S01]  /*279d0*/  IMAD.MOV.U32 R11, RZ, RZ, R7 ;  /* 0x000000ffff0b7224 */ /* 0x000fe200078e0007 */
[----:B------:R-:W2:Y:S01]  /*279e0*/  LDL.LU R6, [R1+0x1328] ;  /* 0x0013280001067983 */ /* 0x000ea20000300800 */
[----:B------:R-:W2:Y:S03]  /*279f0*/  LDL.LU R7, [R1+0x1324] ;  /* 0x0013240001077983 */ /* 0x000ea60000300800 */
[----:B------:R-:W-:Y:S01]  /*27a00*/  STL.64 [R1+0x1300], R10 ;  /* 0x0013000a01007387 */ /* 0x000fe20000100a00 */
[----:B------:R0:W-:Y:S03]  /*27a10*/  STL.64 [R1+0x12f8], R8 ;  /* 0x0012f80801007387 */ /* 0x0001e60000100a00 */
[----:B0-----:R-:W4:Y:S01]  /*27a20*/  LDL.LU R8, [R1+0x180] ;  /* 0x0001800001087983 */ /* 0x001f220000300800 */
[----:B------:R-:W4:Y:S02]  /*27a30*/  LDL.LU R9, [R1+0x184] ;  /* 0x0001840001097983 */ /* 0x000f240000300800 */
[----:B------:R-:W4:Y:S02]  /*27a40*/  LDL.LU R10, [R1+0x188] ;  /* 0x00018800010a7983 */ /* 0x000f240000300800 */
[----:B---3--:R-:W-:-:S02]  /*27a50*/  IMAD.MOV.U32 R11, RZ, RZ, R29 ;  /* 0x000000ffff0b7224 */ /* 0x008fc400078e001d */
[----:B------:R-:W3:Y:S01]  /*27a60*/  LDL.LU R29, [R1+0x1320] ;  /* 0x00132000011d7983 */ /* 0x000ee20000300800 */
[C---:B--2---:R-:W-:Y:S03]  /*27a70*/  HMMA.16816.F32 R16, R4.reuse, R16, R12 ;  /* 0x000000100410723c */ /* 0x044fe6000000180c */
[----:B------:R-:W2:Y:S01]  /*27a80*/  LDL.LU.64 R14, [R1+0x1318] ;  /* 0x00131800010e7983 */ /* 0x000ea20000300a00 */
[----:B------:R-:W2:Y:S02]  /*27a90*/  LDL.LU.64 R12, [R1+0x1310] ;  /* 0x00131000010c7983 */ /* 0x000ea40000300a00 */
[----:B------:R-:W-:Y:S11]  /*27aa0*/  IMAD.MOV.U32 R25, RZ, RZ, R22 ;  /* 0x000000ffff197224 */ /* 0x000ff600078e0016 */
[----:B------:R-:W-:Y:S06]  /*27ab0*/  @!UPT UIADD3 URZ, URZ, URZ, URZ ;  /* 0x0000003f3f3ff290 */ /* 0x000fec000fffe03f */
[----:B------:R-:W-:Y:S01]  /*27ac0*/  STL.64 [R1+0xa0], R16 ;  /* 0x0000a01001007387 */ /* 0x000fe20000100a00 */
[----:B------:R-:W-:Y:S02]  /*27ad0*/  STL.64 [R1+0xa8], R18 ;  /* 0x0000a81201007387 */ /* 0x000fe40000100a00 */
[----:B----4-:R2:W-:Y:S01]  /*27ae0*/  LDSM.16.MT88.4 R16, [R23+0x20c00] ;  /* 0x020c00001710783b */ /* 0x0105e20000004200 */
[C---:B------:R-:W-:Y:S08]  /*27af0*/  HMMA.16816.F32 R24, R4.reuse, R24, R8 ;  /* 0x000000180418723c */ /* 0x040ff00000001808 */
[C---:B--2---:R-:W-:Y:S01]  /*27b00*/  HMMA.16816.F32 R20, R4.reuse, R20, R12 ;  /* 0x000000140414723c */ /* 0x044fe2000000180c */
[----:B------:R-:W2:Y:S11]  /*27b10*/  LDL.LU.64 R12, [R1+0x1308] ;  /* 0x00130800010c7983 */ /* 0x000eb60000300a00 */
[----:B------:R-:W-:Y:S11]  /*27b20*/  @!UPT UIADD3 URZ, URZ, URZ, URZ ;  /* 0x0000003f3f3ff290 */ /* 0x000ff6000fffe03f */
[----:B------:R-:W-:Y:S01]  /*27b30*/  STL.64 [R1+0x90], R20 ;  /* 0x0000901401007387 */ /* 0x000fe20000100a00 */
[----:B------:R-:W-:Y:S02]  /*27b40*/  IMAD.MOV.U32 R14, RZ, RZ, R22 ;  /* 0x000000ffff0e7224 */ /* 0x000fe400078e0016 */
[----:B------:R-:W-:Y:S02]  /*27b50*/  IMAD.MOV.U32 R15, RZ, RZ, R23 ;  /* 0x000000ffff0f7224 */ /* 0x000fe400078e0017 */
[----:B---3--:R-:W0:Y:S04]  /*27b60*/  LDSM.16.MT88.4 R20, [R29+0x20c00] ;  /* 0x020c00001d14783b */ /* 0x008e280000004200 */
[----:B------:R-:W-:Y:S01]  /*27b70*/  STL [R1+0x11f4], R15 ;  /* 0x0011f40f01007387 */ /* 0x000fe20000100800 */
[----:B------:R-:W-:Y:S02]  /*27b80*/  STL [R1+0x11f0], R14 ;  /* 0x0011f00e01007387 */ /* 0x000fe40000100800 */
[----:B------:R-:W-:Y:S01]  /*27b90*/  STL [R1+0x11f8], R29 ;  /* 0x0011f81d01007387 */ /* 0x000fe20000100800 */
[----:B0-----:R-:W-:Y:S01]  /*27ba0*/  STL.64 [R1+0x11d8], R22 ;  /* 0x0011d81601007387 */ /* 0x001fe20000100a00 */
[----:B------:R0:W-:Y:S03]  /*27bb0*/  STL.64 [R1+0x11d0], R20 ;  /* 0x0011d01401007387 */ /* 0x0001e60000100a00 */
[----:B0-----:R-:W3:Y:S01]  /*27bc0*/  LDL.LU R20, [R1+0xc0] ;  /* 0x0000c00001147983 */ /* 0x001ee20000300800 */
[----:B------:R-:W3:Y:S02]  /*27bd0*/  LDL.LU R21, [R1+0xc4] ;  /* 0x0000c40001157983 */ /* 0x000ee40000300800 */
[----:B------:R-:W4:Y:S02]  /*27be0*/  LDL.LU.64 R10, [R1+0x1300] ;  /* 0x00130000010a7983 */ /* 0x000f240000300a00 */
[----:B------:R-:W4:Y:S01]  /*27bf0*/  LDL.LU.64 R8, [R1+0x12f8] ;  /* 0x0012f80001087983 */ /* 0x000f220000300a00 */
[----:B------:R0:W-:Y:S01]  /*27c00*/  STL.64 [R1+0x80], R24 ;  /* 0x0000801801007387 */ /* 0x0001e20000100a00 */
[----:B------:R4:W-:Y:S03]  /*27c10*/  STL.64 [R1+0x88], R26 ;  /* 0x0000881a01007387 */ /* 0x0009e60000100a00 */
[----:B0-----:R-:W4:Y:S02]  /*27c20*/  LDL.LU.64 R24, [R1+0x12f0] ;  /* 0x0012f00001187983 */ /* 0x001f240000300a00 */
[----:B----4-:R-:W-:Y:S02]  /*27c30*/  HMMA.16816.F32 R24, R4, R24, R8 ;  /* 0x000000180418723c */ /* 0x010fe40000001808 */
[----:B------:R-:W4:Y:S01]  /*27c40*/  LDL.LU.64 R10, [R1+0x12e8] ;  /* 0x0012e800010a7983 */ /* 0x000f220000300a00 */
[----:B------:R-:W4:Y:S11]  /*27c50*/  LDL.LU.64 R8, [R1+0x12e0] ;  /* 0x0012e00001087983 */ /* 0x000f360000300a00 */
[----:B------:R-:W-:Y:S09]  /*27c60*/  @!UPT UIADD3 URZ, URZ, URZ, URZ ;  /* 0x0000003f3f3ff290 */ /* 0x000ff2000fffe03f */
[----:B------:R0:W-:Y:S01]  /*27c70*/  STL [R1+0x70], R24 ;  /* 0x0000701801007387 */ /* 0x0001e20000100800 */
[----:B------:R-:W-:-:S03]  /*27c80*/  IMAD.MOV.U32 R29, RZ, RZ, R25 ;  /* 0x000000ffff1d7224 */ /* 0x000fc600078e0019 */
[----:B0-----:R-:W4:Y:S01]  /*27c90*/  LDL.LU.64 R24, [R1+0x12d8] ;  /* 0x0012d80001187983 */ /* 0x001f220000300a00 */
[----:B------:R-:W-:Y:S02]  /*27ca0*/  IMAD.MOV.U32 R15, RZ, RZ, R26 ;  /* 0x000000ffff0f7224 */ /* 0x000fe400078e001a */
[----:B------:R-:W-:Y:S02]  /*27cb0*/  IMAD.MOV.U32 R14, RZ, RZ, R27 ;  /* 0x000000ffff0e7224 */ /* 0x000fe400078e001b */
[----:B------:R-:W-:Y:S01]  /*27cc0*/  STL [R1+0x11fc], R29 ;  /* 0x0011fc1d01007387 */ /* 0x000fe20000100800 */
[C---:B----4-:R-:W-:Y:S01]  /*27cd0*/  HMMA.16816.F32 R24, R4.reuse, R24, R8 ;  /* 0x000000180418723c */ /* 0x050fe20000001808 */
[----:B------:R-:W4:Y:S01]  /*27ce0*/  LDL.LU.64 R10, [R1+0x12d0] ;  /* 0x0012d000010a7983 */ /* 0x000f220000300a00 */
[----:B------:R-:W4:Y:S11]  /*27cf0*/  LDL.LU.64 R8, [R1+0x12c8] ;  /* 0x0012c80001087983 */ /* 0x000f360000300a00 */
[----:B------:R-:W-:Y:S10]  /*27d00*/  @!UPT UIADD3 URZ, URZ, URZ, URZ ;  /* 0x0000003f3f3ff290 */ /* 0x000ff4000fffe03f */
[----:B------:R-:W-:Y:S01]  /*27d10*/  STL.64 [R1+0x60], R24 ;  /* 0x0000601801007387 */ /* 0x000fe20000100a00 */
[----:B------:R0:W-:Y:S03]  /*27d20*/  STL.64 [R1+0x68], R26 ;  /* 0x0000681a01007387 */ /* 0x0001e60000100a00 */
[----:B0-----:R-:W2:Y:S01]  /*27d30*/  LDL.LU.64 R26, [R1+0x12c0] ;  /* 0x0012c000011a7983 */ /* 0x001ea20000300a00 */
[----:B------:R-:W4:Y:S02]  /*27d40*/  LDL.LU.64 R24, [R1+0x12b8] ;  /* 0x0012b80001187983 */ /* 0x000f240000300a00 */
[----:B------:R-:W-:Y:S02]  /*27d50*/  IMAD.MOV.U32 R22, RZ, RZ, R28 ;  /* 0x000000ffff167224 */ /* 0x000fe400078e001c */
[----:B------:R-:W-:Y:S01]  /*27d60*/  IMAD.MOV.U32 R23, RZ, RZ, R3 ;  /* 0x000000ffff177224 */ /* 0x000fe200078e0003 */
[C---:B----4-:R-:W-:Y:S11]  /*27d70*/  HMMA.16816.F32 R8, R4.reuse, R24, R8 ;  /* 0x000000180408723c */ /* 0x050ff60000001808 */
[----:B------:R-:W-:Y:S11]  /*27d80*/  @!UPT UIADD3 URZ, URZ, URZ, URZ ;  /* 0x0000003f3f3ff290 */ /* 0x000ff6000fffe03f */
[----:B------:R-:W-:Y:S01]  /*27d90*/  @!UPT UIADD3 URZ, URZ, URZ, URZ ;  /* 0x0000003f3f3ff290 */ /* 0x000fe2000fffe03f */
[----:B------:R0:W-:Y:S01]  /*27da0*/  STL [R1+0x50], R8 ;  /* 0x0000500801007387 */ /* 0x0001e20000100800 */
[----:B------:R-:W-:Y:S02]  /*27db0*/  IMAD.MOV.U32 R28, RZ, RZ, R10 ;  /* 0x000000ffff1c7224 */ /* 0x000fe400078e000a */
[----:B------:R-:W-:Y:S02]  /*27dc0*/  IMAD.MOV.U32 R3, RZ, RZ, R11 ;  /* 0x000000ffff037224 */ /* 0x000fe400078e000b */
[----:B------:R-:W-:Y:S01]  /*27dd0*/  IMAD.MOV.U32 R29, RZ, RZ, R9 ;  /* 0x000000ffff1d7224 */ /* 0x000fe200078e0009 */
[----:B------:R-:W2:Y:S04]  /*27de0*/  LDL.LU.64 R10, [R1+0x12b0] ;  /* 0x0012b000010a7983 */ /* 0x000ea80000300a00 */
[----:B0-----:R-:W2:Y:S02]  /*27df0*/  LDL.LU.64 R8, [R1+0x12a8] ;  /* 0x0012a80001087983 */ /* 0x001ea40000300a00 */
[----:B--2---:R-:W-:Y:S11]  /*27e00*/  HMMA.16816.F32 R8, R4, R12, R8 ;  /* 0x0000000c0408723c */ /* 0x004ff60000001808 */
[----:B------:R-:W-:Y:S11]  /*27e10*/  @!UPT UIADD3 URZ, URZ, URZ, URZ ;  /* 0x0000003f3f3ff290 */ /* 0x000ff6000fffe03f */
[----:B------:R-:W-:Y:S02]  /*27e20*/  @!UPT UIADD3 URZ, URZ, URZ, URZ ;  /* 0x0000003f3f3ff290 */ /* 0x000fe4000fffe03f */
[----:B------:R-:W-:Y:S02]  /*27e30*/  IMAD.MOV.U32 R13, RZ, RZ, R10 ;  /* 0x000000ffff0d7224 */ /* 0x000fe400078e000a */
[----:B------:R-:W-:Y:S02]  /*27e40*/  IMAD.MOV.U32 R12, RZ, RZ, R11 ;  /* 0x000000ffff0c7224 */ /* 0x000fe400078e000b */
[----:B------:R-:W2:Y:S01]  /*27e50*/  LDL.LU.64 R10, [R1+0x12a0] ;  /* 0x0012a000010a7983 */ /* 0x000ea20000300a00 */
[----:B------:R-:W-:Y:S02]  /*27e60*/  IMAD.MOV.U32 R24, RZ, RZ, R8 ;  /* 0x000000ffff187224 */ /* 0x000fe400078e0008 */
[----:B------:R-:W-:Y:S02]  /*27e70*/  IMAD.MOV.U32 R25, RZ, RZ, R9 ;  /* 0x000000ffff197224 */ /* 0x000fe400078e0009 */
[----:B------:R-:W3:Y:S01]  /*27e80*/  LDL.LU.64 R8, [R1+0x1298] ;  /* 0x0012980001087983 */ /* 0x000ee20000300a00 */
[----:B------:R-:W-:Y:S02]  /*27e90*/  STL [R1+0x1230], R26 ;  /* 0x0012301a01007387 */ /* 0x000fe40000100800 */
[----:B------:R-:W-:Y:S02]  /*27ea0*/  STL.64 [R1+0x1228], R24 ;  /* 0x0012281801007387 */ /* 0x000fe40000100a00 */
[----:B------:R-:W-:Y:S01]  /*27eb0*/  STL.64 [R1+0x1210], R14 ;  /* 0x0012100e01007387 */ /* 0x000fe20000100a00 */
[----:B------:R0:W-:Y:S04]  /*27ec0*/  STL.64 [R1+0x1208], R12 ;  /* 0x0012080c01007387 */ /* 0x0001e80000100a00 */
[----:B0-----:R-:W4:Y:S01]  /*27ed0*/  LDL.LU R12, [R1+0xf0] ;  /* 0x0000f000010c7983 */ /* 0x001f220000300800 */
[----:B------:R-:W4:Y:S02]  /*27ee0*/  LDL.LU R13, [R1+0xf4] ;  /* 0x0000f400010d7983 */ /* 0x000f240000300800 */
[----:B--2---:R-:W-:-:S02]  /*27ef0*/  IMAD.MOV.U32 R14, RZ, RZ, R10 ;  /* 0x000000ffff0e7224 */ /* 0x004fc400078e000a */
[----:B------:R-:W-:Y:S01]  /*27f00*/  IMAD.MOV.U32 R15, RZ, RZ, R11 ;  /* 0x000000ffff0f7224 */ /* 0x000fe200078e000b */
[----:B------:R-:W2:Y:S01]  /*27f10*/  LDL.LU R10, [R1+0x1294] ;  /* 0x00129400010a7983 */ /* 0x000ea20000300800 */
[----:B------:R-:W2:Y:S02]  /*27f20*/  LDL.LU R11, [R1+0x1290] ;  /* 0x00129000010b7983 */ /* 0x000ea40000300800 */
[----:B------:R-:W2:Y:S02]  /*27f30*/  LDL.LU R24, [R1+0x100] ;  /* 0x0001000001187983 */ /* 0x000ea40000300800 */
[----:B------:R-:W2:Y:S01]  /*27f40*/  LDL.LU R25, [R1+0x104] ;  /* 0x0001040001197983 */ /* 0x000ea20000300800 */
[----:B------:R-:W2:Y:S04]  /*27f50*/  LDL.LU R26, [R1+0x108] ;  /* 0x00010800011a7983 */ /* 0x000ea80000300800 */
[----:B--2---:R-:W-:Y:S01]  /*27f60*/  STL.64 [R1+0x1240], R26 ;  /* 0x0012401a01007387 */ /* 0x004fe20000100a00 */
[----:B------:R0:W-:Y:S03]  /*27f70*/  STL.64 [R1+0x1238], R24 ;  /* 0x0012381801007387 */ /* 0x0001e60000100a00 */
[----:B0-----:R-:W2:Y:S01]  /*27f80*/  LDL.LU R24, [R1+0x110] ;  /* 0x0001100001187983 */ /* 0x001ea20000300800 */
[----:B------:R-:W2:Y:S02]  /*27f90*/  LDL.LU R25, [R1+0x114] ;  /* 0x0001140001197983 */ /* 0x000ea40000300800 */
[----:B------:R-:W-:-:S02]  /*27fa0*/  IMAD.MOV.U32 R26, RZ, RZ, R11 ;  /* 0x000000ffff1a7224 */ /* 0x000fc400078e000b */
[----:B------:R-:W-:Y:S01]  /*27fb0*/  IMAD.MOV.U32 R27, RZ, RZ, R10 ;  /* 0x000000ffff1b7224 */ /* 0x000fe200078e000a */
[----:B------:R-:W3:Y:S01]  /*27fc0*/  LDL.LU R11, [R1+0x128c] ;  /* 0x00128c00010b7983 */ /* 0x000ee20000300800 */
[----:B------:R-:W3:Y:S03]  /*27fd0*/  LDL.LU R10, [R1+0x1288] ;  /* 0x00128800010a7983 */ /* 0x000ee60000300800 */
[----:B------:R0:W-:Y:S04]  /*27fe0*/  STL.64 [R1+0x1258], R26 ;  /* 0x0012581a01007387 */ /* 0x0001e80000100a00 */
[----:B--2---:R-:W-:Y:S01]  /*27ff0*/  STL.64 [R1+0x1250], R24 ;  /* 0x0012501801007387 */ /* 0x004fe20000100a00 */
[----:B0-----:R-:W2:Y:S03]  /*28000*/  LDL.LU.64 R26, [R1+0x38] ;  /* 0x00003800011a7983 */ /* 0x001ea60000300a00 */
[----:B--2---:R0:W-:Y:S04]  /*28010*/  STL.64 [R1+0x1260], R26 ;  /* 0x0012601a01007387 */ /* 0x0041e80000100a00 */
[----:B0-----:R-:W2:Y:S01]  /*28020*/  LDL.LU.64 R26, [R1+0x48] ;  /* 0x00004800011a7983 */ /* 0x001ea20000300a00 */
[----:B------:R0:W-:Y:S02]  /*28030*/  STL.64 [R1+0x1220], R14 ;  /* 0x0012200e01007387 */ /* 0x0001e40000100a00 */
[----:B----4-:R-:W-:Y:S01]  /*28040*/  STL.64 [R1+0x1218], R12 ;  /* 0x0012180c01007387 */ /* 0x010fe20000100a00 */
[----:B0-----:R-:W4:Y:S04]  /*28050*/  LDL.LU.64 R14, [R1+0x18] ;  /* 0x00001800010e7983 */ /* 0x001f280000300a00 */
[----:B----4-:R0:W-:Y:S04]  /*28060*/  STL.64 [R1+0x1248], R14 ;  /* 0x0012480e01007387 */ /* 0x0101e80000100a00 */
[----:B0-----:R-:W4:Y:S01]  /*28070*/  LDL.LU.64 R14, [R1+0x28] ;  /* 0x00002800010e7983 */ /* 0x001f220000300a00 */
[----:B---3--:R-:W-:Y:S01]  /*28080*/  IMAD.MOV.U32 R13, RZ, RZ, R10 ;  /* 0x000000ffff0d7224 */ /* 0x008fe200078e000a */
[----:B------:R-:W-:Y:S07]  /*28090*/  HMMA.16816.F32 R4, R4, R8, R20 ;  /* 0x000000080404723c */ /* 0x000fee0000001814 */
[----:B------:R-:W-:-:S02]  /*280a0*/  IMAD.MOV.U32 R20, RZ, RZ, R2 ;  /* 0x000000ffff147224 */ /* 0x000fc400078e0002 */
[----:B------:R-:W-:Y:S01]  /*280b0*/  IMAD.MOV.U32 R21, RZ, RZ, R0 ;  /* 0x000000ffff157224 */ /* 0x000fe200078e0000 */
[----:B----4-:R0:W-:Y:S01]  /*280c0*/  STL.64 [R1+0x1268], R14 ;  /* 0x0012680e01007387 */ /* 0x0101e20000100a00 */
[----:B------:R-:W2:Y:S02]  /*280d0*/  LDL.LU R12, [R1+0x130] ;  /* 0x00013000010c7983 */ /* 0x000ea40000300800 */
[----:B------:R-:W3:Y:S02]  /*280e0*/  LDL.LU R10, [R1+0x1284] ;  /* 0x00128400010a7983 */ /* 0x000ee40000300800 */
[----:B0-----:R-:W-:Y:S02]  /*280f0*/  IMAD.MOV.U32 R14, RZ, RZ, R11 ;  /* 0x000000ffff0e7224 */ /* 0x001fe400078e000b */
[----:B------:R-:W3:Y:S01]  /*28100*/  LDL.LU R11, [R1+0x1280] ;  /* 0x00128000010b7983 */ /* 0x000ee20000300800 */
[----:B------:R-:W2:Y:S02]  /*28110*/  LDL.LU R15, [R1+0x13c] ;  /* 0x00013c00010f7983 */ /* 0x000ea40000300800 */
[----:B------:R-:W4:Y:S02]  /*28120*/  LDL.LU R2, [R1+0x127c] ;  /* 0x00127c0001027983 */ /* 0x000f240000300800 */
[----:B------:R-:W2:Y:S01]  /*28130*/  LDL.LU R0, [R1+0x1278] ;  /* 0x0012780001007983 */ /* 0x000ea20000300800 */
[----:B------:R-:W2:Y:S01]  /*28140*/  LDL.LU R22, [R1+0xe8] ;  /* 0x0000e80001167983 */ /* 0x000ea20000300800 */
[----:B------:R-:W2:Y:S03]  /*28150*/  LDL.LU R23, [R1+0xec] ;  /* 0x0000ec0001177983 */ /* 0x000ea60000300800 */
[----:B---3--:R4:W-:Y:S01]  /*28160*/  STL.64 [R1+0x11e0], R10 ;  /* 0x0011e00a01007387 */ /* 0x0089e20000100a00 */
[----:B------:R-:W3:Y:S02]  /*28170*/  LDL.LU R8, [R1+0x120] ;  /* 0x0001200001087983 */ /* 0x000ee40000300800 */
[----:B------:R-:W3:Y:S02]  /*28180*/  LDL.LU R9, [R1+0x124] ;  /* 0x0001240001097983 */ /* 0x000ee40000300800 */
[----:B----4-:R-:W-:-:S02]  /*28190*/  IMAD.MOV.U32 R10, RZ, RZ, R2 ;  /* 0x000000ffff0a7224 */ /* 0x010fc400078e0002 */
[----:B--2---:R-:W-:Y:S01]  /*281a0*/  IMAD.MOV.U32 R11, RZ, RZ, R0 ;  /* 0x000000ffff0b7224 */ /* 0x004fe200078e0000 */
[----:B------:R-:W2:Y:S01]  /*281b0*/  LDL.LU R2, [R1+0x1274] ;  /* 0x0012740001027983 */ /* 0x000ea20000300800 */
[----:B------:R-:W4:Y:S02]  /*281c0*/  LDL.LU R0, [R1+0x1270] ;  /* 0x0012700001007983 */ /* 0x000f240000300800 */
[----:B------:R-:W-:Y:S02]  /*281d0*/  STL.64 [R1+0x1148], R6 ;  /* 0x0011480601007387 */ /* 0x000fe40000100a00 */
[----:B------:R0:W-:Y:S02]  /*281e0*/  STL.64 [R1+0x1140], R4 ;  /* 0x0011400401007387 */ /* 0x0001e40000100a00 */
[----:B0-----:R-:W2:Y:S01]  /*281f0*/  LDL.LU R4, [R1+0x50] ;  /* 0x0000500001047983 */ /* 0x001ea20000300800 */
[----:B------:R-:W-:Y:S01]  /*28200*/  HMMA.16816.F32 R12, R16, R26, R12 ;  /* 0x0000001a100c723c */ /* 0x000fe2000000180c */
[----:B------:R-:W-:-:S02]  /*28210*/  IMAD.MOV.U32 R6, RZ, RZ, R28 ;  /* 0x000000ffff067224 */ /* 0x000fc400078e001c */
[----:B------:R-:W-:Y:S02]  /*28220*/  IMAD.MOV.U32 R7, RZ, RZ, R3 ;  /* 0x000000ffff077224 */ /* 0x000fe400078e0003 */
[----:B------:R-:W-:-:S03]  /*28230*/  IMAD.MOV.U32 R5, RZ, RZ, R29 ;  /* 0x000000ffff057224 */ /* 0x000fc600078e001d */
[----:B------:R-:W-:Y:S04]  /*28240*/  STL.64 [R1+0x1158], R6 ;  /* 0x0011580601007387 */ /* 0x000fe80000100a00 */
[----:B--2---:R0:W-:Y:S11]  /*28250*/  STL.64 [R1+0x1150], R4 ;  /* 0x0011500401007387 */ /* 0x0041f60000100a00 */
[----:B------:R-:W-:Y:S02]  /*28260*/  STL.64 [R1+0x1c0], R12 ;  /* 0x0001c00c01007387 */ /* 0x000fe40000100a00 */
[----:B------:R1:W-:Y:S02]  /*28270*/  STL.64 [R1+0x1c8], R14 ;  /* 0x0001c80e01007387 */ /* 0x0003e40000100a00 */
[----:B0-----:R-:W-:-:S02]  /*28280*/  IMAD.MOV.U32 R5, RZ, RZ, R26 ;  /* 0x000000ffff057224 */ /* 0x001fc400078e001a */
[----:B------:R-:W-:Y:S01]  /*28290*/  IMAD.MOV.U32 R4, RZ, RZ, R27 ;  /* 0x000000ffff047224 */ /* 0x000fe200078e001b */
[----:B-1----:R-:W2:Y:S01]  /*282a0*/  LDL.LU.64 R14, [R1+0x1268] ;  /* 0x00126800010e7983 */ /* 0x002ea20000300a00 */
[----:B------:R-:W3:Y:S02]  /*282b0*/  LDL.LU.64 R26, [R1+0x1260] ;  /* 0x00126000011a7983 */ /* 0x000ee40000300a00 */
[----:B---3--:R-:W-:Y:S11]  /*282c0*/  HMMA.16816.F32 R8, R16, R26, R8 ;  /* 0x0000001a1008723c */ /* 0x008ff60000001808 */
[----:B------:R-:W-:Y:S11]  /*282d0*/  @!UPT UIADD3 URZ, URZ, URZ, URZ ;  /* 0x0000003f3f3ff290 */ /* 0x000ff6000fffe03f */
[----:B------:R-:W-:Y:S01]  /*282e0*/  @!UPT UIADD3 URZ, URZ, URZ, URZ ;  /* 0x0000003f3f3ff290 */ /* 0x000fe2000fffe03f */
[----:B------:R0:W-:Y:S01]  /*282f0*/  STL.64 [R1+0x1b0], R8 ;  /* 0x0001b00801007387 */ /* 0x0001e20000100a00 */
[----:B------:R2:W-:Y:S02]  /*28300*/  STL.64 [R1+0x1b8], R10 ;  /* 0x0001b80a01007387 */ /* 0x0005e40000100a00 */
[----:B0-----:R-:W-:Y:S02]  /*28310*/  IMAD.MOV.U32 R9, RZ, RZ, R26 ;  /* 0x000000ffff097224 */ /* 0x001fe400078e001a */
[----:B------:R-:W-:Y:S02]  /*28320*/  IMAD.MOV.U32 R8, RZ, RZ, R27 ;  /* 0x000000ffff087224 */ /* 0x000fe400078e001b */
[----:B------:R-:W3:Y:S01]  /*28330*/  LDL.LU.64 R26, [R1+0x1258] ;  /* 0x00125800011a7983 */ /* 0x000ee20000300a00 */
[----:B------:R-:W3:Y:S02]  /*28340*/  LDL.LU.64 R24, [R1+0x1250] ;  /* 0x0012500001187983 */ /* 0x000ee40000300a00 */
[----:B------:R-:W-:-:S02]  /*28350*/  IMAD.MOV.U32 R6, RZ, RZ, R2 ;  /* 0x000000ffff067224 */ /* 0x000fc400078e0002 */
[----:B----4-:R-:W-:Y:S02]  /*28360*/  IMAD.MOV.U32 R7, RZ, RZ, R0 ;  /* 0x000000ffff077224 */ /* 0x010fe400078e0000 */
[----:B--2---:R-:W-:Y:S02]  /*28370*/  IMAD.MOV.U32 R11, RZ, RZ, R14 ;  /* 0x000000ffff0b7224 */ /* 0x004fe400078e000e */
[----:B------:R-:W-:Y:S01]  /*28380*/  IMAD.MOV.U32 R10, RZ, RZ, R15 ;  /* 0x000000ffff0a7224 */ /* 0x000fe200078e000f */
[C---:B---3--:R-:W-:Y:S01]  /*28390*/  HMMA.16816.F32 R24, R16.reuse, R14, R24 ;  /* 0x0000000e1018723c */ /* 0x048fe20000001818 */
[----:B------:R-:W2:Y:S11]  /*283a0*/  LDL.LU.64 R14, [R1+0x1248] ;  /* 0x00124800010e7983 */ /* 0x000eb60000300a00 */
[----:B------:R-:W-:Y:S11]  /*283b0*/  @!UPT UIADD3 URZ, URZ, URZ, URZ ;  /* 0x0000003f3f3ff290 */ /* 0x000ff6000fffe03f */
[----:B------:R-:W-:Y:S01]  /*283c0*/  @!UPT UIADD3 URZ, URZ, URZ, URZ ;  /* 0x0000003f3f3ff290 */ /* 0x000fe2000fffe03f */
[----:B------:R-:W-:Y:S02]  /*283d0*/  IMAD.MOV.U32 R2, RZ, RZ, R26 ;  /* 0x000000ffff027224 */ /* 0x000fe400078e001a */
[----:B------:R-:W-:Y:S02]  /*283e0*/  IMAD.MOV.U32 R0, RZ, RZ, R27 ;  /* 0x000000ffff007224 */ /* 0x000fe400078e001b */
[----:B------:R-:W-:Y:S02]  /*283f0*/  IMAD.MOV.U32 R28, RZ, RZ, R24 ;  /* 0x000000ffff1c7224 */ /* 0x000fe400078e0018 */
[----:B------:R-:W-:Y:S01]  /*28400*/  IMAD.MOV.U32 R3, RZ, RZ, R25 ;  /* 0x000000ffff037224 */ /* 0x000fe200078e0019 */
[----:B------:R-:W3:Y:S01]  /*28410*/  LDL.LU.64 R26, [R1+0x1240] ;  /* 0x00124000011a7983 */ /* 0x000ee20000300a00 */
[----:B------:R-:W3:Y:S02]  /*28420*/  LDL.LU.64 R24, [R1+0x1238] ;  /* 0x0012380001187983 */ /* 0x000ee40000300a00 */
[----:B--2---:R-:W-:Y:S01]  /*28430*/  IMAD.MOV.U32 R29, RZ, RZ, R15 ;  /* 0x000000ffff1d7224 */ /* 0x004fe200078e000f */
[C---:B---3--:R-:W-:Y:S11]  /*28440*/  HMMA.16816.F32 R24, R16.reuse, R14, R24 ;  /* 0x0000000e1018723c */ /* 0x048ff60000001818 */
[----:B------:R-:W-:Y:S11]  /*28450*/  @!UPT UIADD3 URZ, URZ, URZ, URZ ;  /* 0x0000003f3f3ff290 */ /* 0x000ff6000fffe03f */
[----:B------:R-:W-:Y:S01]  /*28460*/  @!UPT UIADD3 URZ, URZ, URZ, URZ ;  /* 0x0000003f3f3ff290 */ /* 0x000fe2000fffe03f */
[----:B------:R-:W-:Y:S01]  /*28470*/  STL.64 [R1+0x190], R24 ;  /* 0x0001901801007387 */ /* 0x000fe20000100a00 */
[----:B------:R0:W-:Y:S03]  /*28480*/  STL.64 [R1+0x198], R26 ;  /* 0x0001981a01007387 */ /* 0x0001e60000100a00 */
[----:B0-----:R-:W2:Y:S01]  /*28490*/  LDL.LU R26, [R1+0x1230] ;  /* 0x00123000011a7983 */ /* 0x001ea20000300800 */
[----:B------:R-:W3:Y:S02]  /*284a0*/  LDL.LU.64 R24, [R1+0x1228] ;  /* 0x0012280001187983 */ /* 0x000ee40000300a00 */
[----:B------:R-:W-:Y:S02]  /*284b0*/  IMAD.MOV.U32 R27, RZ, RZ, R14 ;  /* 0x000000ffff1b7224 */ /* 0x000fe400078e000e */
[----:B------:R-:W4:Y:S01]  /*284c0*/  LDL.LU.64 R14, [R1+0x1220] ;  /* 0x00122000010e7983 */ /* 0x000f220000300a00 */
[----:B------:R-:W4:Y:S02]  /*284d0*/  LDL.LU.64 R12, [R1+0x1218] ;  /* 0x00121800010c7983 */ /* 0x000f240000300a00 */
[----:B----4-:R-:W-:Y:S11]  /*284e0*/  HMMA.16816.F32 R12, R16, R6, R12 ;  /* 0x00000006100c723c */ /* 0x010ff6000000180c */
[----:B------:R-:W-:Y:S11]  /*284f0*/  @!UPT UIADD3 URZ, URZ, URZ, URZ ;  /* 0x0000003f3f3ff290 */ /* 0x000ff6000fffe03f */
[----:B------:R-:W-:Y:S01]  /*28500*/  @!UPT UIADD3 URZ, URZ, URZ, URZ ;  /* 0x0000003f3f3ff290 */ /* 0x000fe2000fffe03f */
[----:B------:R-:W-:Y:S01]  /*28510*/  STL.64 [R1+0x180], R12 ;  /* 0x0001800c01007387 */ /* 0x000fe20000100a00 */
[----:B------:R0:W-:Y:S03]  /*28520*/  STL.64 [R1+0x188], R14 ;  /* 0x0001880e01007387 */ /* 0x0001e60000100a00 */
[----:B0-----:R-:W4:Y:S01]  /*28530*/  LDL.LU.64 R14, [R1+0x1210] ;  /* 0x00121000010e7983 */ /* 0x001f220000300a00 */
[----:B------:R-:W2:Y:S02]  /*28540*/  LDL.LU.64 R12, [R1+0x1208] ;  /* 0x00120800010c7983 */ /* 0x000ea40000300a00 */
[----:B------:R0:W-:Y:S02]  /*28550*/  STL.64 [R1+0x1170], R6 ;  /* 0x0011700601007387 */ /* 0x0001e40000100a00 */
[----:B0-----:R-:W-:Y:S02]  /*28560*/  IMAD.MOV.U32 R6, RZ, RZ, R27 ;  /* 0x000000ffff067224 */ /* 0x001fe400078e001b */
[----:B------:R-:W2:Y:S01]  /*28570*/  LDL.LU R27, [R1+0x1200] ;  /* 0x00120000011b7983 */ /* 0x000ea20000300800 */
[----:B------:R-:W-:-:S02]  /*28580*/  IMAD.MOV.U32 R7, RZ, RZ, R29 ;  /* 0x000000ffff077224 */ /* 0x000fc400078e001d */
[----:B------:R-:W3:Y:S03]  /*28590*/  LDL.LU R29, [R1+0x11fc] ;  /* 0x0011fc00011d7983 */ /* 0x000ee60000300800 */
[----:B------:R0:W-:Y:S02]  /*285a0*/  STL.64 [R1+0x1188], R6 ;  /* 0x0011880601007387 */ /* 0x0001e40000100a00 */
[----:B0-----:R-:W-:Y:S02]  /*285b0*/  IMAD.MOV.U32 R6, RZ, RZ, R11 ;  /* 0x000000ffff067224 */ /* 0x001fe400078e000b */
[----:B------:R-:W-:-:S05]  /*285c0*/  IMAD.MOV.U32 R7, RZ, RZ, R10 ;  /* 0x000000ffff077224 */ /* 0x000fca00078e000a */
[----:B------:R0:W-:Y:S02]  /*285d0*/  STL.64 [R1+0x11a0], R6 ;  /* 0x0011a00601007387 */ /* 0x0001e40000100a00 */
[----:B0-----:R-:W-:Y:S02]  /*285e0*/  IMAD.MOV.U32 R6, RZ, RZ, R9 ;  /* 0x000000ffff067224 */ /* 0x001fe400078e0009 */
[----:B------:R-:W-:-:S05]  /*285f0*/  IMAD.MOV.U32 R7, RZ, RZ, R8 ;  /* 0x000000ffff077224 */ /* 0x000fca00078e0008 */
[----:B------:R-:W-:Y:S01]  /*28600*/  STL.64 [R1+0x11b8], R6 ;  /* 0x0011b80601007387 */ /* 0x000fe20000100a00 */
[----:B--2---:R-:W-:Y:S03]  /*28610*/  HMMA.16816.F32 R8, R16, R26, R20 ;  /* 0x0000001a1008723c */ /* 0x004fe60000001814 */
[----:B------:R-:W2:Y:S11]  /*28620*/  LDL.LU R20, [R1+0xb0] ;  /* 0x0000b00001147983 */ /* 0x000eb60000300800 */
[----:B------:R-:W-:Y:S09]  /*28630*/  @!UPT UIADD3 URZ, URZ, URZ, URZ ;  /* 0x0000003f3f3ff290 */ /* 0x000ff2000fffe03f */
[----:B------:R0:W-:Y:S01]  /*28640*/  STL.64 [R1+0x170], R8 ;  /* 0x0001700801007387 */ /* 0x0001e20000100a00 */
[----:B------:R1:W-:Y:S02]  /*28650*/  STL.64 [R1+0x178], R10 ;  /* 0x0001780a01007387 */ /* 0x0003e40000100a00 */
[----:B------:R-:W2:Y:S02]  /*28660*/  LDL.LU R21, [R1+0xb4] ;  /* 0x0000b40001157983 */ /* 0x000ea40000300800 */
[----:B------:R-:W2:Y:S01]  /*28670*/  LDL.LU R22, [R1+0xb8] ;  /* 0x0000b80001167983 */ /* 0x000ea20000300800 */
[----:B------:R-:W2:Y:S04]  /*28680*/  LDL.LU R23, [R1+0xbc] ;  /* 0x0000bc0001177983 */ /* 0x000ea80000300800 */
[----:B0-----:R-:W2:Y:S01]  /*28690*/  LDL.LU R8, [R1+0xd0] ;  /* 0x0000d00001087983 */ /* 0x001ea20000300800 */
[----:B------:R-:W2:Y:S02]  /*286a0*/  LDL.LU R9, [R1+0xd4] ;  /* 0x0000d40001097983 */ /* 0x000ea40000300800 */
[----:B-1----:R-:W2:Y:S02]  /*286b0*/  LDL.LU R10, [R1+0xd8] ;  /* 0x0000d800010a7983 */ /* 0x002ea40000300800 */
[----:B------:R-:W2:Y:S01]  /*286c0*/  LDL.LU R11, [R1+0xdc] ;  /* 0x0000dc00010b7983 */ /* 0x000ea20000300800 */
[----:B------:R-:W-:Y:S01]  /*286d0*/  STL.64 [R1+0x1168], R26 ;  /* 0x0011681a01007387 */ /* 0x000fe20000100a00 */
[----:B---3--:R0:W-:Y:S03]  /*286e0*/  STL.64 [R1+0x1160], R24 ;  /* 0x0011601801007387 */ /* 0x0081e60000100a00 */
[----:B0-----:R-:W3:Y:S01]  /*286f0*/  LDL.LU R24, [R1+0x60] ;  /* 0x0000600001187983 */ /* 0x001ee20000300800 */
[----:B------:R-:W3:Y:S02]  /*28700*/  LDL.LU R25, [R1+0x64] ;  /* 0x0000640001197983 */ /* 0x000ee40000300800 */
[----:B------:R-:W2:Y:S02]  /*28710*/  LDL.LU R26, [R1+0x68] ;  /* 0x00006800011a7983 */ /* 0x000ea40000300800 */
[----:B------:R-:W2:Y:S02]  /*28720*/  LDL.LU R27, [R1+0x6c] ;  /* 0x00006c00011b7983 */ /* 0x000ea40000300800 */
[----:B--2---:R-:W-:Y:S01]  /*28730*/  STL.64 [R1+0x1180], R26 ;  /* 0x0011801a01007387 */ /* 0x004fe20000100a00 */
[----:B---3--:R0:W-:Y:S03]  /*28740*/  STL.64 [R1+0x1178], R24 ;  /* 0x0011781801007387 */ /* 0x0081e60000100a00 */
[----:B0-----:R-:W2:Y:S01]  /*28750*/  LDL.LU R24, [R1+0x70] ;  /* 0x0000700001187983 */ /* 0x001ea20000300800 */
[----:B----4-:R-:W-:-:S02]  /*28760*/  IMAD.MOV.U32 R26, RZ, RZ, R15 ;  /* 0x000000ffff1a7224 */ /* 0x010fc400078e000f */
[----:B------:R-:W-:Y:S02]  /*28770*/  IMAD.MOV.U32 R27, RZ, RZ, R14 ;  /* 0x000000ffff1b7224 */ /* 0x000fe400078e000e */
[----:B------:R-:W-:Y:S02]  /*28780*/  IMAD.MOV.U32 R25, RZ, RZ, R29 ;  /* 0x000000ffff197224 */ /* 0x000fe400078e001d */
[----:B------:R-:W3:Y:S01]  /*28790*/  LDL.LU R29, [R1+0x11f8] ;  /* 0x0011f800011d7983 */ /* 0x000ee20000300800 */
[----:B------:R-:W4:Y:S02]  /*287a0*/  LDL.LU R15, [R1+0x11f4] ;  /* 0x0011f400010f7983 */ /* 0x000f240000300800 */
[----:B------:R-:W3:Y:S02]  /*287b0*/  LDL.LU R14, [R1+0x11f0] ;  /* 0x0011f000010e7983 */ /* 0x000ee40000300800 */
[----:B------:R-:W-:Y:S01]  /*287c0*/  STL.64 [R1+0x1198], R26 ;  /* 0x0011981a01007387 */ /* 0x000fe20000100a00 */
[----:B--2---:R0:W-:Y:S04]  /*287d0*/  STL.64 [R1+0x1190], R24 ;  /* 0x0011901801007387 */ /* 0x0041e80000100a00 */
[----:B0-----:R-:W2:Y:S01]  /*287e0*/  LDL.LU R24, [R1+0x80] ;  /* 0x0000800001187983 */ /* 0x001ea20000300800 */
[----:B------:R-:W2:Y:S02]  /*287f0*/  LDL.LU R25, [R1+0x84] ;  /* 0x0000840001197983 */ /* 0x000ea40000300800 */
[----:B------:R-:W2:Y:S02]  /*28800*/  LDL.LU R26, [R1+0x88] ;  /* 0x00008800011a7983 */ /* 0x000ea40000300800 */
[----:B------:R-:W2:Y:S02]  /*28810*/  LDL.LU R27, [R1+0x8c] ;  /* 0x00008c00011b7983 */ /* 0x000ea40000300800 */
[----:B--2---:R3:W-:Y:S01]  /*28820*/  STL.64 [R1+0x11b0], R26 ;  /* 0x0011b01a01007387 */ /* 0x0047e20000100a00 */
[----:B------:R0:W-:Y:S02]  /*28830*/  STL.64 [R1+0x11a8], R24 ;  /* 0x0011a81801007387 */ /* 0x0001e40000100a00 */
[----:B---3--:R-:W-:Y:S01]  /*28840*/  IMAD.MOV.U32 R26, RZ, RZ, R14 ;  /* 0x000000ffff1a7224 */ /* 0x008fe200078e000e */
[----:B0-----:R-:W2:Y:S01]  /*28850*/  LDL.LU R24, [R1+0x90] ;  /* 0x0000900001187983 */ /* 0x001ea20000300800 */
[----:B------:R-:W2:Y:S02]  /*28860*/  LDL.LU R25, [R1+0x94] ;  /* 0x0000940001197983 */ /* 0x000ea40000300800 */
[----:B------:R-:W3:Y:S02]  /*28870*/  LDL.LU R14, [R1+0x11ec] ;  /* 0x0011ec00010e7983 */ /* 0x000ee40000300800 */
[----:B----4-:R-:W-:-:S02]  /*28880*/  IMAD.MOV.U32 R27, RZ, RZ, R15 ;  /* 0x000000ffff1b7224 */ /* 0x010fc400078e000f */
[----:B------:R-:W3:Y:S03]  /*28890*/  LDL.LU R15, [R1+0x11e8] ;  /* 0x0011e800010f7983 */ /* 0x000ee60000300800 */
[----:B------:R-:W-:Y:S01]  /*288a0*/  STL.64 [R1+0x11c8], R26 ;  /* 0x0011c81a01007387 */ /* 0x000fe20000100a00 */
[C---:B---3--:R-:W-:Y:S01]  /*288b0*/  HMMA.16816.F32 R8, R16.reuse, R14, R8 ;  /* 0x0000000e1008723c */ /* 0x048fe20000001808 */
[----:B--2---:R0:W-:Y:S04]  /*288c0*/  STL.64 [R1+0x11c0], R24 ;  /* 0x0011c01801007387 */ /* 0x0041e80000100a00 */
[----:B0-----:R-:W2:Y:S01]  /*288d0*/  LDL.LU R24, [R1+0xa0] ;  /* 0x0000a00001187983 */ /* 0x001ea20000300800 */
[----:B------:R-:W2:Y:S02]  /*288e0*/  LDL.LU R25, [R1+0xa4] ;  /* 0x0000a40001197983 */ /* 0x000ea40000300800 */
[----:B------:R-:W2:Y:S02]  /*288f0*/  LDL.LU R26, [R1+0xa8] ;  /* 0x0000a800011a7983 */ /* 0x000ea40000300800 */
[----:B------:R-:W2:Y:S11]  /*28900*/  LDL.LU R27, [R1+0xac] ;  /* 0x0000ac00011b7983 */ /* 0x000eb60000300800 */
[----:B------:R-:W-:Y:S02]  /*28910*/  @!UPT UIADD3 URZ, URZ, URZ, URZ ;  /* 0x0000003f3f3ff290 */ /* 0x000fe4000fffe03f */
[----:B------:R-:W-:Y:S01]  /*28920*/  STL.64 [R1+0x160], R8 ;  /* 0x0001600801007387 */ /* 0x000fe20000100a00 */
[----:B------:R0:W-:Y:S03]  /*28930*/  STL.64 [R1+0x168], R10 ;  /* 0x0001680a01007387 */ /* 0x0001e60000100a00 */
[----:B0-----:R-:W3:Y:S01]  /*28940*/  LDL.LU.64 R10, [R1+0x11e0] ;  /* 0x0011e000010a7983 */ /* 0x001ee20000300a00 */
[----:B------:R-:W-:Y:S02]  /*28950*/  IMAD.MOV.U32 R6, RZ, RZ, R5 ;  /* 0x000000ffff067224 */ /* 0x000fe400078e0005 */
[----:B------:R-:W-:Y:S01]  /*28960*/  IMAD.MOV.U32 R7, RZ, RZ, R4 ;  /* 0x000000ffff077224 */ /* 0x000fe200078e0004 */
[----:B---3--:R-:W-:Y:S01]  /*28970*/  HMMA.16816.F32 R16, R16, R10, R20 ;  /* 0x0000000a1010723c */ /* 0x008fe20000001814 */
[----:B------:R-:W2:Y:S01]  /*28980*/  LDL.LU.64 R22, [R1+0x11d8] ;  /* 0x0011d80001167983 */ /* 0x000ea20000300a00 */
[----:B------:R-:W2:Y:S11]  /*28990*/  LDL.LU.64 R20, [R1+0x11d0] ;  /* 0x0011d00001147983 */ /* 0x000eb60000300a00 */
[----:B------:R-:W-:Y:S10]  /*289a0*/  @!UPT UIADD3 URZ, URZ, URZ, URZ ;  /* 0x0000003f3f3ff290 */ /* 0x000ff4000fffe03f */
[----:B------:R-:W-:Y:S01]  /*289b0*/  STL.64 [R1+0x150], R16 ;  /* 0x0001501001007387 */ /* 0x000fe20000100a00 */
[----:B------:R0:W-:Y:S03]  /*289c0*/  STL.64 [R1+0x158], R18 ;  /* 0x0001581201007387 */ /* 0x0001e60000100a00 */
[----:B0-----:R-:W3:Y:S01]  /*289d0*/  LDL R19, [R1+0x230] ;  /* 0x0002300001137983 */ /* 0x001ee20000100800 */
[C---:B--2---:R-:W-:Y:S03]  /*289e0*/  HMMA.16816.F32 R4, R20.reuse, R6, R24 ;  /* 0x000000061404723c */ /* 0x044fe60000001818 */
[----:B------:R-:W2:Y:S01]  /*289f0*/  LDL.LU.64 R26, [R1+0x11c8] ;  /* 0x0011c800011a7983 */ /* 0x000ea20000300a00 */
[----:B------:R-:W2:Y:S11]  /*28a00*/  LDL.LU.64 R24, [R1+0x11c0] ;  /* 0x0011c00001187983 */ /* 0x000eb60000300a00 */
[----:B------:R-:W-:Y:S08]  /*28a10*/  @!UPT UIADD3 URZ, URZ, URZ, URZ ;  /* 0x0000003f3f3ff290 */ /* 0x000ff0000fffe03f */
[----:B------:R-:W-:Y:S01]  /*28a20*/  STL.64 [R1+0x130], R4 ;  /* 0x0001300401007387 */ /* 0x000fe20000100a00 */
[----:B------:R0:W-:Y:S03]  /*28a30*/  STL.64 [R1+0x138], R6 ;  /* 0x0001380601007387 */ /* 0x0001e60000100a00 */
[----:B0-----:R-:W2:Y:S02]  /*28a40*/  LDL.LU.64 R6, [R1+0x11b8] ;  /* 0x0011b80001067983 */ /* 0x001ea40000300a00 */
[C---:B--2---:R-:W-:Y:S02]  /*28a50*/  HMMA.16816.F32 R4, R20.reuse, R6, R24 ;  /* 0x000000061404723c */ /* 0x044fe40000001818 */
[----:B------:R-:W2:Y:S01]  /*28a60*/  LDL.LU.64 R26, [R1+0x11b0] ;  /* 0x0011b000011a7983 */ /* 0x000ea20000300a00 */
[----:B------:R-:W2:Y:S11]  /*28a70*/  LDL.LU.64 R24, [R1+0x11a8] ;  /* 0x0011a80001187983 */ /* 0x000eb60000300a00 */
[----:B------:R-:W-:Y:S09]  /*28a80*/  @!UPT UIADD3 URZ, URZ, URZ, URZ ;  /* 0x0000003f3f3ff290 */ /* 0x000ff2000fffe03f */
        /* <DEDUP_REMOVED lines=19> */
[----:B------:R-:W4:Y:S11]  /*28bc0*/  LDL.LU.64 R24, [R1+0x1160] ;  /* 0x0011600001187983 */ /* 0x000f360000300a00 */
[----:B------:R-:W-:Y:S09]  /*28bd0*/  @!UPT UIADD3 URZ, URZ, URZ, URZ ;  /* 0x0000003f3f3ff290 */ /* 0x000ff2000fffe03f */
[----:B------:R-:W-:Y:S01]  /*28be0*/  STL.64 [R1+0xf0], R4 ;  /* 0x0000f00401007387 */ /* 0x000fe20000100a00 */
[----:B------:R0:W-:Y:S03]  /*28bf0*/  STL.64 [R1+0xf8], R6 ;  /* 0x0000f80601007387 */ /* 0x0001e60000100a00 */
[----:B0-----:R-:W2:Y:S01]  /*28c00*/  LDL.LU.64 R6, [R1+0x1158] ;  /* 0x0011580001067983 */ /* 0x001ea20000300a00 */
[----:B------:R-:W2:Y:S02]  /*28c10*/  LDL.LU.64 R4, [R1+0x1150] ;  /* 0x0011500001047983 */ /* 0x000ea40000300a00 */
[----:B--2---:R-:W-:Y:S11]  /*28c20*/  HMMA.16816.F32 R4, R20, R26, R4 ;  /* 0x0000001a1404723c */ /* 0x004ff60000001804 */
[----:B------:R-:W-:Y:S11]  /*28c30*/  @!UPT UIADD3 URZ, URZ, URZ, URZ ;  /* 0x0000003f3f3ff290 */ /* 0x000ff6000fffe03f */
[----:B------:R-:W-:Y:S01]  /*28c40*/  @!UPT UIADD3 URZ, URZ, URZ, URZ ;  /* 0x0000003f3f3ff290 */ /* 0x000fe2000fffe03f */
[----:B------:R-:W-:Y:S01]  /*28c50*/  STL.64 [R1+0xe0], R4 ;  /* 0x0000e00401007387 */ /* 0x000fe20000100a00 */
[----:B------:R0:W-:Y:S03]  /*28c60*/  STL.64 [R1+0xe8], R6 ;  /* 0x0000e80601007387 */ /* 0x0001e60000100a00 */
[----:B0-----:R-:W2:Y:S01]  /*28c70*/  LDL.LU.64 R6, [R1+0x1148] ;  /* 0x0011480001067983 */ /* 0x001ea20000300a00 */
[----:B------:R-:W2:Y:S02]  /*28c80*/  LDL.LU.64 R4, [R1+0x1140] ;  /* 0x0011400001047983 */ /* 0x000ea40000300a00 */
[----:B------:R-:W-:Y:S02]  /*28c90*/  IMAD.MOV.U32 R26, RZ, RZ, R13 ;  /* 0x000000ffff1a7224 */ /* 0x000fe400078e000d */
[----:B------:R-:W-:-:S07]  /*28ca0*/  IMAD.MOV.U32 R27, RZ, RZ, R12 ;  /* 0x000000ffff1b7224 */ /* 0x000fce00078e000c */
[C---:B----4-:R-:W-:Y:S01]  /*28cb0*/  HMMA.16816.F32 R12, R20.reuse, R14, R24 ;  /* 0x0000000e140c723c */ /* 0x050fe20000001818 */
[----:B---3--:R-:W-:Y:S07]  /*28cc0*/  LDSM.16.M88.4 R24, [R19+0x8080] ;  /* 0x008080001318783b */ /* 0x008fee0000000200 */
[----:B--2---:R-:W-:Y:S01]  /*28cd0*/  HMMA.16816.F32 R20, R20, R10, R4 ;  /* 0x0000000a1414723c */ /* 0x004fe20000001804 */
[----:B------:R-:W0:Y:S04]  /*28ce0*/  LDSM.16.M88.4 R8, [R19+0x80] ;  /* 0x000080001308783b */ /* 0x000e280000000200 */
[----:B------:R-:W2:Y:S10]  /*28cf0*/  LDL R7, [R1+0x238] ;  /* 0x0002380001077983 */ /* 0x000eb40000100800 */
[----:B------:R-:W-:Y:S02]  /*28d00*/  STL.64 [R1+0x60], R12 ;  /* 0x0000600c01007387 */ /* 0x000fe40000100a00 */
[----:B------:R-:W-:Y:S06]  /*28d10*/  STL.64 [R1+0x68], R14 ;  /* 0x0000680e01007387 */ /* 0x000fec0000100a00 */
[----:B------:R-:W-:Y:S01]  /*28d20*/  STL.64 [R1+0x1020], R22 ;  /* 0x0010201601007387 */ /* 0x000fe20000100a00 */
[----:B------:R-:W-:Y:S02]  /*28d30*/  STL.64 [R1+0x1018], R20 ;  /* 0x0010181401007387 */ /* 0x000fe40000100a00 */
[----:B------:R-:W1:Y:S01]  /*28d40*/  LDSM.16.M88.4 R20, [R19+0x4080] ;  /* 0x004080001314783b */ /* 0x000e620000000200 */
[----:B0-----:R-:W-:Y:S03]  /*28d50*/  STL.64 [R1+0x50], R8 ;  /* 0x0000500801007387 */ /* 0x001fe60000100a00 */
[----:B------:R-:W-:Y:S02]  /*28d60*/  STL.64 [R1+0x58], R10 ;  /* 0x0000580a01007387 */ /* 0x000fe40000100a00 */
[----:B------:R-:W0:Y:S01]  /*28d70*/  LDSM.16.M88.4 R8, [R19+0xc080] ;  /* 0x00c080001308783b */ /* 0x000e220000000200 */
[----:B-1----:R-:W-:Y:S03]  /*28d80*/  STL.64 [R1+0xd0], R20 ;  /* 0x0000d01401007387 */ /* 0x002fe60000100a00 */
[----:B------:R-:W-:Y:S02]  /*28d90*/  STL.64 [R1+0xd8], R22 ;  /* 0x0000d81601007387 */ /* 0x000fe40000100a00 */
[----:B------:R-:W-:Y:S02]  /*28da0*/  STL.64 [R1+0xc0], R24 ;  /* 0x0000c01801007387 */ /* 0x000fe40000100a00 */
[----:B------:R-:W-:Y:S01]  /*28db0*/  STL.64 [R1+0xc8], R26 ;  /* 0x0000c81a01007387 */ /* 0x000fe20000100a00 */
[----:B------:R-:W1:Y:S04]  /*28dc0*/  LDSM.16.M88.4 R20, [R19+0x10080] ;  /* 0x010080001314783b */ /* 0x000e680000000200 */
[----:B------:R-:W-:Y:S04]  /*28dd0*/  LDSM.16.M88.4 R24, [R19+0x14080] ;  /* 0x014080001318783b */ /* 0x000fe80000000200 */
[----:B0-----:R-:W-:Y:S01]  /*28de0*/  STL.64 [R1+0xb0], R8 ;  /* 0x0000b00801007387 */ /* 0x001fe20000100a00 */
[----:B------:R-:W-:Y:S02]  /*28df0*/  STL.64 [R1+0xb8], R10 ;  /* 0x0000b80a01007387 */ /* 0x000fe40000100a00 */
[----:B------:R-:W-:Y:S02]  /*28e00*/  LDSM.16.M88.4 R8, [R19+0x18080] ;  /* 0x018080001308783b */ /* 0x000fe40000000200 */
[----:B------:R-:W0:Y:S04]  /*28e10*/  LDSM.16.M88.4 R16, [R19+0x1c080] ;  /* 0x01c080001310783b */ /* 0x000e280000000200 */
[----:B-1----:R-:W-:Y:S01]  /*28e20*/  STL.64 [R1+0xa0], R20 ;  /* 0x0000a01401007387 */ /* 0x002fe20000100a00 */
[----:B------:R-:W-:Y:S03]  /*28e30*/  STL.64 [R1+0xa8], R22 ;  /* 0x0000a81601007387 */ /* 0x000fe60000100a00 */
[----:B0-----:R-:W-:Y:S01]  /*28e40*/  STL.64 [R1+0x78], R18 ;  /* 0x0000781201007387 */ /* 0x001fe20000100a00 */
[----:B------:R-:W-:Y:S02]  /*28e50*/  STL.64 [R1+0x90], R24 ;  /* 0x0000901801007387 */ /* 0x000fe40000100a00 */
[----:B------:R-:W-:Y:S02]  /*28e60*/  STL.64 [R1+0x98], R26 ;  /* 0x0000981a01007387 */ /* 0x000fe40000100a00 */
[----:B------:R0:W-:Y:S02]  /*28e70*/  STL.64 [R1+0x10f0], R24 ;  /* 0x0010f01801007387 */ /* 0x0001e40000100a00 */
[----:B0-----:R-:W3:Y:S01]  /*28e80*/  LDL.LU.64 R24, [R1+0xd0] ;  /* 0x0000d00001187983 */ /* 0x001ee20000300a00 */
[----:B------:R-:W-:-:S02]  /*28e90*/  IMAD.MOV.U32 R21, RZ, RZ, R16 ;  /* 0x000000ffff157224 */ /* 0x000fc400078e0010 */
[----:B------:R-:W-:Y:S02]  /*28ea0*/  IMAD.MOV.U32 R20, RZ, RZ, R17 ;  /* 0x000000ffff147224 */ /* 0x000fe400078e0011 */
[----:B------:R-:W0:Y:S04]  /*28eb0*/  LDSM.16.MT88.4 R16, [R29+0x21000] ;  /* 0x021000001d10783b */ /* 0x000e280000004200 */
[----:B--2---:R-:W-:Y:S02]  /*28ec0*/  LDSM.16.MT88.4 R12, [R7+0x21000] ;  /* 0x02100000070c783b */ /* 0x004fe40000004200 */
[----:B------:R-:W1:Y:S02]  /*28ed0*/  LDSM.16.MT88.4 R4, [R7+0x21400] ;  /* 0x021400000704783b */ /* 0x000e640000004200 */
[----:B---3--:R2:W-:Y:S04]  /*28ee0*/  STL.64 [R1+0x1128], R24 ;  /* 0x0011281801007387 */ /* 0x0085e80000100a00 */
[----:B--2---:R-:W2:Y:S01]  /*28ef0*/  LDL.LU R24, [R1+0x1c0] ;  /* 0x0001c00001187983 */ /* 0x004ea20000300800 */
[----:B------:R-:W2:Y:S02]  /*28f00*/  LDL.LU R25, [R1+0x1c4] ;  /* 0x0001c40001197983 */ /* 0x000ea40000300800 */
[----:B------:R-:W2:Y:S02]  /*28f10*/  LDL.LU R26, [R1+0x1c8] ;  /* 0x0001c800011a7983 */ /* 0x000ea40000300800 */
[----:B------:R-:W2:Y:S01]  /*28f20*/  LDL.LU R27, [R1+0x1cc] ;  /* 0x0001cc00011b7983 */ /* 0x000ea20000300800 */
[----:B0-----:R-:W-:Y:S01]  /*28f30*/  STL.64 [R1+0x10d0], R18 ;  /* 0x0010d01201007387 */ /* 0x001fe20000100a00 */
[----:B------:R-:W-:Y:S02]  /*28f40*/  STL.64 [R1+0x80], R8 ;  /* 0x0000800801007387 */ /* 0x000fe40000100a00 */
[----:B------:R-:W-:Y:S02]  /*28f50*/  STL [R1+0x10ec], R8 ;  /* 0x0010ec0801007387 */ /* 0x000fe40000100800 */
[----:B------:R-:W-:Y:S01]  /*28f60*/  STL [R1+0x10e8], R9 ;  /* 0x0010e80901007387 */ /* 0x000fe20000100800 */
[----:B------:R-:W-:Y:S01]  /*28f70*/  STL.64 [R1+0x88], R10 ;  /* 0x0000880a01007387 */ /* 0x000fe20000100a00 */
[----:B------:R0:W-:Y:S03]  /*28f80*/  STL.64 [R1+0x10c8], R16 ;  /* 0x0010c81001007387 */ /* 0x0001e60000100a00 */
[----:B0-----:R-:W3:Y:S01]  /*28f90*/  LDL.LU R16, [R1+0x1b0] ;  /* 0x0001b00001107983 */ /* 0x001ee20000300800 */
[----:B------:R-:W3:Y:S02]  /*28fa0*/  LDL.LU R17, [R1+0x1b4] ;  /* 0x0001b40001117983 */ /* 0x000ee40000300800 */
[----:B------:R-:W4:Y:S02]  /*28fb0*/  LDL.LU R18, [R1+0x1b8] ;  /* 0x0001b80001127983 */ /* 0x000f240000300800 */
[----:B------:R-:W4:Y:S02]  /*28fc0*/  LDL.LU R19, [R1+0x1bc] ;  /* 0x0001bc0001137983 */ /* 0x000f240000300800 */
[----:B----4-:R-:W-:Y:S01]  /*28fd0*/  STL.64 [R1+0x1138], R18 ;  /* 0x0011381201007387 */ /* 0x010fe20000100a00 */
[----:B---3--:R0:W-:Y:S03]  /*28fe0*/  STL.64 [R1+0x1130], R16 ;  /* 0x0011301001007387 */ /* 0x0081e60000100a00 */
[----:B0-----:R-:W2:Y:S01]  /*28ff0*/  LDL.LU.64 R16, [R1+0x50] ;  /* 0x0000500001107983 */ /* 0x001ea20000300a00 */
[----:B------:R-:W-:Y:S02]  /*29000*/  STL [R1+0x1028], R29 ;  /* 0x0010281d01007387 */ /* 0x000fe40000100800 */
[----:B-1----:R-:W-:Y:S02]  /*29010*/  STL.64 [R1+0x1010], R6 ;  /* 0x0010100601007387 */ /* 0x002fe40000100a00 */
[----:B------:R0:W-:Y:S02]  /*29020*/  STL.64 [R1+0x1008], R4 ;  /* 0x0010080401007387 */ /* 0x0001e40000100a00 */
[----:B0-----:R-:W-:-:S02]  /*29030*/  IMAD.MOV.U32 R4, RZ, RZ, R21 ;  /* 0x000000ffff047224 */ /* 0x001fc400078e0015 */
[----:B------:R-:W-:-:S05]  /*29040*/  IMAD.MOV.U32 R5, RZ, RZ, R20 ;  /* 0x000000ffff057224 */ /* 0x000fca00078e0014 */
[----:B------:R0:W-:Y:S04]  /*29050*/  STL.64 [R1+0x1120], R4 ;  /* 0x0011200401007387 */ /* 0x0001e80000100a00 */
[----:B0-----:R-:W3:Y:S01]  /*29060*/  LDL.LU.64 R4, [R1+0xc0] ;  /* 0x0000c00001047983 */ /* 0x001ee20000300a00 */
[----:B------:R-:W4:Y:S02]  /*29070*/  LDL.LU R20, [R1+0x190] ;  /* 0x0001900001147983 */ /* 0x000f240000300800 */
[----:B------:R-:W4:Y:S02]  /*29080*/  LDL.LU R21, [R1+0x194] ;  /* 0x0001940001157983 */ /* 0x000f240000300800 */
[----:B------:R-:W3:Y:S01]  /*29090*/  LDL.LU R22, [R1+0x198] ;  /* 0x0001980001167983 */ /* 0x000ee20000300800 */
[----:B------:R-:W3:Y:S01]  /*290a0*/  LDL.LU R23, [R1+0x19c] ;  /* 0x00019c0001177983 */ /* 0x000ee20000300800 */
[----:B--2---:R-:W-:Y:S01]  /*290b0*/  HMMA.16816.F32 R24, R12, R16, R24 ;  /* 0x000000100c18723c */ /* 0x004fe20000001818 */
[----:B------:R-:W-:-:S02]  /*290c0*/  IMAD.MOV.U32 R11, RZ, RZ, R16 ;  /* 0x000000ffff0b7224 */ /* 0x000fc400078e0010 */
[----:B------:R-:W-:Y:S01]  /*290d0*/  IMAD.MOV.U32 R10, RZ, RZ, R17 ;  /* 0x000000ffff0a7224 */ /* 0x000fe200078e0011 */
[----:B---3--:R-:W-:Y:S01]  /*290e0*/  STL.64 [R1+0x1118], R22 ;  /* 0x0011181601007387 */ /* 0x008fe20000100a00 */
[----:B----4-:R0:W-:Y:S02]  /*290f0*/  STL.64 [R1+0x1110], R20 ;  /* 0x0011101401007387 */ /* 0x0101e40000100a00 */
[----:B------:R-:W2:Y:S02]  /*29100*/  LDL.LU.64 R18, [R1+0x1138] ;  /* 0x0011380001127983 */ /* 0x000ea40000300a00 */
[----:B------:R-:W2:Y:S02]  /*29110*/  LDL.LU.64 R16, [R1+0x1130] ;  /* 0x0011300001107983 */ /* 0x000ea40000300a00 */
[----:B0-----:R-:W-:Y:S02]  /*29120*/  IMAD.MOV.U32 R20, RZ, RZ, R28 ;  /* 0x000000ffff147224 */ /* 0x001fe400078e001c */
[----:B------:R-:W-:-:S11]  /*29130*/  IMAD.MOV.U32 R21, RZ, RZ, R3 ;  /* 0x000000ffff157224 */ /* 0x000fd600078e0003 */
[----:B------:R-:W-:Y:S02]  /*29140*/  IMAD.MOV.U32 R28, RZ, RZ, R24 ;  /* 0x000000ffff1c7224 */ /* 0x000fe400078e0018 */
[----:B------:R-:W-:Y:S02]  /*29150*/  IMAD.MOV.U32 R3, RZ, RZ, R25 ;  /* 0x000000ffff037224 */ /* 0x000fe400078e0019 */
[----:B------:R-:W2:Y:S01]  /*29160*/  LDL.LU.64 R24, [R1+0x1128] ;  /* 0x0011280001187983 */ /* 0x000ea20000300a00 */
[----:B------:R-:W-:Y:S02]  /*29170*/  IMAD.MOV.U32 R22, RZ, RZ, R2 ;  /* 0x000000ffff167224 */ /* 0x000fe400078e0002 */
[----:B------:R-:W-:Y:S02]  /*29180*/  IMAD.MOV.U32 R23, RZ, RZ, R0 ;  /* 0x000000ffff177224 */ /* 0x000fe400078e0000 */
[----:B------:R-:W-:Y:S02]  /*29190*/  IMAD.MOV.U32 R0, RZ, RZ, R27 ;  /* 0x000000ffff007224 */ /* 0x000fe400078e001b */
[----:B------:R-:W-:-:S03]  /*291a0*/  IMAD.MOV.U32 R2, RZ, RZ, R26 ;  /* 0x000000ffff027224 */ /* 0x000fc600078e001a */
[C---:B------:R-:W-:Y:S01]  /*291b0*/  HMMA.16816.F32 R20, R12.reuse, R4, R20 ;  /* 0x000000040c14723c */ /* 0x040fe20000001814 */
[----:B------:R-:W-:Y:S01]  /*291c0*/  STL [R1+0x1038], R0 ;  /* 0x0010380001007387 */ /* 0x000fe20000100800 */
[----:B------:R-:W-:Y:S02]  /*291d0*/  STL [R1+0x1034], R2 ;  /* 0x0010340201007387 */ /* 0x000fe40000100800 */
[----:B------:R-:W-:Y:S02]  /*291e0*/  STL [R1+0x1030], R3 ;  /* 0x0010300301007387 */ /* 0x000fe40000100800 */
[----:B------:R0:W-:Y:S02]  /*291f0*/  STL [R1+0x102c], R28 ;  /* 0x00102c1c01007387 */ /* 0x0001e40000100800 */
[----:B------:R-:W-:Y:S02]  /*29200*/  IMAD.MOV.U32 R8, RZ, RZ, R4 ;  /* 0x000000ffff087224 */ /* 0x000fe400078e0004 */
[----:B------:R-:W-:Y:S11]  /*29210*/  IMAD.MOV.U32 R9, RZ, RZ, R5 ;  /* 0x000000ffff097224 */ /* 0x000ff600078e0005 */
[----:B------:R-:W-:Y:S03]  /*29220*/  @!UPT UIADD3 URZ, URZ, URZ, URZ ;  /* 0x0000003f3f3ff290 */ /* 0x000fe6000fffe03f */
[----:B------:R-:W-:Y:S02]  /*29230*/  IMAD.MOV.U32 R7, RZ, RZ, R22 ;  /* 0x000000ffff077224 */ /* 0x000fe400078e0016 */
[----:B------:R-:W-:Y:S02]  /*29240*/  IMAD.MOV.U32 R6, RZ, RZ, R23 ;  /* 0x000000ffff067224 */ /* 0x000fe400078e0017 */
[----:B0-----:R-:W-:Y:S02]  /*29250*/  IMAD.MOV.U32 R28, RZ, RZ, R20 ;  /* 0x000000ffff1c7224 */ /* 0x001fe400078e0014 */
[----:B------:R-:W-:Y:S01]  /*29260*/  IMAD.MOV.U32 R29, RZ, RZ, R21 ;  /* 0x000000ffff1d7224 */ /* 0x000fe200078e0015 */
[----:B--2---:R-:W-:Y:S11]  /*29270*/  HMMA.16816.F32 R16, R12, R24, R16 ;  /* 0x000000180c10723c */ /* 0x004ff60000001810 */
[----:B------:R-:W-:Y:S11]  /*29280*/  @!UPT UIADD3 URZ, URZ, URZ, URZ ;  /* 0x0000003f3f3ff290 */ /* 0x000ff6000fffe03f */
[----:B------:R-:W-:Y:S01]  /*29290*/  @!UPT UIADD3 URZ, URZ, URZ, URZ ;  /* 0x0000003f3f3ff290 */ /* 0x000fe2000fffe03f */
[----:B------:R-:W-:Y:S01]  /*292a0*/  STL.64 [R1+0x30], R16 ;  /* 0x0000301001007387 */ /* 0x000fe20000100a00 */
[----:B------:R0:W-:Y:S02]  /*292b0*/  STL.64 [R1+0x38], R18 ;  /* 0x0000381201007387 */ /* 0x0001e40000100a00 */
[----:B0-----:R-:W-:Y:S02]  /*292c0*/  IMAD.MOV.U32 R19, RZ, RZ, R24 ;  /* 0x000000ffff137224 */ /* 0x001fe400078e0018 */
[----:B------:R-:W-:-:S05]  /*292d0*/  IMAD.MOV.U32 R18, RZ, RZ, R25 ;  /* 0x000000ffff127224 */ /* 0x000fca00078e0019 */
[----:B------:R-:W-:Y:S01]  /*292e0*/  STL.64 [R1+0x1108], R18 ;  /* 0x0011081201007387 */ /* 0x000fe20000100a00 */
[----:B------:R-:W2:Y:S02]  /*292f0*/  LDL.LU.64 R16, [R1+0xb0] ;  /* 0x0000b00001107983 */ /* 0x000ea40000300a00 */
[----:B------:R-:W3:Y:S02]  /*29300*/  LDL.LU R24, [R1+0x180] ;  /* 0x0001800001187983 */ /* 0x000ee40000300800 */
[----:B------:R-:W3:Y:S01]  /*29310*/  LDL.LU R25, [R1+0x184] ;  /* 0x0001840001197983 */ /* 0x000ee20000300800 */
[----:B------:R-:W3:Y:S01]  /*29320*/  LDL.LU R26, [R1+0x188] ;  /* 0x00018800011a7983 */ /* 0x000ee20000300800 */
[----:B------:R-:W3:Y:S02]  /*29330*/  LDL.LU R27, [R1+0x18c] ;  /* 0x00018c00011b7983 */ /* 0x000ee40000300800 */
[----:B------:R-:W4:Y:S02]  /*29340*/  LDL.LU.64 R4, [R1+0x1120] ;  /* 0x0011200001047983 */ /* 0x000f240000300a00 */
[----:B------:R-:W2:Y:S01]  /*29350*/  LDL.LU.64 R22, [R1+0x1118] ;  /* 0x0011180001167983 */ /* 0x000ea20000300a00 */
[----:B------:R-:W2:Y:S01]  /*29360*/  LDL.LU.64 R20, [R1+0x1110] ;  /* 0x0011100001147983 */ /* 0x000ea20000300a00 */
[----:B------:R-:W-:Y:S02]  /*29370*/  STL.64 [R1+0x1100], R10 ;  /* 0x0011000a01007387 */ /* 0x000fe40000100a00 */
[----:B------:R0:W-:Y:S02]  /*29380*/  STL.64 [R1+0x10f8], R8 ;  /* 0x0010f80801007387 */ /* 0x0001e40000100a00 */
[----:B0-----:R-:W3:Y:S01]  /*29390*/  LDL.LU.64 R8, [R1+0xa0] ;  /* 0x0000a00001087983 */ /* 0x001ee20000300a00 */
[----:B------:R-:W-:Y:S02]  /*293a0*/  STL [R1+0x1048], R6 ;  /* 0x0010480601007387 */ /* 0x000fe40000100800 */
[----:B------:R-:W-:Y:S02]  /*293b0*/  STL [R1+0x1044], R7 ;  /* 0x0010440701007387 */ /* 0x000fe40000100800 */
[----:B------:R-:W-:Y:S01]  /*293c0*/  STL [R1+0x1040], R29 ;  /* 0x0010401d01007387 */ /* 0x000fe20000100800 */
[----:B------:R-:W-:Y:S01]  /*293d0*/  STL [R1+0x103c], R28 ;  /* 0x00103c1c01007387 */ /* 0x000fe20000100800 */
[----:B------:R-:W3:Y:S01]  /*293e0*/  LDL.LU.64 R18, [R1+0x1108] ;  /* 0x0011080001127983 */ /* 0x000ee20000300a00 */
[C---:B--2---:R-:W-:Y:S11]  /*293f0*/  HMMA.16816.F32 R20, R12.reuse, R16, R20 ;  /* 0x000000100c14723c */ /* 0x044ff60000001814 */
[----:B------:R-:W-:Y:S11]  /*29400*/  @!UPT UIADD3 URZ, URZ, URZ, URZ ;  /* 0x0000003f3f3ff290 */ /* 0x000ff6000fffe03f */
[----:B------:R-:W-:Y:S01]  /*29410*/  @!UPT UIADD3 URZ, URZ, URZ, URZ ;  /* 0x0000003f3f3ff290 */ /* 0x000fe2000fffe03f */
[----:B------:R0:W-:Y:S01]  /*29420*/  STL [R1+0x10], R20 ;  /* 0x0000101401007387 */ /* 0x0001e20000100800 */
[----:B------:R-:W-:Y:S02]  /*29430*/  IMAD.MOV.U32 R0, RZ, RZ, R21 ;  /* 0x000000ffff007224 */ /* 0x000fe400078e0015 */
[----:B------:R-:W-:Y:S02]  /*29440*/  IMAD.MOV.U32 R2, RZ, RZ, R22 ;  /* 0x000000ffff027224 */ /* 0x000fe400078e0016 */
[----:B------:R-:W-:Y:S01]  /*29450*/  IMAD.MOV.U32 R3, RZ, RZ, R23 ;  /* 0x000000ffff037224 */ /* 0x000fe200078e0017 */
[----:B0-----:R-:W2:Y:S01]  /*29460*/  LDL.LU R20, [R1+0xf0] ;  /* 0x0000f00001147983 */ /* 0x001ea20000300800 */
[----:B------:R-:W2:Y:S02]  /*29470*/  LDL.LU R21, [R1+0xf4] ;  /* 0x0000f40001157983 */ /* 0x000ea40000300800 */
[----:B------:R-:W2:Y:S02]  /*29480*/  LDL.LU R22, [R1+0xf8] ;  /* 0x0000f80001167983 */ /* 0x000ea40000300800 */
[----:B------:R-:W2:Y:S01]  /*29490*/  LDL.LU R23, [R1+0xfc] ;  /* 0x0000fc0001177983 */ /* 0x000ea20000300800 */
[----:B---3--:R-:W-:Y:S01]  /*294a0*/  HMMA.16816.F32 R24, R12, R8, R24 ;  /* 0x000000080c18723c */ /* 0x008fe20000001818 */
[----:B------:R-:W-:-:S02]  /*294b0*/  IMAD.MOV.U32 R7, RZ, RZ, R16 ;  /* 0x000000ffff077224 */ /* 0x000fc400078e0010 */
[----:B------:R-:W-:Y:S02]  /*294c0*/  IMAD.MOV.U32 R6, RZ, RZ, R17 ;  /* 0x000000ffff067224 */ /* 0x000fe400078e0011 */
[----:B------:R-:W-:Y:S02]  /*294d0*/  IMAD.MOV.U32 R17, RZ, RZ, R8 ;  /* 0x000000ffff117224 */ /* 0x000fe400078e0008 */
[----:B------:R-:W-:Y:S01]  /*294e0*/  IMAD.MOV.U32 R16, RZ, RZ, R9 ;  /* 0x000000ffff107224 */ /* 0x000fe200078e0009 */
[----:B--2---:R-:W-:Y:S01]  /*294f0*/  STL.64 [R1+0x1068], R22 ;  /* 0x0010681601007387 */ /* 0x004fe20000100a00 */
[----:B------:R0:W-:Y:S02]  /*29500*/  STL.64 [R1+0x1060], R20 ;  /* 0x0010601401007387 */ /* 0x0001e40000100a00 */
[----:B0-----:R-:W-:Y:S02]  /*29510*/  IMAD.MOV.U32 R20, RZ, RZ, R7 ;  /* 0x000000ffff147224 */ /* 0x001fe400078e0007 */
[----:B------:R-:W-:-:S05]  /*29520*/  IMAD.MOV.U32 R21, RZ, RZ, R6 ;  /* 0x000000ffff157224 */ /* 0x000fca00078e0006 */
[----:B------:R0:W-:Y:S06]  /*29530*/  STL.64 [R1+0x1080], R20 ;  /* 0x0010801401007387 */ /* 0x0001ec0000100a00 */
[----:B------:R-:W-:Y:S02]  /*29540*/  IMAD.MOV.U32 R6, RZ, RZ, R24 ;  /* 0x000000ffff067224 */ /* 0x000fe400078e0018 */
[----:B------:R-:W-:Y:S01]  /*29550*/  IMAD.MOV.U32 R7, RZ, RZ, R25 ;  /* 0x000000ffff077224 */ /* 0x000fe200078e0019 */
[----:B0-----:R-:W2:Y:S01]  /*29560*/  LDL.LU R20, [R1+0x170] ;  /* 0x0001700001147983 */ /* 0x001ea20000300800 */
[----:B------:R-:W2:Y:S02]  /*29570*/  LDL.LU R21, [R1+0x174] ;  /* 0x0001740001157983 */ /* 0x000ea40000300800 */
[----:B------:R-:W2:Y:S02]  /*29580*/  LDL.LU R22, [R1+0x178] ;  /* 0x0001780001167983 */ /* 0x000ea40000300800 */
[----:B------:R-:W2:Y:S01]  /*29590*/  LDL.LU R23, [R1+0x17c] ;  /* 0x00017c0001177983 */ /* 0x000ea20000300800 */
[----:B------:R-:W3:Y:S01]  /*295a0*/  LDL.LU.64 R10, [R1+0x1100] ;  /* 0x00110000010a7983 */ /* 0x000ee20000300a00 */
[----:B------:R-:W2:Y:S02]  /*295b0*/  LDL.LU.64 R8, [R1+0x10f8] ;  /* 0x0010f80001087983 */ /* 0x000ea40000300a00 */
[----:B------:R-:W2:Y:S02]  /*295c0*/  LDL.LU.64 R24, [R1+0x10f0] ;  /* 0x0010f00001187983 */ /* 0x000ea40000300a00 */
[----:B------:R-:W-:-:S02]  /*295d0*/  IMAD.MOV.U32 R29, RZ, RZ, R26 ;  /* 0x000000ffff1d7224 */ /* 0x000fc400078e001a */
[----:B------:R-:W-:Y:S01]  /*295e0*/  IMAD.MOV.U32 R28, RZ, RZ, R27 ;  /* 0x000000ffff1c7224 */ /* 0x000fe200078e001b */
[----:B------:R-:W-:Y:S01]  /*295f0*/  STL.64 [R1+0x10e0], R6 ;  /* 0x0010e00601007387 */ /* 0x000fe20000100a00 */
[----:B----4-:R-:W-:Y:S01]  /*29600*/  STL.64 [R1+0x10d8], R4 ;  /* 0x0010d80401007387 */ /* 0x010fe20000100a00 */
[----:B--2---:R-:W-:Y:S07]  /*29610*/  HMMA.16816.F32 R24, R12, R24, R20 ;  /* 0x000000180c18723c */ /* 0x004fee0000001814 */
[----:B------:R-:W-:-:S02]  /*29620*/  IMAD.MOV.U32 R20, RZ, RZ, R8 ;  /* 0x000000ffff147224 */ /* 0x000fc400078e0008 */
[----:B------:R-:W-:Y:S01]  /*29630*/  IMAD.MOV.U32 R21, RZ, RZ, R9 ;  /* 0x000000ffff157224 */ /* 0x000fe200078e0009 */
[----:B------:R-:W2:Y:S01]  /*29640*/  LDL.LU R8, [R1+0x10ec] ;  /* 0x0010ec0001087983 */ /* 0x000ea20000300800 */
[----:B------:R-:W2:Y:S03]  /*29650*/  LDL.LU R9, [R1+0x10e8] ;  /* 0x0010e80001097983 */ /* 0x000ea60000300800 */
[----:B------:R0:W-:Y:S02]  /*29660*/  STL.64 [R1+0x1098], R20 ;  /* 0x0010981401007387 */ /* 0x0001e40000100a00 */
[----:B0-----:R-:W-:Y:S02]  /*29670*/  IMAD.MOV.U32 R20, RZ, RZ, R19 ;  /* 0x000000ffff147224 */ /* 0x001fe400078e0013 */
[----:B------:R-:W-:-:S05]  /*29680*/  IMAD.MOV.U32 R21, RZ, RZ, R18 ;  /* 0x000000ffff157224 */ /* 0x000fca00078e0012 */
[----:B------:R-:W-:Y:S01]  /*29690*/  STL.64 [R1+0x10b0], R20 ;  /* 0x0010b01401007387 */ /* 0x000fe20000100a00 */
[----:B------:R0:W-:Y:S02]  /*296a0*/  STL.64 [R1+0xfb0], R26 ;  /* 0x000fb01a01007387 */ /* 0x0001e40000100a00 */
[----:B------:R1:W-:Y:S01]  /*296b0*/  STL.64 [R1+0xfa8], R24 ;  /* 0x000fa81801007387 */ /* 0x0003e20000100a00 */
[----:B0-----:R-:W4:Y:S04]  /*296c0*/  LDL R26, [R1+0xa8] ;  /* 0x0000a800011a7983 */ /* 0x001f280000100800 */
[----:B------:R-:W4:Y:S01]  /*296d0*/  LDL R27, [R1+0xac] ;  /* 0x0000ac00011b7983 */ /* 0x000f220000100800 */
[----:B------:R-:W2:Y:S02]  /*296e0*/  LDL.LU R4, [R1+0x160] ;  /* 0x0001600001047983 */ /* 0x000ea40000300800 */
[----:B------:R-:W2:Y:S02]  /*296f0*/  LDL.LU R5, [R1+0x164] ;  /* 0x0001640001057983 */ /* 0x000ea40000300800 */
[----:B------:R-:W2:Y:S02]  /*29700*/  LDL.LU R6, [R1+0x168] ;  /* 0x0001680001067983 */ /* 0x000ea40000300800 */
[----:B-1----:R-:W-:Y:S01]  /*29710*/  IMAD.MOV.U32 R25, RZ, RZ, R16 ;  /* 0x000000ffff197224 */ /* 0x002fe200078e0010 */
[----:B------:R-:W2:Y:S01]  /*29720*/  LDL.LU R7, [R1+0x16c] ;  /* 0x00016c0001077983 */ /* 0x000ea20000300800 */
[----:B------:R-:W-:-:S02]  /*29730*/  IMAD.MOV.U32 R24, RZ, RZ, R17 ;  /* 0x000000ffff187224 */ /* 0x000fc400078e0011 */
[----:B------:R-:W2:Y:S02]  /*29740*/  LDL.LU R16, [R1+0x150] ;  /* 0x0001500001107983 */ /* 0x000ea40000300800 */
[----:B------:R-:W2:Y:S01]  /*29750*/  LDL.LU R17, [R1+0x154] ;  /* 0x0001540001117983 */ /* 0x000ea20000300800 */
[----:B------:R-:W2:Y:S01]  /*29760*/  LDL.LU R18, [R1+0x158] ;  /* 0x0001580001127983 */ /* 0x000ea20000300800 */
[----:B------:R-:W2:Y:S03]  /*29770*/  LDL.LU R19, [R1+0x15c] ;  /* 0x00015c0001137983 */ /* 0x000ea60000300800 */
[----:B----4-:R-:W-:Y:S01]  /*29780*/  STL.64 [R1+0x1078], R26 ;  /* 0x0010781a01007387 */ /* 0x010fe20000100a00 */
[----:B------:R0:W-:Y:S03]  /*29790*/  STL.64 [R1+0x1070], R24 ;  /* 0x0010701801007387 */ /* 0x0001e60000100a00 */
[----:B0-----:R-:W4:Y:S01]  /*297a0*/  LDL.LU R24, [R1+0x100] ;  /* 0x0001000001187983 */ /* 0x001f220000300800 */
[----:B------:R-:W4:Y:S02]  /*297b0*/  LDL.LU R25, [R1+0x104] ;  /* 0x0001040001197983 */ /* 0x000f240000300800 */
[----:B------:R-:W2:Y:S02]  /*297c0*/  LDL.LU R26, [R1+0x108] ;  /* 0x00010800011a7983 */ /* 0x000ea40000300800 */
[----:B------:R-:W2:Y:S02]  /*297d0*/  LDL.LU R27, [R1+0x10c] ;  /* 0x00010c00011b7983 */ /* 0x000ea40000300800 */
[----:B--2---:R-:W-:Y:S01]  /*297e0*/  STL.64 [R1+0x1090], R26 ;  /* 0x0010901a01007387 */ /* 0x004fe20000100a00 */
[----:B----4-:R0:W-:Y:S03]  /*297f0*/  STL.64 [R1+0x1088], R24 ;  /* 0x0010881801007387 */ /* 0x0101e60000100a00 */
[----:B0-----:R-:W2:Y:S01]  /*29800*/  LDL.LU R24, [R1+0x110] ;  /* 0x0001100001187983 */ /* 0x001ea20000300800 */
[----:B------:R-:W2:Y:S02]  /*29810*/  LDL.LU R25, [R1+0x114] ;  /* 0x0001140001197983 */ /* 0x000ea40000300800 */
[----:B------:R-:W4:Y:S02]  /*29820*/  LDL.LU R26, [R1+0x118] ;  /* 0x00011800011a7983 */ /* 0x000f240000300800 */
[----:B------:R-:W4:Y:S02]  /*29830*/  LDL.LU R27, [R1+0x11c] ;  /* 0x00011c00011b7983 */ /* 0x000f240000300800 */
[----:B----4-:R-:W-:Y:S01]  /*29840*/  STL.64 [R1+0x10a8], R26 ;  /* 0x0010a81a01007387 */ /* 0x010fe20000100a00 */
[----:B--2---:R0:W-:Y:S03]  /*29850*/  STL.64 [R1+0x10a0], R24 ;  /* 0x0010a01801007387 */ /* 0x0041e60000100a00 */
[----:B0-----:R-:W2:Y:S01]  /*29860*/  LDL.LU R24, [R1+0x120] ;  /* 0x0001200001187983 */ /* 0x001ea20000300800 */
[----:B------:R-:W2:Y:S02]  /*29870*/  LDL.LU R25, [R1+0x124] ;  /* 0x0001240001197983 */ /* 0x000ea40000300800 */
[----:B------:R-:W4:Y:S02]  /*29880*/  LDL.LU R26, [R1+0x128] ;  /* 0x00012800011a7983 */ /* 0x000f240000300800 */
[----:B------:R-:W4:Y:S02]  /*29890*/  LDL.LU R27, [R1+0x12c] ;  /* 0x00012c00011b7983 */ /* 0x000f240000300800 */
[----:B---3--:R-:W-:-:S02]  /*298a0*/  IMAD.MOV.U32 R20, RZ, RZ, R11 ;  /* 0x000000ffff147224 */ /* 0x008fc400078e000b */
[----:B------:R-:W-:Y:S02]  /*298b0*/  IMAD.MOV.U32 R21, RZ, RZ, R10 ;  /* 0x000000ffff157224 */ /* 0x000fe400078e000a */
[C---:B------:R-:W-:Y:S01]  /*298c0*/  HMMA.16816.F32 R8, R12.reuse, R8, R4 ;  /* 0x000000080c08723c */ /* 0x040fe20000001804 */
[----:B----4-:R-:W-:Y:S01]  /*298d0*/  STL.64 [R1+0x10c0], R26 ;  /* 0x0010c01a01007387 */ /* 0x010fe20000100a00 */
[----:B--2---:R0:W-:Y:S03]  /*298e0*/  STL.64 [R1+0x10b8], R24 ;  /* 0x0010b81801007387 */ /* 0x0041e60000100a00 */
[----:B0-----:R-:W2:Y:S01]  /*298f0*/  LDL.LU R24, [R1+0x130] ;  /* 0x0001300001187983 */ /* 0x001ea20000300800 */
[----:B------:R-:W2:Y:S02]  /*29900*/  LDL.LU R25, [R1+0x134] ;  /* 0x0001340001197983 */ /* 0x000ea40000300800 */
[----:B------:R-:W2:Y:S02]  /*29910*/  LDL.LU R26, [R1+0x138] ;  /* 0x00013800011a7983 */ /* 0x000ea40000300800 */
[----:B------:R-:W2:Y:S01]  /*29920*/  LDL.LU R27, [R1+0x13c] ;  /* 0x00013c00011b7983 */ /* 0x000ea20000300800 */
[----:B------:R-:W3:Y:S01]  /*29930*/  LDL.LU.64 R6, [R1+0x10e0] ;  /* 0x0010e00001067983 */ /* 0x000ee20000300a00 */
[----:B------:R-:W4:Y:S11]  /*29940*/  LDL.LU.64 R4, [R1+0x10d8] ;  /* 0x0010d80001047983 */ /* 0x000f360000300a00 */
[----:B------:R-:W-:Y:S02]  /*29950*/  STL.64 [R1+0xfa0], R10 ;  /* 0x000fa00a01007387 */ /* 0x000fe40000100a00 */
[----:B------:R0:W-:Y:S02]  /*29960*/  STL.64 [R1+0xf98], R8 ;  /* 0x000f980801007387 */ /* 0x0001e40000100a00 */
[----:B0-----:R-:W2:Y:S01]  /*29970*/  LDL.LU.64 R8, [R1+0x90] ;  /* 0x0000900001087983 */ /* 0x001ea20000300a00 */
[----:B------:R-:W2:Y:S01]  /*29980*/  LDL.LU.64 R10, [R1+0x98] ;  /* 0x00009800010a7983 */ /* 0x000ea20000300a00 */
[----:B----4-:R-:W-:Y:S02]  /*29990*/  HMMA.16816.F32 R12, R12, R4, R16 ;  /* 0x000000040c0c723c */ /* 0x010fe40000001810 */
[----:B------:R-:W2:Y:S01]  /*299a0*/  LDL.LU.64 R18, [R1+0x10d0] ;  /* 0x0010d00001127983 */ /* 0x000ea20000300a00 */
[----:B------:R-:W2:Y:S02]  /*299b0*/  LDL.LU.64 R16, [R1+0x10c8] ;  /* 0x0010c80001107983 */ /* 0x000ea40000300a00 */
[----:B---3--:R-:W-:Y:S02]  /*299c0*/  STL.64 [R1+0x1058], R6 ;  /* 0x0010580601007387 */ /* 0x008fe40000100a00 */
[----:B------:R0:W-:Y:S02]  /*299d0*/  STL.64 [R1+0x1050], R4 ;  /* 0x0010500401007387 */ /* 0x0001e40000100a00 */
[----:B0-----:R-:W3:Y:S01]  /*299e0*/  LDL.LU R4, [R1+0xe0] ;  /* 0x0000e00001047983 */ /* 0x001ee20000300800 */
[----:B------:R-:W3:Y:S02]  /*299f0*/  LDL.LU R5, [R1+0xe4] ;  /* 0x0000e40001057983 */ /* 0x000ee40000300800 */
[----:B------:R-:W3:Y:S02]  /*29a00*/  LDL.LU R6, [R1+0xe8] ;  /* 0x0000e80001067983 */ /* 0x000ee40000300800 */
[----:B------:R-:W3:Y:S09]  /*29a10*/  LDL.LU R7, [R1+0xec] ;  /* 0x0000ec0001077983 */ /* 0x000ef20000300800 */
[----:B------:R-:W-:Y:S01]  /*29a20*/  STL.64 [R1+0xf90], R14 ;  /* 0x000f900e01007387 */ /* 0x000fe20000100a00 */
[----:B------:R0:W-:Y:S03]  /*29a30*/  STL.64 [R1+0xf88], R12 ;  /* 0x000f880c01007387 */ /* 0x0001e60000100a00 */
[----:B0-----:R-:W4:Y:S01]  /*29a40*/  LDL.LU.64 R12, [R1+0x80] ;  /* 0x00008000010c7983 */ /* 0x001f220000300a00 */
[----:B------:R-:W3:Y:S01]  /*29a50*/  LDL.64 R14, [R1+0x88] ;  /* 0x00008800010e7983 */ /* 0x000ee20000100a00 */
[C---:B--2---:R-:W-:Y:S02]  /*29a60*/  HMMA.16816.F32 R20, R16.reuse, R20, R24 ;  /* 0x000000141014723c */ /* 0x044fe40000001818 */
[----:B------:R-:W2:Y:S01]  /*29a70*/  LDL.LU.64 R26, [R1+0x10c0] ;  /* 0x0010c000011a7983 */ /* 0x000ea20000300a00 */
[----:B------:R-:W2:Y:S11]  /*29a80*/  LDL.LU.64 R24, [R1+0x10b8] ;  /* 0x0010b80001187983 */ /* 0x000eb60000300a00 */
[----:B------:R-:W-:Y:S09]  /*29a90*/  @!UPT UIADD3 URZ, URZ, URZ, URZ ;  /* 0x0000003f3f3ff290 */ /* 0x000ff2000fffe03f */
[----:B------:R0:W-:Y:S01]  /*29aa0*/  STL.64 [R1+0x1d0], R20 ;  /* 0x0001d01401007387 */ /* 0x0001e20000100a00 */
[----:B------:R2:W-:Y:S03]  /*29ab0*/  STL.64 [R1+0x1d8], R22 ;  /* 0x0001d81601007387 */ /* 0x0005e60000100a00 */
[----:B0-----:R-:W2:Y:S02]  /*29ac0*/  LDL.LU.64 R20, [R1+0x10b0] ;  /* 0x0010b00001147983 */ /* 0x001ea40000300a00 */
        /* <DEDUP_REMOVED lines=20> */
[----:B0-----:R-:W2:Y:S01]  /*29c10*/  LDL.LU.64 R22, [R1+0x1068] ;  /* 0x0010680001167983 */ /* 0x001ea20000300a00 */
[----:B------:R-:W2:Y:S02]  /*29c20*/  LDL.LU.64 R20, [R1+0x1060] ;  /* 0x0010600001147983 */ /* 0x000ea40000300a00 */
[C---:B--2---:R-:W-:Y:S11]  /*29c30*/  HMMA.16816.F32 R20, R16.reuse, R24, R20 ;  /* 0x000000181014723c */ /* 0x044ff60000001814 */
[----:B------:R-:W-:Y:S11]  /*29c40*/  @!UPT UIADD3 URZ, URZ, URZ, URZ ;  /* 0x0000003f3f3ff290 */ /* 0x000ff6000fffe03f */
[----:B------:R-:W-:Y:S01]  /*29c50*/  @!UPT UIADD3 URZ, URZ, URZ, URZ ;  /* 0x0000003f3f3ff290 */ /* 0x000fe2000fffe03f */
[----:B------:R0:W-:Y:S01]  /*29c60*/  STL.64 [R1+0x190], R20 ;  /* 0x0001901401007387 */ /* 0x0001e20000100a00 */
[----:B------:R1:W-:Y:S03]  /*29c70*/  STL.64 [R1+0x198], R22 ;  /* 0x0001981601007387 */ /* 0x0003e60000100a00 */
[----:B0-----:R-:W4:Y:S01]  /*29c80*/  LDL.LU R20, [R1+0x60] ;  /* 0x0000600001147983 */ /* 0x001f220000300800 */
[----:B------:R-:W4:Y:S02]  /*29c90*/  LDL.LU R21, [R1+0x64] ;  /* 0x0000640001157983 */ /* 0x000f240000300800 */
[----:B-1----:R-:W4:Y:S02]  /*29ca0*/  LDL.LU R22, [R1+0x68] ;  /* 0x0000680001167983 */ /* 0x002f240000300800 */
[----:B------:R-:W4:Y:S01]  /*29cb0*/  LDL.LU R23, [R1+0x6c] ;  /* 0x00006c0001177983 */ /* 0x000f220000300800 */
[----:B------:R0:W-:Y:S04]  /*29cc0*/  STL.64 [R1+0xfc0], R26 ;  /* 0x000fc01a01007387 */ /* 0x0001e80000100a00 */
[----:B0-----:R-:W2:Y:S04]  /*29cd0*/  LDL R26, [R1+0xb8] ;  /* 0x0000b800011a7983 */ /* 0x001ea80000100800 */
[----:B------:R-:W2:Y:S01]  /*29ce0*/  LDL R27, [R1+0xbc] ;  /* 0x0000bc00011b7983 */ /* 0x000ea20000100800 */
[----:B---3--:R-:W-:Y:S03]  /*29cf0*/  HMMA.16816.F32 R4, R16, R8, R4 ;  /* 0x000000081004723c */ /* 0x008fe60000001804 */
[----:B--2---:R0:W-:Y:S04]  /*29d00*/  STL.64 [R1+0xfd8], R26 ;  /* 0x000fd81a01007387 */ /* 0x0041e80000100a00 */
[----:B0-----:R-:W2:Y:S04]  /*29d10*/  LDL.LU.64 R26, [R1+0xc8] ;  /* 0x0000c800011a7983 */ /* 0x001ea80000300a00 */
[----:B--2---:R0:W-:Y:S01]  /*29d20*/  STL.64 [R1+0xff0], R26 ;  /* 0x000ff01a01007387 */ /* 0x0041e20000100a00 */
[----:B------:R-:W2:Y:S02]  /*29d30*/  LDL.LU R24, [R1+0x30] ;  /* 0x0000300001187983 */ /* 0x000ea40000300800 */
[----:B------:R-:W2:Y:S01]  /*29d40*/  LDL.LU R25, [R1+0x34] ;  /* 0x0000340001197983 */ /* 0x000ea20000300800 */
[----:B0-----:R-:W2:Y:S01]  /*29d50*/  LDL.LU R26, [R1+0x38] ;  /* 0x00003800011a7983 */ /* 0x001ea20000300800 */
[----:B------:R-:W2:Y:S07]  /*29d60*/  LDL.LU R27, [R1+0x3c] ;  /* 0x00003c00011b7983 */ /* 0x000eae0000300800 */
[----:B------:R-:W-:Y:S02]  /*29d70*/  STL.64 [R1+0x180], R4 ;  /* 0x0001800401007387 */ /* 0x000fe40000100a00 */
[----:B------:R0:W-:Y:S02]  /*29d80*/  STL.64 [R1+0x188], R6 ;  /* 0x0001880601007387 */ /* 0x0001e40000100a00 */
[----:B0-----:R-:W3:Y:S01]  /*29d90*/  LDL.LU.64 R6, [R1+0x1058] ;  /* 0x0010580001067983 */ /* 0x001ee20000300a00 */
[----:B------:R-:W2:Y:S02]  /*29da0*/  LDL.LU.64 R4, [R1+0x1050] ;  /* 0x0010500001047983 */ /* 0x000ea40000300a00 */
[----:B------:R0:W-:Y:S02]  /*29db0*/  STL.64 [R1+0xfb8], R10 ;  /* 0x000fb80a01007387 */ /* 0x0001e40000100a00 */
[----:B0-----:R-:W-:-:S02]  /*29dc0*/  IMAD.MOV.U32 R10, RZ, RZ, R29 ;  /* 0x000000ffff0a7224 */ /* 0x001fc400078e001d */
[----:B------:R-:W-:Y:S02]  /*29dd0*/  IMAD.MOV.U32 R11, RZ, RZ, R28 ;  /* 0x000000ffff0b7224 */ /* 0x000fe400078e001c */
[----:B---3--:R-:W-:Y:S02]  /*29de0*/  IMAD.MOV.U32 R8, RZ, RZ, R6 ;  /* 0x000000ffff087224 */ /* 0x008fe400078e0006 */
[----:B------:R-:W-:Y:S01]  /*29df0*/  IMAD.MOV.U32 R9, RZ, RZ, R7 ;  /* 0x000000ffff097224 */ /* 0x000fe200078e0007 */
[----:B------:R-:W3:Y:S01]  /*29e00*/  LDL.LU R6, [R1+0x1048] ;  /* 0x0010480001067983 */ /* 0x000ee20000300800 */
[----:B------:R-:W2:Y:S02]  /*29e10*/  LDL.LU R7, [R1+0x1044] ;  /* 0x0010440001077983 */ /* 0x000ea40000300800 */
[----:B------:R-:W2:Y:S02]  /*29e20*/  LDL.LU R29, [R1+0x1040] ;  /* 0x00104000011d7983 */ /* 0x000ea40000300800 */
[----:B------:R-:W2:Y:S01]  /*29e30*/  LDL.LU R28, [R1+0x103c] ;  /* 0x00103c00011c7983 */ /* 0x000ea20000300800 */
[----:B------:R-:W-:Y:S01]  /*29e40*/  STL.64 [R1+0xfd0], R10 ;  /* 0x000fd00a01007387 */ /* 0x000fe20000100a00 */
[----:B------:R0:W-:Y:S03]  /*29e50*/  STL.64 [R1+0xfc8], R8 ;  /* 0x000fc80801007387 */ /* 0x0001e60000100a00 */
[----:B0-----:R-:W2:Y:S01]  /*29e60*/  LDL.LU R8, [R1+0x10] ;  /* 0x0000100001087983 */ /* 0x001ea20000300800 */
[----:B----4-:R-:W-:Y:S01]  /*29e70*/  HMMA.16816.F32 R20, R16, R12, R20 ;  /* 0x0000000c1014723c */ /* 0x010fe20000001814 */
[----:B------:R-:W-:-:S02]  /*29e80*/  IMAD.MOV.U32 R10, RZ, RZ, R2 ;  /* 0x000000ffff0a7224 */ /* 0x000fc400078e0002 */
[----:B------:R-:W-:Y:S02]  /*29e90*/  IMAD.MOV.U32 R11, RZ, RZ, R3 ;  /* 0x000000ffff0b7224 */ /* 0x000fe400078e0003 */
[----:B------:R-:W-:Y:S02]  /*29ea0*/  IMAD.MOV.U32 R9, RZ, RZ, R0 ;  /* 0x000000ffff097224 */ /* 0x000fe400078e0000 */
[----:B------:R-:W4:Y:S01]  /*29eb0*/  LDL.LU R0, [R1+0x1038] ;  /* 0x0010380001007983 */ /* 0x000f220000300800 */
[----:B------:R-:W4:Y:S02]  /*29ec0*/  LDL.LU R2, [R1+0x1034] ;  /* 0x0010340001027983 */ /* 0x000f240000300800 */
[----:B------:R-:W4:Y:S02]  /*29ed0*/  LDL.LU R3, [R1+0x1030] ;  /* 0x0010300001037983 */ /* 0x000f240000300800 */
[----:B------:R3:W-:Y:S02]  /*29ee0*/  STL.64 [R1+0xfe8], R10 ;  /* 0x000fe80a01007387 */ /* 0x0007e40000100a00 */
[----:B---3--:R-:W-:-:S02]  /*29ef0*/  IMAD.MOV.U32 R11, RZ, RZ, R6 ;  /* 0x000000ffff0b7224 */ /* 0x008fc400078e0006 */
[----:B--2---:R-:W-:Y:S01]  /*29f00*/  IMAD.MOV.U32 R10, RZ, RZ, R7 ;  /* 0x000000ffff0a7224 */ /* 0x004fe200078e0007 */
[----:B------:R0:W-:Y:S02]  /*29f10*/  STL.64 [R1+0xfe0], R8 ;  /* 0x000fe00801007387 */ /* 0x0001e40000100a00 */
[----:B0-----:R-:W-:Y:S02]  /*29f20*/  IMAD.MOV.U32 R8, RZ, RZ, R28 ;  /* 0x000000ffff087224 */ /* 0x001fe400078e001c */
[----:B------:R-:W-:Y:S01]  /*29f30*/  IMAD.MOV.U32 R9, RZ, RZ, R29 ;  /* 0x000000ffff097224 */ /* 0x000fe200078e001d */
[----:B------:R-:W2:Y:S01]  /*29f40*/  LDL.LU R28, [R1+0x102c] ;  /* 0x00102c00011c7983 */ /* 0x000ea20000300800 */
[----:B------:R-:W3:Y:S02]  /*29f50*/  LDL.LU R29, [R1+0x1028] ;  /* 0x00102800011d7983 */ /* 0x000ee40000300800 */
[----:B------:R0:W-:Y:S01]  /*29f60*/  STL.64 [R1+0x1000], R10 ;  /* 0x0010000a01007387 */ /* 0x0001e20000100a00 */
[----:B------:R-:W-:Y:S04]  /*29f70*/  STL.64 [R1+0xff8], R8 ;  /* 0x000ff80801007387 */ /* 0x000fe80000100a00 */
[----:B0-----:R-:W2:Y:S01]  /*29f80*/  LDL.LU.64 R10, [R1+0xd8] ;  /* 0x0000d800010a7983 */ /* 0x001ea20000300a00 */
[----:B------:R-:W-:Y:S02]  /*29f90*/  STL.64 [R1+0x170], R20 ;  /* 0x0001701401007387 */ /* 0x000fe40000100a00 */
[----:B------:R0:W-:Y:S02]  /*29fa0*/  STL.64 [R1+0x178], R22 ;  /* 0x0001781601007387 */ /* 0x0001e40000100a00 */
[----:B0-----:R-:W2:Y:S01]  /*29fb0*/  LDL.LU.64 R22, [R1+0x1020] ;  /* 0x0010200001167983 */ /* 0x001ea20000300a00 */
[----:B------:R-:W2:Y:S02]  /*29fc0*/  LDL.LU.64 R20, [R1+0x1018] ;  /* 0x0010180001147983 */ /* 0x000ea40000300a00 */
[----:B------:R-:W3:Y:S01]  /*29fd0*/  LDL.LU.64 R6, [R1+0x1010] ;  /* 0x0010100001067983 */ /* 0x000ee20000300a00 */
[----:B--2---:R-:W-:Y:S01]  /*29fe0*/  HMMA.16816.F32 R20, R16, R4, R20 ;  /* 0x000000041014723c */ /* 0x004fe20000001814 */
[----:B------:R-:W2:Y:S01]  /*29ff0*/  LDL.LU.64 R4, [R1+0x1008] ;  /* 0x0010080001047983 */ /* 0x000ea20000300a00 */
[----:B------:R-:W2:Y:S11]  /*2a000*/  LDL R18, [R1+0x58] ;  /* 0x0000580001127983 */ /* 0x000eb60000100800 */
[----:B------:R-:W-:Y:S10]  /*2a010*/  @!UPT UIADD3 URZ, URZ, URZ, URZ ;  /* 0x0000003f3f3ff290 */ /* 0x000ff4000fffe03f */
[----:B------:R-:W-:Y:S01]  /*2a020*/  STL.64 [R1+0x160], R20 ;  /* 0x0001601401007387 */ /* 0x000fe20000100a00 */
[----:B------:R-:W-:Y:S02]  /*2a030*/  STL.64 [R1+0x168], R22 ;  /* 0x0001681601007387 */ /* 0x000fe40000100a00 */
[----:B------:R-:W2:Y:S02]  /*2a040*/  LDL R19, [R1+0x5c] ;  /* 0x00005c0001137983 */ /* 0x000ea40000100800 */
[----:B---3--:R-:W0:Y:S02]  /*2a050*/  LDSM.16.MT88.4 R20, [R29+0x21400] ;  /* 0x021400001d14783b */ /* 0x008e240000004200 */
[----:B0-----:R0:W-:Y:S02]  /*2a060*/  STL [R1+0xf84], R20 ;  /* 0x000f841401007387 */ /* 0x0011e40000100800 */
[----:B------:R4:W-:Y:S02]  /*2a070*/  STL [R1+0xf80], R21 ;  /* 0x000f801501007387 */ /* 0x0009e40000100800 */
[----:B------:R1:W-:Y:S02]  /*2a080*/  STL [R1+0xf7c], R22 ;  /* 0x000f7c1601007387 */ /* 0x0003e40000100800 */
[----:B------:R3:W-:Y:S02]  /*2a090*/  STL [R1+0xf78], R23 ;  /* 0x000f781701007387 */ /* 0x0007e40000100800 */
[----:B0-----:R-:W-:-:S02]  /*2a0a0*/  IMAD.MOV.U32 R20, RZ, RZ, R28 ;  /* 0x000000ffff147224 */ /* 0x001fc400078e001c */
[----:B----4-:R-:W-:Y:S02]  /*2a0b0*/  IMAD.MOV.U32 R21, RZ, RZ, R3 ;  /* 0x000000ffff157224 */ /* 0x010fe400078e0003 */
[----:B-1----:R-:W-:Y:S02]  /*2a0c0*/  IMAD.MOV.U32 R22, RZ, RZ, R2 ;  /* 0x000000ffff167224 */ /* 0x002fe400078e0002 */
[----:B---3--:R-:W-:Y:S01]  /*2a0d0*/  IMAD.MOV.U32 R23, RZ, RZ, R0 ;  /* 0x000000ffff177224 */ /* 0x008fe200078e0000 */
[C---:B--2---:R-:W-:Y:S08]  /*2a0e0*/  HMMA.16816.F32 R24, R4.reuse, R10, R24 ;  /* 0x0000000a0418723c */ /* 0x044ff00000001818 */
[----:B------:R-:W-:Y:S01]  /*2a0f0*/  HMMA.16816.F32 R20, R4, R18, R20 ;  /* 0x000000120414723c */ /* 0x000fe20000001814 */
[----:B------:R-:W2:Y:S11]  /*2a100*/  LDL R19, [R1+0x238] ;  /* 0x0002380001137983 */ /* 0x000eb60000100800 */
[----:B------:R-:W-:Y:S04]  /*2a110*/  @!UPT UIADD3 URZ, URZ, URZ, URZ ;  /* 0x0000003f3f3ff290 */ /* 0x000fe8000fffe03f */
[----:B------:R-:W-:Y:S02]  /*2a120*/  IMAD.MOV.U32 R3, RZ, RZ, R26 ;  /* 0x000000ffff037224 */ /* 0x000fe400078e001a */
[----:B------:R-:W-:-:S05]  /*2a130*/  IMAD.MOV.U32 R2, RZ, RZ, R27 ;  /* 0x000000ffff027224 */ /* 0x000fca00078e001b */
[----:B------:R0:W-:Y:S01]  /*2a140*/  STL.64 [R1+0x150], R20 ;  /* 0x0001501401007387 */ /* 0x0001e20000100a00 */
[----:B------:R1:W-:Y:S02]  /*2a150*/  STL.64 [R1+0x158], R22 ;  /* 0x0001581601007387 */ /* 0x0003e40000100a00 */
[----:B0-----:R-:W-:Y:S02]  /*2a160*/  IMAD.MOV.U32 R20, RZ, RZ, R10 ;  /* 0x000000ffff147224 */ /* 0x001fe400078e000a */
[----:B------:R-:W-:Y:S02]  /*2a170*/  IMAD.MOV.U32 R21, RZ, RZ, R11 ;  /* 0x000000ffff157224 */ /* 0x000fe400078e000b */
[----:B------:R-:W3:Y:S01]  /*2a180*/  LDL.LU.64 R10, [R1+0x1000] ;  /* 0x00100000010a7983 */ /* 0x000ee20000300a00 */
[----:B------:R-:W3:Y:S02]  /*2a190*/  LDL.LU.64 R8, [R1+0xff8] ;  /* 0x000ff80001087983 */ /* 0x000ee40000300a00 */
[----:B------:R-:W-:Y:S02]  /*2a1a0*/  STL.64 [R1+0x140], R24 ;  /* 0x0001401801007387 */ /* 0x000fe40000100a00 */
[----:B------:R-:W3:Y:S01]  /*2a1b0*/  LDL.LU.64 R26, [R1+0xff0] ;  /* 0x000ff000011a7983 */ /* 0x000ee20000300a00 */
[----:B------:R-:W-:Y:S01]  /*2a1c0*/  STL [R1+0xf2c], R2 ;  /* 0x000f2c0201007387 */ /* 0x000fe20000100800 */
[----:B------:R-:W-:Y:S03]  /*2a1d0*/  STL [R1+0xf28], R3 ;  /* 0x000f280301007387 */ /* 0x000fe60000100800 */
[----:B--2---:R-:W0:Y:S01]  /*2a1e0*/  LDSM.16.MT88.4 R16, [R19+0x21800] ;  /* 0x021800001310783b */ /* 0x004e220000004200 */
[----:B---3--:R-:W-:Y:S01]  /*2a1f0*/  HMMA.16816.F32 R8, R4, R26, R8 ;  /* 0x0000001a0408723c */ /* 0x008fe20000001808 */
[----:B-1----:R-:W-:-:S02]  /*2a200*/  IMAD.MOV.U32 R22, RZ, RZ, R26 ;  /* 0x000000ffff167224 */ /* 0x002fc400078e001a */
[----:B------:R-:W-:Y:S11]  /*2a210*/  IMAD.MOV.U32 R23, RZ, RZ, R27 ;  /* 0x000000ffff177224 */ /* 0x000ff600078e001b */
[----:B------:R-:W-:Y:S09]  /*2a220*/  @!UPT UIADD3 URZ, URZ, URZ, URZ ;  /* 0x0000003f3f3ff290 */ /* 0x000ff2000fffe03f */
[----:B------:R-:W-:Y:S01]  /*2a230*/  STL.64 [R1+0x130], R8 ;  /* 0x0001300801007387 */ /* 0x000fe20000100a00 */
[----:B------:R1:W-:Y:S03]  /*2a240*/  STL.64 [R1+0x138], R10 ;  /* 0x0001380a01007387 */ /* 0x0003e60000100a00 */
[----:B-1----:R-:W2:Y:S01]  /*2a250*/  LDL.LU.64 R10, [R1+0xfe8] ;  /* 0x000fe800010a7983 */ /* 0x002ea20000300a00 */
[----:B------:R-:W2:Y:S02]  /*2a260*/  LDL.LU.64 R8, [R1+0xfe0] ;  /* 0x000fe00001087983 */ /* 0x000ea40000300a00 */
[----:B------:R-:W2:Y:S02]  /*2a270*/  LDL.LU.64 R26, [R1+0xfd8] ;  /* 0x000fd800011a7983 */ /* 0x000ea40000300a00 */
[C---:B--2---:R-:W-:Y:S01]  /*2a280*/  HMMA.16816.F32 R24, R4.reuse, R26, R8 ;  /* 0x0000001a0418723c */ /* 0x044fe20000001808 */
[----:B------:R-:W2:Y:S01]  /*2a290*/  LDL.LU.64 R10, [R1+0xfd0] ;  /* 0x000fd000010a7983 */ /* 0x000ea20000300a00 */
[----:B------:R-:W2:Y:S11]  /*2a2a0*/  LDL.LU.64 R8, [R1+0xfc8] ;  /* 0x000fc80001087983 */ /* 0x000eb60000300a00 */
[----:B------:R-:W-:Y:S10]  /*2a2b0*/  @!UPT UIADD3 URZ, URZ, URZ, URZ ;  /* 0x0000003f3f3ff290 */ /* 0x000ff4000fffe03f */
[----:B------:R2:W-:Y:S01]  /*2a2c0*/  STL [R1+0x120], R24 ;  /* 0x0001201801007387 */ /* 0x0005e20000100800 */
[----:B------:R-:W-:Y:S02]  /*2a2d0*/  IMAD.MOV.U32 R3, RZ, RZ, R26 ;  /* 0x000000ffff037224 */ /* 0x000fe400078e001a */
[----:B------:R-:W-:Y:S02]  /*2a2e0*/  IMAD.MOV.U32 R0, RZ, RZ, R27 ;  /* 0x000000ffff007224 */ /* 0x000fe400078e001b */
[----:B------:R-:W2:Y:S01]  /*2a2f0*/  LDL.LU.64 R26, [R1+0xfc0] ;  /* 0x000fc000011a7983 */ /* 0x000ea20000300a00 */
[----:B------:R-:W-:Y:S02]  /*2a300*/  IMAD.MOV.U32 R2, RZ, RZ, R25 ;  /* 0x000000ffff027224 */ /* 0x000fe400078e0019 */
[----:B------:R-:W-:Y:S02]  /*2a310*/  STL [R1+0xf38], R0 ;  /* 0x000f380001007387 */ /* 0x000fe40000100800 */
[----:B------:R-:W-:Y:S01]  /*2a320*/  STL [R1+0xf34], R3 ;  /* 0x000f340301007387 */ /* 0x000fe20000100800 */
[----:B------:R-:W-:Y:S01]  /*2a330*/  STL [R1+0xf30], R2 ;  /* 0x000f300201007387 */ /* 0x000fe20000100800 */
[C---:B--2---:R-:W-:Y:S03]  /*2a340*/  HMMA.16816.F32 R24, R4.reuse, R26, R8 ;  /* 0x0000001a0418723c */ /* 0x044fe60000001808 */
[----:B------:R-:W2:Y:S11]  /*2a350*/  LDL.LU.64 R10, [R1+0xfb8] ;  /* 0x000fb800010a7983 */ /* 0x000eb60000300a00 */
[----:B------:R-:W-:Y:S09]  /*2a360*/  @!UPT UIADD3 URZ, URZ, URZ, URZ ;  /* 0x0000003f3f3ff290 */ /* 0x000ff2000fffe03f */
[----:B------:R-:W-:Y:S01]  /*2a370*/  STL.64 [R1+0x110], R24 ;  /* 0x0001101801007387 */ /* 0x000fe20000100a00 */
[----:B------:R1:W-:Y:S03]  /*2a380*/  STL.64 [R1+0x118], R26 ;  /* 0x0001181a01007387 */ /* 0x0003e60000100a00 */
[----:B-1----:R-:W3:Y:S01]  /*2a390*/  LDL.LU.64 R26, [R1+0xfb0] ;  /* 0x000fb000011a7983 */ /* 0x002ee20000300a00 */
[----:B------:R-:W3:Y:S02]  /*2a3a0*/  LDL.LU.64 R24, [R1+0xfa8] ;  /* 0x000fa80001187983 */ /* 0x000ee40000300a00 */
[----:B--2---:R-:W-:Y:S02]  /*2a3b0*/  IMAD.MOV.U32 R3, RZ, RZ, R10 ;  /* 0x000000ffff037224 */ /* 0x004fe400078e000a */
[----:B------:R-:W-:Y:S01]  /*2a3c0*/  IMAD.MOV.U32 R2, RZ, RZ, R11 ;  /* 0x000000ffff027224 */ /* 0x000fe200078e000b */
[C---:B---3--:R-:W-:Y:S11]  /*2a3d0*/  HMMA.16816.F32 R24, R4.reuse, R10, R24 ;  /* 0x0000000a0418723c */ /* 0x048ff60000001818 */
[----:B------:R-:W-:Y:S11]  /*2a3e0*/  @!UPT UIADD3 URZ, URZ, URZ, URZ ;  /* 0x0000003f3f3ff290 */ /* 0x000ff6000fffe03f */
[----:B------:R-:W-:Y:S01]  /*2a3f0*/  @!UPT UIADD3 URZ, URZ, URZ, URZ ;  /* 0x0000003f3f3ff290 */ /* 0x000fe2000fffe03f */
[----:B------:R-:W-:Y:S01]  /*2a400*/  STL.64 [R1+0x100], R24 ;  /* 0x0001001801007387 */ /* 0x000fe20000100a00 */
[----:B------:R1:W-:Y:S02]  /*2a410*/  STL.64 [R1+0x108], R26 ;  /* 0x0001081a01007387 */ /* 0x0003e40000100a00 */
[----:B------:R-:W2:Y:S02]  /*2a420*/  LDL.LU.64 R10, [R1+0xfa0] ;  /* 0x000fa000010a7983 */ /* 0x000ea40000300a00 */
[----:B------:R-:W2:Y:S02]  /*2a430*/  LDL.LU.64 R8, [R1+0xf98] ;  /* 0x000f980001087983 */ /* 0x000ea40000300a00 */
[----:B------:R-:W-:Y:S01]  /*2a440*/  IMAD.MOV.U32 R0, RZ, RZ, R15 ;  /* 0x000000ffff007224 */ /* 0x000fe200078e000f */
[----:B-1----:R-:W3:Y:S01]  /*2a450*/  LDL.LU.64 R26, [R1+0x78] ;  /* 0x00007800011a7983 */ /* 0x002ee20000300a00 */
[----:B------:R-:W-:Y:S02]  /*2a460*/  STL [R1+0xf40], R2 ;  /* 0x000f400201007387 */ /* 0x000fe40000100800 */
[----:B------:R-:W-:Y:S01]  /*2a470*/  STL [R1+0xf3c], R3 ;  /* 0x000f3c0301007387 */ /* 0x000fe20000100800 */
[C---:B--2---:R-:W-:Y:S01]  /*2a480*/  HMMA.16816.F32 R8, R4.reuse, R14, R8 ;  /* 0x0000000e0408723c */ /* 0x044fe20000001808 */
[----:B------:R-:W3:Y:S01]  /*2a490*/  LDL.LU.64 R14, [R1+0xf90] ;  /* 0x000f9000010e7983 */ /* 0x000ee20000300a00 */
[----:B------:R-:W3:Y:S11]  /*2a4a0*/  LDL.LU.64 R12, [R1+0xf88] ;  /* 0x000f8800010c7983 */ /* 0x000ef60000300a00 */
[----:B------:R-:W-:Y:S10]  /*2a4b0*/  @!UPT UIADD3 URZ, URZ, URZ, URZ ;  /* 0x0000003f3f3ff290 */ /* 0x000ff4000fffe03f */
[----:B------:R-:W-:Y:S01]  /*2a4c0*/  STL.64 [R1+0xf0], R8 ;  /* 0x0000f00801007387 */ /* 0x000fe20000100a00 */
[----:B------:R-:W-:Y:S02]  /*2a4d0*/  IMAD.MOV.U32 R28, RZ, RZ, R11 ;  /* 0x000000ffff1c7224 */ /* 0x000fe400078e000b */
[----:B------:R-:W2:Y:S01]  /*2a4e0*/  LDL R11, [R1+0xb38] ;  /* 0x000b3800010b7983 */ /* 0x000ea20000100800 */
[----:B---3--:R-:W-:Y:S11]  /*2a4f0*/  HMMA.16816.F32 R4, R4, R26, R12 ;  /* 0x0000001a0404723c */ /* 0x008ff6000000180c */
[----:B------:R-:W-:Y:S11]  /*2a500*/  @!UPT UIADD3 URZ, URZ, URZ, URZ ;  /* 0x0000003f3f3ff290 */ /* 0x000ff6000fffe03f */
[----:B------:R-:W-:Y:S01]  /*2a510*/  @!UPT UIADD3 URZ, URZ, URZ, URZ ;  /* 0x0000003f3f3ff290 */ /* 0x000fe2000fffe03f */
[----:B------:R-:W-:Y:S01]  /*2a520*/  STL.64 [R1+0x60], R4 ;  /* 0x0000600401007387 */ /* 0x000fe20000100a00 */
[----:B------:R-:W-:Y:S02]  /*2a530*/  STL.64 [R1+0x68], R6 ;  /* 0x0000680601007387 */ /* 0x000fe40000100a00 */
[----:B0-----:R0:W-:Y:S02]  /*2a540*/  STL.64 [R1+0xed8], R18 ;  /* 0x000ed81201007387 */ /* 0x0011e40000100a00 */
[----:B------:R-:W-:Y:S01]  /*2a550*/  STL.64 [R1+0xed0], R16 ;  /* 0x000ed01001007387 */ /* 0x000fe20000100a00 */
[----:B--2---:R-:W1:Y:S04]  /*2a560*/  LDSM.16.M88.4 R4, [R11+0x80] ;  /* 0x000080000b04783b */ /* 0x004e680000000200 */
[----:B------:R-:W-:Y:S04]  /*2a570*/  LDSM.16.M88.4 R12, [R11+0xc080] ;  /* 0x00c080000b0c783b */ /* 0x000fe80000000200 */
[----:B0-----:R-:W2:Y:S01]  /*2a580*/  LDL.LU R18, [R1+0xb8] ;  /* 0x0000b80001127983 */ /* 0x001ea20000300800 */
[----:B------:R-:W2:Y:S02]  /*2a590*/  LDL.LU R19, [R1+0xbc] ;  /* 0x0000bc0001137983 */ /* 0x000ea40000300800 */
[----:B------:R-:W-:-:S02]  /*2a5a0*/  IMAD.MOV.U32 R2, RZ, RZ, R26 ;  /* 0x000000ffff027224 */ /* 0x000fc400078e001a */
[----:B------:R-:W-:Y:S02]  /*2a5b0*/  IMAD.MOV.U32 R3, RZ, RZ, R27 ;  /* 0x000000ffff037224 */ /* 0x000fe400078e001b */
[----:B------:R-:W-:Y:S04]  /*2a5c0*/  LDSM.16.M88.4 R24, [R11+0x14080] ;  /* 0x014080000b18783b */ /* 0x000fe80000000200 */
[----:B--2---:R0:W-:Y:S02]  /*2a5d0*/  STL.64 [R1+0xf48], R18 ;  /* 0x000f481201007387 */ /* 0x0041e40000100a00 */
[----:B0-----:R-:W-:Y:S02]  /*2a5e0*/  IMAD.MOV.U32 R18, RZ, RZ, R20 ;  /* 0x000000ffff127224 */ /* 0x001fe400078e0014 */
[----:B------:R-:W2:Y:S01]  /*2a5f0*/  LDL.LU R20, [R1+0xf84] ;  /* 0x000f840001147983 */ /* 0x000ea20000300800 */
[----:B-1----:R-:W-:Y:S02]  /*2a600*/  STL.64 [R1+0x40], R4 ;  /* 0x0000400401007387 */ /* 0x002fe40000100a00 */
[----:B------:R-:W-:Y:S02]  /*2a610*/  STL.64 [R1+0x48], R6 ;  /* 0x0000480601007387 */ /* 0x000fe40000100a00 */
[----:B------:R-:W0:Y:S01]  /*2a620*/  LDSM.16.M88.4 R4, [R11+0x4080] ;  /* 0x004080000b04783b */ /* 0x000e220000000200 */
[----:B------:R-:W-:-:S03]  /*2a630*/  IMAD.MOV.U32 R19, RZ, RZ, R21 ;  /* 0x000000ffff137224 */ /* 0x000fc600078e0015 */
[----:B------:R-:W2:Y:S04]  /*2a640*/  LDL.LU R21, [R1+0xf80] ;  /* 0x000f800001157983 */ /* 0x000ea80000300800 */
[----:B------:R-:W-:Y:S04]  /*2a650*/  STL.64 [R1+0xf60], R18 ;  /* 0x000f601201007387 */ /* 0x000fe80000100a00 */
[----:B------:R-:W1:Y:S04]  /*2a660*/  LDSM.16.M88.4 R16, [R11+0x8080] ;  /* 0x008080000b10783b */ /* 0x000e680000000200 */
[----:B0-----:R-:W-:Y:S01]  /*2a670*/  STL.64 [R1+0x30], R4 ;  /* 0x0000300401007387 */ /* 0x001fe20000100a00 */
[----:B------:R-:W-:Y:S02]  /*2a680*/  STL.64 [R1+0x38], R6 ;  /* 0x0000380601007387 */ /* 0x000fe40000100a00 */
[----:B------:R-:W0:Y:S01]  /*2a690*/  LDSM.16.M88.4 R4, [R11+0x10080] ;  /* 0x010080000b04783b */ /* 0x000e220000000200 */
[----:B-1----:R-:W-:Y:S03]  /*2a6a0*/  STL.64 [R1+0x20], R16 ;  /* 0x0000201001007387 */ /* 0x002fe60000100a00 */
[----:B------:R1:W-:Y:S02]  /*2a6b0*/  STL.64 [R1+0x28], R18 ;  /* 0x0000281201007387 */ /* 0x0003e40000100a00 */
[----:B-1----:R-:W2:Y:S01]  /*2a6c0*/  LDL.LU R18, [R1+0x58] ;  /* 0x0000580001127983 */ /* 0x002ea20000300800 */
[----:B------:R-:W-:Y:S02]  /*2a6d0*/  STL.64 [R1+0x10], R12 ;  /* 0x0000100c01007387 */ /* 0x000fe40000100a00 */
[----:B------:R-:W-:Y:S02]  /*2a6e0*/  STL.64 [R1+0x18], R14 ;  /* 0x0000180e01007387 */ /* 0x000fe40000100a00 */
[----:B------:R-:W1:Y:S04]  /*2a6f0*/  LDSM.16.M88.4 R12, [R11+0x18080] ;  /* 0x018080000b0c783b */ /* 0x000e680000000200 */
[----:B0-----:R-:W-:Y:S01]  /*2a700*/  STL.64 [R1], R4 ;  /* 0x0000000401007387 */ /* 0x001fe20000100a00 */
[----:B------:R0:W-:Y:S02]  /*2a710*/  STL.64 [R1+0x8], R6 ;  /* 0x0000080601007387 */ /* 0x0001e40000100a00 */
[----:B------:R-:W2:Y:S01]  /*2a720*/  LDL.LU R19, [R1+0x5c] ;  /* 0x00005c0001137983 */ /* 0x000ea20000300800 */
[----:B0-----:R-:W3:Y:S01]  /*2a730*/  LDL R7, [R1+0x23c] ;  /* 0x00023c0001077983 */ /* 0x001ee20000100800 */
[----:B------:R-:W-:Y:S02]  /*2a740*/  STL [R1+0xd6c], R26 ;  /* 0x000d6c1a01007387 */ /* 0x000fe40000100800 */
[----:B------:R-:W-:Y:S02]  /*2a750*/  STL [R1+0xd68], R27 ;  /* 0x000d681b01007387 */ /* 0x000fe40000100800 */
[----:B------:R0:W-:Y:S02]  /*2a760*/  STL.64 [R1+0xe68], R24 ;  /* 0x000e681801007387 */ /* 0x0001e40000100a00 */
[----:B0-----:R-:W4:Y:S01]  /*2a770*/  LDL.LU R24, [R1+0x1a0] ;  /* 0x0001a00001187983 */ /* 0x001f220000300800 */
[----:B------:R-:W4:Y:S02]  /*2a780*/  LDL.LU R25, [R1+0x1a4] ;  /* 0x0001a40001197983 */ /* 0x000f240000300800 */
[----:B------:R-:W2:Y:S02]  /*2a790*/  LDL.LU R26, [R1+0x1a8] ;  /* 0x0001a800011a7983 */ /* 0x000ea40000300800 */
[----:B------:R-:W2:Y:S02]  /*2a7a0*/  LDL.LU R27, [R1+0x1ac] ;  /* 0x0001ac00011b7983 */ /* 0x000ea40000300800 */
[----:B------:R-:W-:-:S02]  /*2a7b0*/  IMAD.MOV.U32 R29, RZ, RZ, R10 ;  /* 0x000000ffff1d7224 */ /* 0x000fc400078e000a */
[----:B------:R-:W0:Y:S04]  /*2a7c0*/  LDSM.16.M88.4 R8, [R11+0x1c080] ;  /* 0x01c080000b08783b */ /* 0x000e280000000200 */
[----:B---3--:R-:W3:Y:S04]  /*2a7d0*/  LDSM.16.MT88.4 R4, [R7+0x21800] ;  /* 0x021800000704783b */ /* 0x008ee80000004200 */
[----:B--2---:R-:W-:Y:S01]  /*2a7e0*/  STL.64 [R1+0xf58], R26 ;  /* 0x000f581a01007387 */ /* 0x004fe20000100a00 */
[----:B----4-:R2:W-:Y:S03]  /*2a7f0*/  STL.64 [R1+0xf50], R24 ;  /* 0x000f501801007387 */ /* 0x0105e60000100a00 */
[----:B--2---:R-:W2:Y:S01]  /*2a800*/  LDL.LU R24, [R1+0x1c0] ;  /* 0x0001c00001187983 */ /* 0x004ea20000300800 */
[----:B------:R-:W2:Y:S02]  /*2a810*/  LDL.LU R25, [R1+0x1c4] ;  /* 0x0001c40001197983 */ /* 0x000ea40000300800 */
[----:B------:R-:W4:Y:S02]  /*2a820*/  LDL.LU R26, [R1+0x1c8] ;  /* 0x0001c800011a7983 */ /* 0x000f240000300800 */
[----:B------:R-:W4:Y:S02]  /*2a830*/  LDL.LU R27, [R1+0x1cc] ;  /* 0x0001cc00011b7983 */ /* 0x000f240000300800 */
[----:B----4-:R-:W-:Y:S01]  /*2a840*/  STL.64 [R1+0xf70], R26 ;  /* 0x000f701a01007387 */ /* 0x010fe20000100a00 */
[----:B--2---:R2:W-:Y:S03]  /*2a850*/  STL.64 [R1+0xf68], R24 ;  /* 0x000f681801007387 */ /* 0x0045e60000100a00 */
[----:B--2---:R-:W2:Y:S01]  /*2a860*/  LDL.LU R24, [R1+0x1d0] ;  /* 0x0001d00001187983 */ /* 0x004ea20000300800 */
[----:B------:R-:W2:Y:S02]  /*2a870*/  LDL.LU R25, [R1+0x1d4] ;  /* 0x0001d40001197983 */ /* 0x000ea40000300800 */
[----:B------:R-:W2:Y:S02]  /*2a880*/  LDL.LU R26, [R1+0x1d8] ;  /* 0x0001d800011a7983 */ /* 0x000ea40000300800 */
[----:B------:R-:W2:Y:S01]  /*2a890*/  LDL.LU R27, [R1+0x1dc] ;  /* 0x0001dc00011b7983 */ /* 0x000ea20000300800 */
[----:B-1----:R-:W-:Y:S01]  /*2a8a0*/  STL [R1+0xd1c], R14 ;  /* 0x000d1c0e01007387 */ /* 0x002fe20000100800 */
[----:B------:R-:W-:Y:S02]  /*2a8b0*/  STL [R1+0xd18], R15 ;  /* 0x000d180f01007387 */ /* 0x000fe40000100800 */
[----:B0-----:R-:W-:Y:S02]  /*2a8c0*/  STL [R1+0xe3c], R8 ;  /* 0x000e3c0801007387 */ /* 0x001fe40000100800 */
[----:B------:R-:W-:Y:S01]  /*2a8d0*/  STL [R1+0xe38], R9 ;  /* 0x000e380901007387 */ /* 0x000fe20000100800 */
[----:B------:R0:W-:Y:S01]  /*2a8e0*/  STL [R1+0xd14], R10 ;  /* 0x000d140a01007387 */ /* 0x0001e20000100800 */
[----:B------:R1:W-:Y:S02]  /*2a8f0*/  STL [R1+0xd10], R11 ;  /* 0x000d100b01007387 */ /* 0x0003e40000100800 */
[----:B0-----:R-:W-:-:S02]  /*2a900*/  IMAD.MOV.U32 R10, RZ, RZ, R22 ;  /* 0x000000ffff0a7224 */ /* 0x001fc400078e0016 */
[----:B-1----:R-:W-:Y:S01]  /*2a910*/  IMAD.MOV.U32 R11, RZ, RZ, R23 ;  /* 0x000000ffff0b7224 */ /* 0x002fe200078e0017 */
[----:B------:R-:W2:Y:S01]  /*2a920*/  LDL.LU R22, [R1+0xf7c] ;  /* 0x000f7c0001167983 */ /* 0x000ea20000300800 */
[----:B------:R-:W2:Y:S02]  /*2a930*/  LDL.LU R23, [R1+0xf78] ;  /* 0x000f780001177983 */ /* 0x000ea40000300800 */
[----:B---3--:R-:W-:Y:S02]  /*2a940*/  STL.64 [R1+0xe30], R6 ;  /* 0x000e300601007387 */ /* 0x008fe40000100a00 */
[----:B------:R0:W-:Y:S02]  /*2a950*/  STL.64 [R1+0xe28], R4 ;  /* 0x000e280401007387 */ /* 0x0001e40000100a00 */
[----:B0-----:R-:W3:Y:S01]  /*2a960*/  LDL.LU R4, [R1+0x1b0] ;  /* 0x0001b00001047983 */ /* 0x001ee20000300800 */
[----:B------:R-:W3:Y:S02]  /*2a970*/  LDL.LU R5, [R1+0x1b4] ;  /* 0x0001b40001057983 */ /* 0x000ee40000300800 */
[----:B------:R-:W3:Y:S02]  /*2a980*/  LDL.LU R6, [R1+0x1b8] ;  /* 0x0001b80001067983 */ /* 0x000ee40000300800 */
[----:B------:R-:W3:Y:S01]  /*2a990*/  LDL.LU R7, [R1+0x1bc] ;  /* 0x0001bc0001077983 */ /* 0x000ee20000300800 */
        /* <DEDUP_REMOVED lines=14> */
[----:B---3--:R-:W-:Y:S11]  /*2aa80*/  HMMA.16816.F32 R4, R20, R10, R4 ;  /* 0x0000000a1404723c */ /* 0x008ff60000001804 */
[----:B------:R-:W-:Y:S11]  /*2aa90*/  @!UPT UIADD3 URZ, URZ, URZ, URZ ;  /* 0x0000003f3f3ff290 */ /* 0x000ff6000fffe03f */
[----:B------:R-:W-:Y:S01]  /*2aaa0*/  @!UPT UIADD3 URZ, URZ, URZ, URZ ;  /* 0x0000003f3f3ff290 */ /* 0x000fe2000fffe03f */
[----:B------:R2:W-:Y:S01]  /*2aab0*/  STL.64 [R1+0x1b0], R4 ;  /* 0x0001b00401007387 */ /* 0x0005e20000100a00 */
[----:B------:R-:W-:Y:S02]  /*2aac0*/  IMAD.MOV.U32 R11, RZ, RZ, R6 ;  /* 0x000000ffff0b7224 */ /* 0x000fe400078e0006 */
[----:B------:R-:W-:-:S05]  /*2aad0*/  IMAD.MOV.U32 R10, RZ, RZ, R7 ;  /* 0x000000ffff0a7224 */ /* 0x000fca00078e0007 */
[----:B------:R-:W-:Y:S01]  /*2aae0*/  STL [R1+0xe44], R10 ;  /* 0x000e440a01007387 */ /* 0x000fe20000100800 */
[----:B------:R-:W-:Y:S01]  /*2aaf0*/  STL [R1+0xe40], R11 ;  /* 0x000e400b01007387 */ /* 0x000fe20000100800 */
[----:B--2---:R-:W-:Y:S11]  /*2ab00*/  HMMA.16816.F32 R4, R20, R18, R24 ;  /* 0x000000121404723c */ /* 0x004ff60000001818 */
[----:B------:R-:W-:Y:S11]  /*2ab10*/  @!UPT UIADD3 URZ, URZ, URZ, URZ ;  /* 0x0000003f3f3ff290 */ /* 0x000ff6000fffe03f */
[----:B------:R-:W-:Y:S02]  /*2ab20*/  @!UPT UIADD3 URZ, URZ, URZ, URZ ;  /* 0x0000003f3f3ff290 */ /* 0x000fe4000fffe03f */
[----:B------:R-:W-:Y:S02]  /*2ab30*/  IMAD.MOV.U32 R8, RZ, RZ, R4 ;  /* 0x000000ffff087224 */ /* 0x000fe400078e0004 */
[----:B------:R-:W-:Y:S02]  /*2ab40*/  IMAD.MOV.U32 R9, RZ, RZ, R5 ;  /* 0x000000ffff097224 */ /* 0x000fe400078e0005 */
[----:B------:R-:W-:Y:S02]  /*2ab50*/  IMAD.MOV.U32 R14, RZ, RZ, R6 ;  /* 0x000000ffff0e7224 */ /* 0x000fe400078e0006 */
[----:B------:R-:W-:Y:S01]  /*2ab60*/  IMAD.MOV.U32 R15, RZ, RZ, R7 ;  /* 0x000000ffff0f7224 */ /* 0x000fe200078e0007 */
[----:B------:R-:W-:Y:S04]  /*2ab70*/  STL.64 [R1+0xe80], R8 ;  /* 0x000e800801007387 */ /* 0x000fe80000100a00 */
[----:B------:R-:W-:Y:S02]  /*2ab80*/  STL.64 [R1+0xe60], R14 ;  /* 0x000e600e01007387 */ /* 0x000fe40000100a00 */
[----:B------:R0:W-:Y:S02]  /*2ab90*/  STL.64 [R1+0xe58], R12 ;  /* 0x000e580c01007387 */ /* 0x0001e40000100a00 */
[----:B0-----:R-:W2:Y:S01]  /*2aba0*/  LDL.LU R12, [R1+0x100] ;  /* 0x00010000010c7983 */ /* 0x001ea20000300800 */
[----:B------:R-:W2:Y:S02]  /*2abb0*/  LDL.LU R13, [R1+0x104] ;  /* 0x00010400010d7983 */ /* 0x000ea40000300800 */
[----:B------:R-:W3:Y:S02]  /*2abc0*/  LDL.LU R14, [R1+0x108] ;  /* 0x00010800010e7983 */ /* 0x000ee40000300800 */
[----:B------:R-:W3:Y:S01]  /*2abd0*/  LDL.LU R15, [R1+0x10c] ;  /* 0x00010c00010f7983 */ /* 0x000ee20000300800 */
[----:B------:R-:W4:Y:S01]  /*2abe0*/  LDL.LU.64 R8, [R1+0x10] ;  /* 0x0000100001087983 */ /* 0x000f220000300a00 */
[----:B------:R-:W-:-:S02]  /*2abf0*/  IMAD.MOV.U32 R18, RZ, RZ, R2 ;  /* 0x000000ffff127224 */ /* 0x000fc400078e0002 */
[----:B------:R-:W-:Y:S01]  /*2ac00*/  IMAD.MOV.U32 R19, RZ, RZ, R3 ;  /* 0x000000ffff137224 */ /* 0x000fe200078e0003 */
[----:B----4-:R0:W-:Y:S04]  /*2ac10*/  STL.64 [R1+0xe98], R8 ;  /* 0x000e980801007387 */ /* 0x0101e80000100a00 */
[----:B0-----:R-:W4:Y:S01]  /*2ac20*/  LDL.LU R8, [R1+0x130] ;  /* 0x0001300001087983 */ /* 0x001f220000300800 */
[----:B------:R-:W4:Y:S02]  /*2ac30*/  LDL.LU R9, [R1+0x134] ;  /* 0x0001340001097983 */ /* 0x000f240000300800 */
[----:B------:R-:W2:Y:S02]  /*2ac40*/  LDL.LU R10, [R1+0x138] ;  /* 0x00013800010a7983 */ /* 0x000ea40000300800 */
[----:B------:R-:W2:Y:S01]  /*2ac50*/  LDL.LU R11, [R1+0x13c] ;  /* 0x00013c00010b7983 */ /* 0x000ea20000300800 */
[----:B------:R-:W3:Y:S01]  /*2ac60*/  LDL.LU R2, [R1+0xf40] ;  /* 0x000f400001027983 */ /* 0x000ee20000300800 */
[----:B------:R-:W3:Y:S02]  /*2ac70*/  LDL.LU R3, [R1+0xf3c] ;  /* 0x000f3c0001037983 */ /* 0x000ee40000300800 */
[----:B------:R-:W-:Y:S01]  /*2ac80*/  STL.64 [R1+0xef0], R18 ;  /* 0x000ef01201007387 */ /* 0x000fe20000100a00 */
[----:B--2---:R-:W-:Y:S01]  /*2ac90*/  STL.64 [R1+0xeb8], R10 ;  /* 0x000eb80a01007387 */ /* 0x004fe20000100a00 */
[----:B----4-:R0:W-:Y:S03]  /*2aca0*/  STL.64 [R1+0xeb0], R8 ;  /* 0x000eb00801007387 */ /* 0x0101e60000100a00 */
[----:B0-----:R-:W2:Y:S04]  /*2acb0*/  LDL.LU.64 R8, [R1+0x30] ;  /* 0x0000300001087983 */ /* 0x001ea80000300a00 */
[----:B--2---:R0:W-:Y:S04]  /*2acc0*/  STL.64 [R1+0xec0], R8 ;  /* 0x000ec00801007387 */ /* 0x0041e80000100a00 */
[----:B0-----:R-:W2:Y:S01]  /*2acd0*/  LDL.LU R8, [R1+0x150] ;  /* 0x0001500001087983 */ /* 0x001ea20000300800 */
[----:B------:R-:W2:Y:S02]  /*2ace0*/  LDL.LU R9, [R1+0x154] ;  /* 0x0001540001097983 */ /* 0x000ea40000300800 */
[----:B------:R-:W4:Y:S02]  /*2acf0*/  LDL.LU R10, [R1+0x158] ;  /* 0x00015800010a7983 */ /* 0x000f240000300800 */
[----:B------:R-:W4:Y:S01]  /*2ad00*/  LDL.LU R11, [R1+0x15c] ;  /* 0x00015c00010b7983 */ /* 0x000f220000300800 */
[----:B------:R-:W2:Y:S01]  /*2ad10*/  LDL.LU R18, [R1+0x88] ;  /* 0x0000880001127983 */ /* 0x000ea20000300800 */
[----:B------:R-:W-:-:S02]  /*2ad20*/  IMAD.MOV.U32 R19, RZ, RZ, R0 ;  /* 0x000000ffff137224 */ /* 0x000fc400078e0000 */
[----:B------:R-:W3:Y:S03]  /*2ad30*/  LDL.LU R0, [R1+0xf38] ;  /* 0x000f380001007983 */ /* 0x000ee60000300800 */
[----:B--2---:R3:W-:Y:S02]  /*2ad40*/  STL.64 [R1+0xf08], R18 ;  /* 0x000f081201007387 */ /* 0x0047e40000100a00 */
[----:B---3--:R-:W-:Y:S02]  /*2ad50*/  IMAD.MOV.U32 R18, RZ, RZ, R3 ;  /* 0x000000ffff127224 */ /* 0x008fe400078e0003 */
[----:B------:R-:W-:Y:S01]  /*2ad60*/  IMAD.MOV.U32 R19, RZ, RZ, R2 ;  /* 0x000000ffff137224 */ /* 0x000fe200078e0002 */
[----:B------:R-:W2:Y:S01]  /*2ad70*/  LDL.LU R3, [R1+0xf34] ;  /* 0x000f340001037983 */ /* 0x000ea20000300800 */
[----:B------:R-:W3:Y:S03]  /*2ad80*/  LDL.LU R2, [R1+0xf30] ;  /* 0x000f300001027983 */ /* 0x000ee60000300800 */
[----:B------:R-:W-:Y:S01]  /*2ad90*/  STL.64 [R1+0xf20], R18 ;  /* 0x000f201201007387 */ /* 0x000fe20000100a00 */
[----:B----4-:R-:W-:Y:S02]  /*2ada0*/  STL.64 [R1+0xee8], R10 ;  /* 0x000ee80a01007387 */ /* 0x010fe40000100a00 */
[----:B------:R0:W-:Y:S02]  /*2adb0*/  STL.64 [R1+0xee0], R8 ;  /* 0x000ee00801007387 */ /* 0x0001e40000100a00 */
[----:B0-----:R-:W4:Y:S01]  /*2adc0*/  LDL.LU R8, [R1+0x160] ;  /* 0x0001600001087983 */ /* 0x001f220000300800 */
[----:B------:R-:W4:Y:S02]  /*2add0*/  LDL.LU R9, [R1+0x164] ;  /* 0x0001640001097983 */ /* 0x000f240000300800 */
[----:B------:R-:W2:Y:S02]  /*2ade0*/  LDL.LU R10, [R1+0x168] ;  /* 0x00016800010a7983 */ /* 0x000ea40000300800 */
[----:B------:R-:W2:Y:S01]  /*2adf0*/  LDL.LU R11, [R1+0x16c] ;  /* 0x00016c00010b7983 */ /* 0x000ea20000300800 */
[----:B------:R-:W3:Y:S01]  /*2ae00*/  LDL.LU R6, [R1+0xa8] ;  /* 0x0000a80001067983 */ /* 0x000ee20000300800 */
[----:B------:R-:W3:Y:S02]  /*2ae10*/  LDL.LU R7, [R1+0xac] ;  /* 0x0000ac0001077983 */ /* 0x000ee40000300800 */
[----:B------:R-:W3:Y:S02]  /*2ae20*/  LDL.LU R16, [R1+0x190] ;  /* 0x0001900001107983 */ /* 0x000ee40000300800 */
[----:B------:R-:W3:Y:S01]  /*2ae30*/  LDL.LU R17, [R1+0x194] ;  /* 0x0001940001117983 */ /* 0x000ee20000300800 */
[----:B------:R-:W3:Y:S01]  /*2ae40*/  LDL.LU R18, [R1+0x198] ;  /* 0x0001980001127983 */ /* 0x000ee20000300800 */
[----:B------:R-:W3:Y:S03]  /*2ae50*/  LDL.LU R19, [R1+0x19c] ;  /* 0x00019c0001137983 */ /* 0x000ee60000300800 */
        /* <DEDUP_REMOVED lines=10> */
[----:B------:R-:W2:Y:S02]  /*2af00*/  LDL.LU R10, [R1+0x188] ;  /* 0x00018800010a7983 */ /* 0x000ea40000300800 */
[----:B------:R-:W2:Y:S01]  /*2af10*/  LDL.LU R11, [R1+0x18c] ;  /* 0x00018c00010b7983 */ /* 0x000ea20000300800 */
[----:B------:R-:W4:Y:S01]  /*2af20*/  LDL.LU R24, [R1+0x110] ;  /* 0x0001100001187983 */ /* 0x000f220000300800 */
[----:B------:R-:W4:Y:S02]  /*2af30*/  LDL.LU R25, [R1+0x114] ;  /* 0x0001140001197983 */ /* 0x000f240000300800 */
[----:B------:R-:W2:Y:S02]  /*2af40*/  LDL.LU R26, [R1+0x118] ;  /* 0x00011800011a7983 */ /* 0x000ea40000300800 */
[----:B------:R-:W2:Y:S02]  /*2af50*/  LDL.LU R27, [R1+0x11c] ;  /* 0x00011c00011b7983 */ /* 0x000ea40000300800 */
[----:B--2---:R-:W-:Y:S01]  /*2af60*/  STL.64 [R1+0xe90], R26 ;  /* 0x000e901a01007387 */ /* 0x004fe20000100a00 */
[----:B----4-:R0:W-:Y:S03]  /*2af70*/  STL.64 [R1+0xe88], R24 ;  /* 0x000e881801007387 */ /* 0x0101e60000100a00 */
[----:B0-----:R-:W2:Y:S01]  /*2af80*/  LDL.LU R24, [R1+0x120] ;  /* 0x0001200001187983 */ /* 0x001ea20000300800 */
[----:B------:R-:W-:-:S02]  /*2af90*/  IMAD.MOV.U32 R26, RZ, RZ, R3 ;  /* 0x000000ffff1a7224 */ /* 0x000fc400078e0003 */
[----:B------:R-:W-:Y:S02]  /*2afa0*/  IMAD.MOV.U32 R27, RZ, RZ, R0 ;  /* 0x000000ffff1b7224 */ /* 0x000fe400078e0000 */
[----:B---3--:R-:W-:Y:S02]  /*2afb0*/  IMAD.MOV.U32 R25, RZ, RZ, R2 ;  /* 0x000000ffff197224 */ /* 0x008fe400078e0002 */
[----:B------:R-:W3:Y:S01]  /*2afc0*/  LDL.LU R2, [R1+0xf2c] ;  /* 0x000f2c0001027983 */ /* 0x000ee20000300800 */
[----:B------:R-:W4:Y:S02]  /*2afd0*/  LDL.LU R3, [R1+0xf28] ;  /* 0x000f280001037983 */ /* 0x000f240000300800 */
[----:B------:R-:W-:Y:S01]  /*2afe0*/  STL.64 [R1+0xea8], R26 ;  /* 0x000ea81a01007387 */ /* 0x000fe20000100a00 */
[C---:B------:R-:W-:Y:S01]  /*2aff0*/  HMMA.16816.F32 R16, R20.reuse, R6, R16 ;  /* 0x000000061410723c */ /* 0x040fe20000001810 */
[----:B--2---:R0:W-:Y:S04]  /*2b000*/  STL.64 [R1+0xea0], R24 ;  /* 0x000ea01801007387 */ /* 0x0041e80000100a00 */
[----:B0-----:R-:W2:Y:S11]  /*2b010*/  LDL.LU.64 R24, [R1+0x20] ;  /* 0x0000200001187983 */ /* 0x001eb60000300a00 */
[----:B------:R-:W-:Y:S08]  /*2b020*/  @!UPT UIADD3 URZ, URZ, URZ, URZ ;  /* 0x0000003f3f3ff290 */ /* 0x000ff0000fffe03f */
[----:B------:R-:W-:Y:S02]  /*2b030*/  IMAD.MOV.U32 R7, RZ, RZ, R18 ;  /* 0x000000ffff077224 */ /* 0x000fe400078e0012 */
[----:B------:R-:W-:Y:S01]  /*2b040*/  IMAD.MOV.U32 R6, RZ, RZ, R19 ;  /* 0x000000ffff067224 */ /* 0x000fe200078e0013 */
[----:B--2---:R0:W-:Y:S04]  /*2b050*/  STL.64 [R1+0xec8], R24 ;  /* 0x000ec81801007387 */ /* 0x0041e80000100a00 */
[----:B0-----:R-:W2:Y:S01]  /*2b060*/  LDL.64 R24, [R1+0x40] ;  /* 0x0000400001187983 */ /* 0x001ea20000100a00 */
[----:B------:R-:W-:Y:S02]  /*2b070*/  STL.64 [R1+0xe78], R14 ;  /* 0x000e780e01007387 */ /* 0x000fe40000100a00 */
[----:B------:R0:W-:Y:S02]  /*2b080*/  STL.64 [R1+0xe70], R12 ;  /* 0x000e700c01007387 */ /* 0x0001e40000100a00 */
[----:B0-----:R-:W2:Y:S01]  /*2b090*/  LDL.LU.64 R12, [R1] ;  /* 0x00000000010c7983 */ /* 0x001ea20000300a00 */
[----:B------:R0:W-:Y:S02]  /*2b0a0*/  STL.64 [R1+0x190], R16 ;  /* 0x0001901001007387 */ /* 0x0001e40000100a00 */
[----:B------:R-:W0:Y:S02]  /*2b0b0*/  LDL.LU.64 R18, [R1+0xf20] ;  /* 0x000f200001127983 */ /* 0x000e240000300a00 */
[C---:B0-----:R-:W-:Y:S01]  /*2b0c0*/  HMMA.16816.F32 R16, R20.reuse, R18, R8 ;  /* 0x000000121410723c */ /* 0x041fe20000001808 */
[----:B------:R-:W2:Y:S01]  /*2b0d0*/  LDL.LU.64 R10, [R1+0xf18] ;  /* 0x000f1800010a7983 */ /* 0x000ea20000300a00 */
[----:B------:R-:W2:Y:S11]  /*2b0e0*/  LDL.LU.64 R8, [R1+0xf10] ;  /* 0x000f100001087983 */ /* 0x000eb60000300a00 */
[----:B------:R-:W-:Y:S10]  /*2b0f0*/  @!UPT UIADD3 URZ, URZ, URZ, URZ ;  /* 0x0000003f3f3ff290 */ /* 0x000ff4000fffe03f */
[----:B------:R-:W-:Y:S01]  /*2b100*/  STL.64 [R1+0x180], R16 ;  /* 0x0001801001007387 */ /* 0x000fe20000100a00 */
[----:B------:R0:W-:Y:S02]  /*2b110*/  STL [R1+0x188], R18 ;  /* 0x0001881201007387 */ /* 0x0001e40000100800 */
[----:B------:R-:W-:Y:S02]  /*2b120*/  IMAD.MOV.U32 R0, RZ, RZ, R19 ;  /* 0x000000ffff007224 */ /* 0x000fe400078e0013 */
[----:B0-----:R-:W2:Y:S03]  /*2b130*/  LDL.LU.64 R18, [R1+0xf08] ;  /* 0x000f080001127983 */ /* 0x001ea60000300a00 */
[----:B------:R-:W-:Y:S01]  /*2b140*/  STL [R1+0xe24], R0 ;  /* 0x000e240001007387 */ /* 0x000fe20000100800 */
[C---:B--2---:R-:W-:Y:S01]  /*2b150*/  HMMA.16816.F32 R16, R20.reuse, R18, R8 ;  /* 0x000000121410723c */ /* 0x044fe20000001808 */
[----:B------:R-:W2:Y:S01]  /*2b160*/  LDL.LU.64 R10, [R1+0xf00] ;  /* 0x000f0000010a7983 */ /* 0x000ea20000300a00 */
[----:B------:R-:W2:Y:S11]  /*2b170*/  LDL.LU.64 R8, [R1+0xef8] ;  /* 0x000ef80001087983 */ /* 0x000eb60000300a00 */
[----:B------:R-:W-:Y:S10]  /*2b180*/  @!UPT UIADD3 URZ, URZ, URZ, URZ ;  /* 0x0000003f3f3ff290 */ /* 0x000ff4000fffe03f */
[----:B------:R-:W-:Y:S01]  /*2b190*/  STL.64 [R1+0x170], R16 ;  /* 0x0001701001007387 */ /* 0x000fe20000100a00 */
[----:B------:R0:W-:Y:S03]  /*2b1a0*/  STL.64 [R1+0x178], R18 ;  /* 0x0001781201007387 */ /* 0x0001e60000100a00 */
[----:B0-----:R-:W2:Y:S02]  /*2b1b0*/  LDL.LU.64 R18, [R1+0xef0] ;  /* 0x000ef00001127983 */ /* 0x001ea40000300a00 */
[----:B--2---:R-:W-:Y:S02]  /*2b1c0*/  HMMA.16816.F32 R20, R20, R18, R8 ;  /* 0x000000121414723c */ /* 0x004fe40000001808 */
[----:B------:R-:W2:Y:S01]  /*2b1d0*/  LDL.LU.64 R10, [R1+0xee8] ;  /* 0x000ee800010a7983 */ /* 0x000ea20000300a00 */
[----:B------:R-:W2:Y:S02]  /*2b1e0*/  LDL.LU.64 R8, [R1+0xee0] ;  /* 0x000ee00001087983 */ /* 0x000ea40000300a00 */
[----:B------:R-:W2:Y:S02]  /*2b1f0*/  LDL.LU.64 R18, [R1+0xed8] ;  /* 0x000ed80001127983 */ /* 0x000ea40000300a00 */
[----:B------:R-:W2:Y:S02]  /*2b200*/  LDL.LU.64 R16, [R1+0xed0] ;  /* 0x000ed00001107983 */ /* 0x000ea40000300a00 */
[----:B------:R-:W-:Y:S11]  /*2b210*/  IMAD.MOV.U32 R0, RZ, RZ, R25 ;  /* 0x000000ffff007224 */ /* 0x000ff600078e0019 */
[----:B------:R-:W-:Y:S03]  /*2b220*/  @!UPT UIADD3 URZ, URZ, URZ, URZ ;  /* 0x0000003f3f3ff290 */ /* 0x000fe6000fffe03f */
[----:B------:R0:W-:Y:S01]  /*2b230*/  STL.64 [R1+0xd0], R20 ;  /* 0x0000d01401007387 */ /* 0x0001e20000100a00 */
[----:B------:R-:W-:Y:S03]  /*2b240*/  STL.64 [R1+0xd8], R22 ;  /* 0x0000d81601007387 */ /* 0x000fe60000100a00 */
[----:B0-----:R-:W3:Y:S01]  /*2b250*/  LDL.LU R20, [R1+0x140] ;  /* 0x0001400001147983 */ /* 0x001ee20000300800 */
[----:B------:R-:W3:Y:S01]  /*2b260*/  LDL.LU R21, [R1+0x144] ;  /* 0x0001440001157983 */ /* 0x000ee20000300800 */
[----:B--2---:R-:W-:Y:S02]  /*2b270*/  HMMA.16816.F32 R8, R16, R24, R8 ;  /* 0x000000181008723c */ /* 0x004fe40000001808 */
[----:B------:R-:W2:Y:S11]  /*2b280*/  LDL.LU.64 R24, [R1+0xec8] ;  /* 0x000ec80001187983 */ /* 0x000eb60000300a00 */
[----:B------:R-:W-:Y:S10]  /*2b290*/  @!UPT UIADD3 URZ, URZ, URZ, URZ ;  /* 0x0000003f3f3ff290 */ /* 0x000ff4000fffe03f */
[----:B------:R0:W-:Y:S01]  /*2b2a0*/  STL.64 [R1+0x150], R8 ;  /* 0x0001500801007387 */ /* 0x0001e20000100a00 */
[----:B------:R1:W-:Y:S03]  /*2b2b0*/  STL [R1+0x158], R10 ;  /* 0x0001580a01007387 */ /* 0x0003e60000100800 */
[----:B0-----:R-:W2:Y:S01]  /*2b2c0*/  LDL.LU.64 R8, [R1+0xec0] ;  /* 0x000ec00001087983 */ /* 0x001ea20000300a00 */
[----:B----4-:R-:W-:Y:S02]  /*2b2d0*/  IMAD.MOV.U32 R22, RZ, RZ, R3 ;  /* 0x000000ffff167224 */ /* 0x010fe400078e0003 */
[----:B---3--:R-:W-:Y:S02]  /*2b2e0*/  IMAD.MOV.U32 R23, RZ, RZ, R2 ;  /* 0x000000ffff177224 */ /* 0x008fe400078e0002 */
[----:B------:R-:W-:-:S05]  /*2b2f0*/  IMAD.MOV.U32 R2, RZ, RZ, R11 ;  /* 0x000000ffff027224 */ /* 0x000fca00078e000b */
[----:B--2---:R-:W-:Y:S11]  /*2b300*/  HMMA.16816.F32 R20, R16, R8, R20 ;  /* 0x000000081014723c */ /* 0x004ff60000001814 */
[----:B------:R-:W-:Y:S11]  /*2b310*/  @!UPT UIADD3 URZ, URZ, URZ, URZ ;  /* 0x0000003f3f3ff290 */ /* 0x000ff6000fffe03f */
[----:B------:R-:W-:Y:S01]  /*2b320*/  @!UPT UIADD3 URZ, URZ, URZ, URZ ;  /* 0x0000003f3f3ff290 */ /* 0x000fe2000fffe03f */
[----:B------:R0:W-:Y:S01]  /*2b330*/  STL.64 [R1+0x140], R20 ;  /* 0x0001401401007387 */ /* 0x0001e20000100a00 */
[----:B------:R2:W-:Y:S02]  /*2b340*/  STL.64 [R1+0x148], R22 ;  /* 0x0001481601007387 */ /* 0x0005e40000100a00 */
[----:B-1----:R-:W3:Y:S02]  /*2b350*/  LDL.LU.64 R10, [R1+0xeb8] ;  /* 0x000eb800010a7983 */ /* 0x002ee40000300a00 */
[----:B0-----:R-:W-:Y:S02]  /*2b360*/  IMAD.MOV.U32 R21, RZ, RZ, R8 ;  /* 0x000000ffff157224 */ /* 0x001fe400078e0008 */
[----:B------:R-:W-:Y:S02]  /*2b370*/  IMAD.MOV.U32 R20, RZ, RZ, R9 ;  /* 0x000000ffff147224 */ /* 0x000fe400078e0009 */
[----:B------:R-:W3:Y:S01]  /*2b380*/  LDL.LU.64 R8, [R1+0xeb0] ;  /* 0x000eb00001087983 */ /* 0x000ee20000300a00 */
[----:B--2---:R-:W-:-:S02]  /*2b390*/  IMAD.MOV.U32 R23, RZ, RZ, R24 ;  /* 0x000000ffff177224 */ /* 0x004fc400078e0018 */
[----:B------:R-:W-:Y:S02]  /*2b3a0*/  IMAD.MOV.U32 R22, RZ, RZ, R25 ;  /* 0x000000ffff167224 */ /* 0x000fe400078e0019 */
[----:B------:R-:W2:Y:S01]  /*2b3b0*/  LDL.LU.64 R26, [R1+0xea8] ;  /* 0x000ea800011a7983 */ /* 0x000ea20000300a00 */
[C---:B---3--:R-:W-:Y:S01]  /*2b3c0*/  HMMA.16816.F32 R8, R16.reuse, R24, R8 ;  /* 0x000000181008723c */ /* 0x048fe20000001808 */
[----:B------:R-:W2:Y:S11]  /*2b3d0*/  LDL.LU.64 R24, [R1+0xea0] ;  /* 0x000ea00001187983 */ /* 0x000eb60000300a00 */
[----:B------:R-:W-:Y:S11]  /*2b3e0*/  @!UPT UIADD3 URZ, URZ, URZ, URZ ;  /* 0x0000003f3f3ff290 */ /* 0x000ff6000fffe03f */
[----:B------:R0:W-:Y:S01]  /*2b3f0*/  STL.64 [R1+0x130], R8 ;  /* 0x0001300801007387 */ /* 0x0001e20000100a00 */
[----:B------:R-:W-:Y:S03]  /*2b400*/  STL [R1+0x138], R10 ;  /* 0x0001380a01007387 */ /* 0x000fe60000100800 */
[----:B0-----:R-:W2:Y:S01]  /*2b410*/  LDL.LU.64 R8, [R1+0xe98] ;  /* 0x000e980001087983 */ /* 0x001ea20000300a00 */
[----:B------:R-:W-:Y:S02]  /*2b420*/  IMAD.MOV.U32 R3, RZ, RZ, R11 ;  /* 0x000000ffff037224 */ /* 0x000fe400078e000b */
[----:B------:R-:W-:Y:S02]  /*2b430*/  STL.64 [R1+0xe50], R22 ;  /* 0x000e501601007387 */ /* 0x000fe40000100a00 */
[----:B------:R0:W-:Y:S02]  /*2b440*/  STL.64 [R1+0xe48], R20 ;  /* 0x000e481401007387 */ /* 0x0001e40000100a00 */
[----:B0-----:R-:W3:Y:S01]  /*2b450*/  LDL.LU R20, [R1+0xf0] ;  /* 0x0000f00001147983 */ /* 0x001ee20000300800 */
[----:B------:R-:W3:Y:S02]  /*2b460*/  LDL.LU R21, [R1+0xf4] ;  /* 0x0000f40001157983 */ /* 0x000ee40000300800 */
[----:B------:R-:W-:Y:S01]  /*2b470*/  STL [R1+0xd90], R3 ;  /* 0x000d900301007387 */ /* 0x000fe20000100800 */
        /* <DEDUP_REMOVED lines=8> */
[----:B------:R-:W-:Y:S02]  /*2b500*/  IMAD.MOV.U32 R4, RZ, RZ, R9 ;  /* 0x000000ffff047224 */ /* 0x000fe400078e0009 */
[----:B------:R-:W-:Y:S01]  /*2b510*/  IMAD.MOV.U32 R10, RZ, RZ, R12 ;  /* 0x000000ffff0a7224 */ /* 0x000fe200078e000c */
[----:B------:R-:W4:Y:S01]  /*2b520*/  LDL.LU.64 R8, [R1+0xe80] ;  /* 0x000e800001087983 */ /* 0x000f220000300a00 */
[----:B------:R-:W-:-:S02]  /*2b530*/  IMAD.MOV.U32 R11, RZ, RZ, R13 ;  /* 0x000000ffff0b7224 */ /* 0x000fc400078e000d */
[----:B------:R-:W3:Y:S01]  /*2b540*/  LDL.LU.64 R14, [R1+0xe78] ;  /* 0x000e7800010e7983 */ /* 0x000ee20000300a00 */
[C---:B--2---:R-:W-:Y:S01]  /*2b550*/  HMMA.16816.F32 R24, R16.reuse, R12, R24 ;  /* 0x0000000c1018723c */ /* 0x044fe20000001818 */
[----:B------:R-:W3:Y:S11]  /*2b560*/  LDL.LU.64 R12, [R1+0xe70] ;  /* 0x000e7000010c7983 */ /* 0x000ef60000300a00 */
[----:B------:R-:W-:Y:S11]  /*2b570*/  @!UPT UIADD3 URZ, URZ, URZ, URZ ;  /* 0x0000003f3f3ff290 */ /* 0x000ff6000fffe03f */
[----:B------:R0:W-:Y:S01]  /*2b580*/  STL.64 [R1+0x110], R24 ;  /* 0x0001101801007387 */ /* 0x0001e20000100a00 */
[----:B------:R-:W-:Y:S03]  /*2b590*/  STL [R1+0x118], R26 ;  /* 0x0001181a01007387 */ /* 0x000fe60000100800 */
[----:B0-----:R-:W3:Y:S02]  /*2b5a0*/  LDL.LU.64 R24, [R1+0xe68] ;  /* 0x000e680001187983 */ /* 0x001ee40000300a00 */
[----:B---3--:R-:W-:Y:S11]  /*2b5b0*/  HMMA.16816.F32 R12, R16, R24, R12 ;  /* 0x00000018100c723c */ /* 0x008ff6000000180c */
[----:B------:R-:W-:Y:S11]  /*2b5c0*/  @!UPT UIADD3 URZ, URZ, URZ, URZ ;  /* 0x0000003f3f3ff290 */ /* 0x000ff6000fffe03f */
[----:B------:R-:W-:Y:S01]  /*2b5d0*/  @!UPT UIADD3 URZ, URZ, URZ, URZ ;  /* 0x0000003f3f3ff290 */ /* 0x000fe2000fffe03f */
[----:B------:R-:W-:Y:S01]  /*2b5e0*/  STL.64 [R1+0x100], R12 ;  /* 0x0001000c01007387 */ /* 0x000fe20000100a00 */
[----:B------:R0:W-:Y:S03]  /*2b5f0*/  STL.64 [R1+0x108], R14 ;  /* 0x0001080e01007387 */ /* 0x0001e60000100a00 */
[----:B0-----:R-:W2:Y:S01]  /*2b600*/  LDL.LU.64 R14, [R1+0xe60] ;  /* 0x000e6000010e7983 */ /* 0x001ea20000300a00 */
[----:B------:R-:W3:Y:S02]  /*2b610*/  LDL.LU.64 R12, [R1+0xe58] ;  /* 0x000e5800010c7983 */ /* 0x000ee40000300a00 */
[----:B------:R-:W-:Y:S02]  /*2b620*/  IMAD.MOV.U32 R22, RZ, RZ, R29 ;  /* 0x000000ffff167224 */ /* 0x000fe400078e001d */
[----:B------:R-:W-:Y:S02]  /*2b630*/  IMAD.MOV.U32 R23, RZ, RZ, R28 ;  /* 0x000000ffff177224 */ /* 0x000fe400078e001c */
[----:B------:R-:W-:-:S05]  /*2b640*/  IMAD.MOV.U32 R3, RZ, RZ, R27 ;  /* 0x000000ffff037224 */ /* 0x000fca00078e001b */
[----:B---3--:R-:W-:Y:S11]  /*2b650*/  HMMA.16816.F32 R20, R16, R12, R20 ;  /* 0x0000000c1014723c */ /* 0x008ff60000001814 */
[----:B------:R-:W-:Y:S11]  /*2b660*/  @!UPT UIADD3 URZ, URZ, URZ, URZ ;  /* 0x0000003f3f3ff290 */ /* 0x000ff6000fffe03f */
[----:B------:R-:W-:Y:S02]  /*2b670*/  @!UPT UIADD3 URZ, URZ, URZ, URZ ;  /* 0x0000003f3f3ff290 */ /* 0x000fe4000fffe03f */
[----:B------:R-:W-:Y:S02]  /*2b680*/  IMAD.MOV.U32 R26, RZ, RZ, R20 ;  /* 0x000000ffff1a7224 */ /* 0x000fe400078e0014 */
[----:B------:R-:W-:Y:S02]  /*2b690*/  IMAD.MOV.U32 R27, RZ, RZ, R21 ;  /* 0x000000ffff1b7224 */ /* 0x000fe400078e0015 */
[----:B------:R-:W-:Y:S02]  /*2b6a0*/  IMAD.MOV.U32 R29, RZ, RZ, R22 ;  /* 0x000000ffff1d7224 */ /* 0x000fe400078e0016 */
[----:B------:R-:W-:Y:S02]  /*2b6b0*/  IMAD.MOV.U32 R28, RZ, RZ, R23 ;  /* 0x000000ffff1c7224 */ /* 0x000fe400078e0017 */
[----:B------:R-:W3:Y:S01]  /*2b6c0*/  LDL.LU.64 R22, [R1+0xe50] ;  /* 0x000e500001167983 */ /* 0x000ee20000300a00 */
[----:B------:R-:W2:Y:S02]  /*2b6d0*/  LDL.LU.64 R20, [R1+0xe48] ;  /* 0x000e480001147983 */ /* 0x000ea40000300a00 */
[----:B------:R-:W-:Y:S02]  /*2b6e0*/  STL.64 [R1+0xdd0], R26 ;  /* 0x000dd01a01007387 */ /* 0x000fe40000100a00 */
[----:B------:R0:W-:Y:S02]  /*2b6f0*/  STL.64 [R1+0xdc8], R24 ;  /* 0x000dc81801007387 */ /* 0x0001e40000100a00 */
[----:B0-----:R-:W2:Y:S01]  /*2b700*/  LDL.LU R24, [R1+0x190] ;  /* 0x0001900001187983 */ /* 0x001ea20000300800 */
[----:B------:R-:W2:Y:S02]  /*2b710*/  LDL.LU R25, [R1+0x194] ;  /* 0x0001940001197983 */ /* 0x000ea40000300800 */
[----:B------:R-:W-:-:S02]  /*2b720*/  IMAD.MOV.U32 R26, RZ, RZ, R7 ;  /* 0x000000ffff1a7224 */ /* 0x000fc400078e0007 */
[----:B------:R-:W-:-:S05]  /*2b730*/  IMAD.MOV.U32 R27, RZ, RZ, R6 ;  /* 0x000000ffff1b7224 */ /* 0x000fca00078e0006 */
[----:B------:R-:W-:Y:S04]  /*2b740*/  STL.64 [R1+0xde0], R26 ;  /* 0x000de01a01007387 */ /* 0x000fe80000100a00 */
[----:B--2---:R0:W-:Y:S02]  /*2b750*/  STL.64 [R1+0xdd8], R24 ;  /* 0x000dd81801007387 */ /* 0x0041e40000100a00 */
[----:B0-----:R-:W-:Y:S02]  /*2b760*/  IMAD.MOV.U32 R25, RZ, RZ, R4 ;  /* 0x000000ffff197224 */ /* 0x001fe400078e0004 */
[----:B------:R-:W-:Y:S01]  /*2b770*/  IMAD.MOV.U32 R24, RZ, RZ, R5 ;  /* 0x000000ffff187224 */ /* 0x000fe200078e0005 */
[----:B------:R-:W2:Y:S01]  /*2b780*/  LDL.LU R4, [R1+0x60] ;  /* 0x0000600001047983 */ /* 0x000ea20000300800 */
[----:B------:R-:W2:Y:S02]  /*2b790*/  LDL.LU R5, [R1+0x64] ;  /* 0x0000640001057983 */ /* 0x000ea40000300800 */
[----:B------:R-:W2:Y:S02]  /*2b7a0*/  LDL.LU R6, [R1+0x68] ;  /* 0x0000680001067983 */ /* 0x000ea40000300800 */
[----:B------:R-:W2:Y:S01]  /*2b7b0*/  LDL.LU R7, [R1+0x6c] ;  /* 0x00006c0001077983 */ /* 0x000ea20000300800 */
[----:B------:R-:W2:Y:S01]  /*2b7c0*/  LDL R27, [R1+0x238] ;  /* 0x00023800011b7983 */ /* 0x000ea20000100800 */
[----:B------:R3:W-:Y:S02]  /*2b7d0*/  STL.64 [R1+0xdf0], R24 ;  /* 0x000df01801007387 */ /* 0x0007e40000100a00 */
[----:B------:R0:W-:Y:S02]  /*2b7e0*/  STL.64 [R1+0xdc0], R12 ;  /* 0x000dc00c01007387 */ /* 0x0001e40000100a00 */
[----:B---3--:R-:W-:-:S02]  /*2b7f0*/  IMAD.MOV.U32 R24, RZ, RZ, R23 ;  /* 0x000000ffff187224 */ /* 0x008fc400078e0017 */
[----:B------:R-:W-:Y:S02]  /*2b800*/  IMAD.MOV.U32 R25, RZ, RZ, R22 ;  /* 0x000000ffff197224 */ /* 0x000fe400078e0016 */
[----:B0-----:R-:W-:Y:S02]  /*2b810*/  IMAD.MOV.U32 R12, RZ, RZ, R10 ;  /* 0x000000ffff0c7224 */ /* 0x001fe400078e000a */
[----:B------:R-:W-:Y:S01]  /*2b820*/  IMAD.MOV.U32 R13, RZ, RZ, R11 ;  /* 0x000000ffff0d7224 */ /* 0x000fe200078e000b */
[----:B------:R-:W3:Y:S01]  /*2b830*/  LDL.LU R10, [R1+0xe44] ;  /* 0x000e4400010a7983 */ /* 0x000ee20000300800 */
[----:B------:R-:W3:Y:S02]  /*2b840*/  LDL.LU R11, [R1+0xe40] ;  /* 0x000e4000010b7983 */ /* 0x000ee40000300800 */
[----:B------:R0:W-:Y:S02]  /*2b850*/  STL.64 [R1+0xe08], R24 ;  /* 0x000e081801007387 */ /* 0x0001e40000100a00 */
[----:B0-----:R-:W-:-:S02]  /*2b860*/  IMAD.MOV.U32 R24, RZ, RZ, R21 ;  /* 0x000000ffff187224 */ /* 0x001fc400078e0015 */
[----:B------:R-:W-:Y:S01]  /*2b870*/  IMAD.MOV.U32 R25, RZ, RZ, R20 ;  /* 0x000000ffff197224 */ /* 0x000fe200078e0014 */
[----:B--2---:R-:W-:Y:S04]  /*2b880*/  STL [R1+0xe20], R27 ;  /* 0x000e201b01007387 */ /* 0x004fe80000100800 */
[----:B------:R0:W-:Y:S02]  /*2b890*/  STL.64 [R1+0xe18], R24 ;  /* 0x000e181801007387 */ /* 0x0001e40000100a00 */
[----:B0-----:R-:W2:Y:S01]  /*2b8a0*/  LDL.LU R24, [R1+0x50] ;  /* 0x0000500001187983 */ /* 0x001ea20000300800 */
[----:B------:R-:W2:Y:S02]  /*2b8b0*/  LDL.LU R25, [R1+0x54] ;  /* 0x0000540001197983 */ /* 0x000ea40000300800 */
[----:B------:R-:W2:Y:S02]  /*2b8c0*/  LDL.LU R26, [R1+0x58] ;  /* 0x00005800011a7983 */ /* 0x000ea40000300800 */
[----:B------:R-:W2:Y:S01]  /*2b8d0*/  LDL.LU R27, [R1+0x5c] ;  /* 0x00005c00011b7983 */ /* 0x000ea20000300800 */
[----:B------:R-:W2:Y:S04]  /*2b8e0*/  LDL R23, [R1+0x23c] ;  /* 0x00023c0001177983 */ /* 0x000ea80000100800 */
[----:B--2---:R0:W-:Y:S01]  /*2b8f0*/  STL [R1+0xe10], R23 ;  /* 0x000e101701007387 */ /* 0x0041e20000100800 */
[----:B------:R-:W2:Y:S02]  /*2b900*/  LDL.LU R20, [R1+0xe0] ;  /* 0x0000e00001147983 */ /* 0x000ea40000300800 */
[----:B------:R-:W2:Y:S02]  /*2b910*/  LDL.LU R21, [R1+0xe4] ;  /* 0x0000e40001157983 */ /* 0x000ea40000300800 */
[----:B------:R-:W2:Y:S01]  /*2b920*/  LDL.LU R22, [R1+0xe8] ;  /* 0x0000e80001167983 */ /* 0x000ea20000300800 */
[----:B0-----:R-:W2:Y:S01]  /*2b930*/  LDL.LU R23, [R1+0xec] ;  /* 0x0000ec0001177983 */ /* 0x001ea20000300800 */
[----:B------:R4:W-:Y:S02]  /*2b940*/  STL.64 [R1+0xde8], R12 ;  /* 0x000de80c01007387 */ /* 0x0009e40000100a00 */
[----:B----4-:R-:W-:-:S02]  /*2b950*/  IMAD.MOV.U32 R12, RZ, RZ, R8 ;  /* 0x000000ffff0c7224 */ /* 0x010fc400078e0008 */
[----:B------:R-:W-:Y:S01]  /*2b960*/  IMAD.MOV.U32 R13, RZ, RZ, R9 ;  /* 0x000000ffff0d7224 */ /* 0x000fe200078e0009 */
[----:B------:R-:W4:Y:S01]  /*2b970*/  LDL.LU R8, [R1+0xe3c] ;  /* 0x000e3c0001087983 */ /* 0x000f220000300800 */
[----:B------:R-:W4:Y:S02]  /*2b980*/  LDL.LU R9, [R1+0xe38] ;  /* 0x000e380001097983 */ /* 0x000f240000300800 */
[----:B------:R-:W-:Y:S01]  /*2b990*/  STL.64 [R1+0xe00], R14 ;  /* 0x000e000e01007387 */ /* 0x000fe20000100a00 */
[----:B------:R0:W-:Y:S04]  /*2b9a0*/  STL.64 [R1+0xdf8], R12 ;  /* 0x000df80c01007387 */ /* 0x0001e80000100a00 */
[----:B0-----:R-:W2:Y:S01]  /*2b9b0*/  LDL.LU R12, [R1+0x1b0] ;  /* 0x0001b000010c7983 */ /* 0x001ea20000300800 */
[----:B------:R-:W2:Y:S02]  /*2b9c0*/  LDL.LU R13, [R1+0x1b4] ;  /* 0x0001b400010d7983 */ /* 0x000ea40000300800 */
[----:B---3--:R-:W-:Y:S01]  /*2b9d0*/  IMAD.MOV.U32 R15, RZ, RZ, R10 ;  /* 0x000000ffff0f7224 */ /* 0x008fe200078e000a */
[----:B----4-:R-:W-:Y:S01]  /*2b9e0*/  HMMA.16816.F32 R16, R16, R8, R4 ;  /* 0x000000081010723c */ /* 0x010fe20000001804 */
[----:B------:R-:W3:Y:S01]  /*2b9f0*/  LDL.LU.64 R6, [R1+0xe30] ;  /* 0x000e300001067983 */ /* 0x000ee20000300a00 */
[----:B------:R-:W3:Y:S11]  /*2ba00*/  LDL.LU.64 R4, [R1+0xe28] ;  /* 0x000e280001047983 */ /* 0x000ef60000300a00 */
[----:B------:R-:W-:Y:S10]  /*2ba10*/  @!UPT UIADD3 URZ, URZ, URZ, URZ ;  /* 0x0000003f3f3ff290 */ /* 0x000ff4000fffe03f */
[----:B------:R3:W-:Y:S01]  /*2ba20*/  STL.64 [R1+0xc8], R18 ;  /* 0x0000c81201007387 */ /* 0x0007e20000100a00 */
[----:B------:R-:W-:Y:S02]  /*2ba30*/  IMAD.MOV.U32 R10, RZ, RZ, R16 ;  /* 0x000000ffff0a7224 */ /* 0x000fe400078e0010 */
[----:B------:R-:W3:Y:S02]  /*2ba40*/  LDL.LU R16, [R1+0x40] ;  /* 0x0000400001107983 */ /* 0x000ee40000300800 */
[----:B------:R-:W-:Y:S02]  /*2ba50*/  IMAD.MOV.U32 R14, RZ, RZ, R11 ;  /* 0x000000ffff0e7224 */ /* 0x000fe400078e000b */
[----:B------:R-:W-:Y:S02]  /*2ba60*/  IMAD.MOV.U32 R11, RZ, RZ, R17 ;  /* 0x000000ffff0b7224 */ /* 0x000fe400078e0011 */
[----:B------:R-:W-:Y:S02]  /*2ba70*/  IMAD.MOV.U32 R17, RZ, RZ, R0 ;  /* 0x000000ffff117224 */ /* 0x000fe400078e0000 */
[----:B------:R-:W4:Y:S01]  /*2ba80*/  LDL.LU R0, [R1+0xe24] ;  /* 0x000e240001007983 */ /* 0x000f220000300800 */
[----:B------:R-:W-:Y:S02]  /*2ba90*/  STL [R1+0xd24], R11 ;  /* 0x000d240b01007387 */ /* 0x000fe40000100800 */
[----:B------:R-:W-:Y:S02]  /*2baa0*/  STL [R1+0xd20], R10 ;  /* 0x000d200a01007387 */ /* 0x000fe40000100800 */
[C---:B---3--:R-:W-:Y:S01]  /*2bab0*/  HMMA.16816.F32 R16, R4.reuse, R16, R24 ;  /* 0x000000100410723c */ /* 0x048fe20000001818 */
[----:B------:R-:W3:Y:S01]  /*2bac0*/  LDL.LU R27, [R1+0xe20] ;  /* 0x000e2000011b7983 */ /* 0x000ee20000300800 */
[----:B------:R-:W2:Y:S11]  /*2bad0*/  LDL.LU.64 R24, [R1+0xe18] ;  /* 0x000e180001187983 */ /* 0x000eb60000300a00 */
[----:B------:R-:W-:Y:S10]  /*2bae0*/  @!UPT UIADD3 URZ, URZ, URZ, URZ ;  /* 0x0000003f3f3ff290 */ /* 0x000ff4000fffe03f */
[----:B------:R-:W-:Y:S01]  /*2baf0*/  STL.64 [R1+0xb0], R16 ;  /* 0x0000b01001007387 */ /* 0x000fe20000100a00 */
[----:B------:R-:W-:Y:S03]  /*2bb00*/  STL.64 [R1+0xb8], R18 ;  /* 0x0000b81201007387 */ /* 0x000fe60000100a00 */
[----:B---3--:R-:W0:Y:S04]  /*2bb10*/  LDSM.16.MT88.4 R16, [R27+0x21c00] ;  /* 0x021c00001b10783b */ /* 0x008e280000004200 */
[----:B0-----:R-:W-:Y:S01]  /*2bb20*/  STL.64 [R1+0xda8], R18 ;  /* 0x000da81201007387 */ /* 0x001fe20000100a00 */
[----:B------:R0:W-:Y:S03]  /*2bb30*/  STL.64 [R1+0xda0], R16 ;  /* 0x000da01001007387 */ /* 0x0001e60000100a00 */
[----:B0-----:R-:W3:Y:S01]  /*2bb40*/  LDL.LU R16, [R1+0x170] ;  /* 0x0001700001107983 */ /* 0x001ee20000300800 */
        /* <DEDUP_REMOVED lines=9> */
[----:B------:R-:W3:Y:S11]  /*2bbe0*/  LDL.LU R23, [R1+0xe10] ;  /* 0x000e100001177983 */ /* 0x000ef60000300800 */
[----:B------:R-:W-:Y:S02]  /*2bbf0*/  @!UPT UIADD3 URZ, URZ, URZ, URZ ;  /* 0x0000003f3f3ff290 */ /* 0x000fe4000fffe03f */
[----:B------:R0:W-:Y:S01]  /*2bc00*/  STL.64 [R1+0xa0], R24 ;  /* 0x0000a01801007387 */ /* 0x0001e20000100a00 */
[----:B------:R1:W-:Y:S03]  /*2bc10*/  STL [R1+0xa8], R26 ;  /* 0x0000a81a01007387 */ /* 0x0003e60000100800 */
[----:B0-----:R-:W1:Y:S01]  /*2bc20*/  LDL.LU.64 R24, [R1+0xe08] ;  /* 0x000e080001187983 */ /* 0x001e620000300a00 */
[----:B----4-:R-:W-:Y:S02]  /*2bc30*/  IMAD.MOV.U32 R19, RZ, RZ, R0 ;  /* 0x000000ffff137224 */ /* 0x010fe400078e0000 */
[----:B------:R-:W-:-:S05]  /*2bc40*/  IMAD.MOV.U32 R0, RZ, RZ, R27 ;  /* 0x000000ffff007224 */ /* 0x000fca00078e001b */
[----:B------:R-:W-:Y:S04]  /*2bc50*/  STL [R1+0xcf0], R0 ;  /* 0x000cf00001007387 */ /* 0x000fe80000100800 */
[----:B---3--:R-:W0:Y:S01]  /*2bc60*/  LDSM.16.MT88.4 R20, [R23+0x21c00] ;  /* 0x021c00001714783b */ /* 0x008e220000004200 */
[C---:B-1----:R-:W-:Y:S03]  /*2bc70*/  HMMA.16816.F32 R24, R4.reuse, R24, R12 ;  /* 0x000000180418723c */ /* 0x042fe6000000180c */
[----:B0-----:R-:W-:Y:S01]  /*2bc80*/  STL [R1+0xcf8], R22 ;  /* 0x000cf81601007387 */ /* 0x001fe20000100800 */
[----:B------:R-:W-:Y:S02]  /*2bc90*/  STL [R1+0xcf4], R23 ;  /* 0x000cf41701007387 */ /* 0x000fe40000100800 */
[----:B------:R-:W3:Y:S02]  /*2bca0*/  LDL.LU.64 R14, [R1+0xe00] ;  /* 0x000e0000010e7983 */ /* 0x000ee40000300a00 */
[----:B------:R-:W3:Y:S11]  /*2bcb0*/  LDL.LU.64 R12, [R1+0xdf8] ;  /* 0x000df800010c7983 */ /* 0x000ef60000300a00 */
[----:B------:R-:W-:Y:S04]  /*2bcc0*/  @!UPT UIADD3 URZ, URZ, URZ, URZ ;  /* 0x0000003f3f3ff290 */ /* 0x000fe8000fffe03f */
[----:B------:R0:W-:Y:S01]  /*2bcd0*/  STL.64 [R1+0x90], R24 ;  /* 0x0000901801007387 */ /* 0x0001e20000100a00 */
[----:B------:R3:W-:Y:S03]  /*2bce0*/  STL.64 [R1+0x98], R26 ;  /* 0x0000981a01007387 */ /* 0x0007e60000100a00 */
[----:B0-----:R-:W3:Y:S02]  /*2bcf0*/  LDL.LU.64 R24, [R1+0xdf0] ;  /* 0x000df00001187983 */ /* 0x001ee40000300a00 */
[C---:B---3--:R-:W-:Y:S02]  /*2bd00*/  HMMA.16816.F32 R24, R4.reuse, R24, R12 ;  /* 0x000000180418723c */ /* 0x048fe4000000180c */
[----:B------:R-:W3:Y:S11]  /*2bd10*/  LDL.LU.64 R12, [R1+0xde8] ;  /* 0x000de800010c7983 */ /* 0x000ef60000300a00 */
[----:B------:R-:W-:Y:S10]  /*2bd20*/  @!UPT UIADD3 URZ, URZ, URZ, URZ ;  /* 0x0000003f3f3ff290 */ /* 0x000ff4000fffe03f */
[----:B------:R-:W-:Y:S01]  /*2bd30*/  STL.64 [R1+0x80], R24 ;  /* 0x0000801801007387 */ /* 0x000fe20000100a00 */
[----:B------:R0:W-:Y:S02]  /*2bd40*/  STL [R1+0x88], R26 ;  /* 0x0000881a01007387 */ /* 0x0001e40000100800 */
[----:B------:R-:W-:Y:S02]  /*2bd50*/  IMAD.MOV.U32 R0, RZ, RZ, R27 ;  /* 0x000000ffff007224 */ /* 0x000fe400078e001b */
[----:B0-----:R-:W3:Y:S01]  /*2bd60*/  LDL.LU.64 R26, [R1+0xde0] ;  /* 0x000de000011a7983 */ /* 0x001ee20000300a00 */
[----:B------:R-:W3:Y:S02]  /*2bd70*/  LDL.LU.64 R24, [R1+0xdd8] ;  /* 0x000dd80001187983 */ /* 0x000ee40000300a00 */
[----:B------:R-:W-:Y:S01]  /*2bd80*/  STL [R1+0xd28], R0 ;  /* 0x000d280001007387 */ /* 0x000fe20000100800 */
[C---:B---3--:R-:W-:Y:S01]  /*2bd90*/  HMMA.16816.F32 R12, R4.reuse, R12, R24 ;  /* 0x0000000c040c723c */ /* 0x048fe20000001818 */
[----:B------:R-:W3:Y:S01]  /*2bda0*/  LDL.LU.64 R26, [R1+0xdd0] ;  /* 0x000dd000011a7983 */ /* 0x000ee20000300a00 */
[----:B------:R-:W2:Y:S11]  /*2bdb0*/  LDL.LU.64 R24, [R1+0xdc8] ;  /* 0x000dc80001187983 */ /* 0x000eb60000300a00 */
[----:B------:R-:W-:Y:S10]  /*2bdc0*/  @!UPT UIADD3 URZ, URZ, URZ, URZ ;  /* 0x0000003f3f3ff290 */ /* 0x000ff4000fffe03f */
[----:B------:R0:W-:Y:S01]  /*2bdd0*/  STL.64 [R1+0x70], R12 ;  /* 0x0000700c01007387 */ /* 0x0001e20000100a00 */
[----:B------:R1:W-:Y:S03]  /*2bde0*/  STL.64 [R1+0x78], R14 ;  /* 0x0000780e01007387 */ /* 0x0003e60000100a00 */
[----:B0-----:R-:W4:Y:S01]  /*2bdf0*/  LDL.LU.64 R12, [R1+0xdc0] ;  /* 0x000dc000010c7983 */ /* 0x001f220000300a00 */
[C---:B--2---:R-:W-:Y:S11]  /*2be00*/  HMMA.16816.F32 R16, R4.reuse, R24, R16 ;  /* 0x000000180410723c */ /* 0x044ff60000001810 */
[----:B------:R-:W-:Y:S11]  /*2be10*/  @!UPT UIADD3 URZ, URZ, URZ, URZ ;  /* 0x0000003f3f3ff290 */ /* 0x000ff6000fffe03f */
[----:B------:R-:W-:Y:S02]  /*2be20*/  @!UPT UIADD3 URZ, URZ, URZ, URZ ;  /* 0x0000003f3f3ff290 */ /* 0x000fe4000fffe03f */
[----:B-1----:R-:W-:Y:S02]  /*2be30*/  IMAD.MOV.U32 R14, RZ, RZ, R18 ;  /* 0x000000ffff0e7224 */ /* 0x002fe400078e0012 */
[----:B------:R-:W-:Y:S02]  /*2be40*/  IMAD.MOV.U32 R15, RZ, RZ, R19 ;  /* 0x000000ffff0f7224 */ /* 0x000fe400078e0013 */
[----:B------:R-:W-:Y:S02]  /*2be50*/  IMAD.MOV.U32 R11, RZ, RZ, R16 ;  /* 0x000000ffff0b7224 */ /* 0x000fe400078e0010 */
[----:B------:R-:W-:Y:S01]  /*2be60*/  IMAD.MOV.U32 R10, RZ, RZ, R17 ;  /* 0x000000ffff0a7224 */ /* 0x000fe200078e0011 */
[----:B------:R-:W4:Y:S01]  /*2be70*/  LDL.LU.64 R18, [R1+0xdb8] ;  /* 0x000db80001127983 */ /* 0x000f220000300a00 */
[----:B------:R-:W4:Y:S02]  /*2be80*/  LDL.LU.64 R16, [R1+0xdb0] ;  /* 0x000db00001107983 */ /* 0x000f240000300a00 */
[----:B---3--:R0:W-:Y:S02]  /*2be90*/  STL.64 [R1+0xd70], R26 ;  /* 0x000d701a01007387 */ /* 0x0081e40000100a00 */
[----:B------:R-:W2:Y:S01]  /*2bea0*/  LDL.LU R24, [R1+0xd0] ;  /* 0x0000d00001187983 */ /* 0x000ea20000300800 */
[----:B------:R-:W2:Y:S04]  /*2beb0*/  LDL.LU R25, [R1+0xd4] ;  /* 0x0000d40001197983 */ /* 0x000ea80000300800 */
[----:B0-----:R-:W2:Y:S01]  /*2bec0*/  LDL.LU R26, [R1+0xd8] ;  /* 0x0000d800011a7983 */ /* 0x001ea20000300800 */
[----:B------:R-:W2:Y:S01]  /*2bed0*/  LDL.LU R27, [R1+0xdc] ;  /* 0x0000dc00011b7983 */ /* 0x000ea20000300800 */
[C---:B----4-:R-:W-:Y:S08]  /*2bee0*/  HMMA.16816.F32 R16, R4.reuse, R12, R16 ;  /* 0x0000000c0410723c */ /* 0x050ff00000001810 */
[----:B--2---:R-:W-:Y:S11]  /*2bef0*/  HMMA.16816.F32 R4, R4, R8, R24 ;  /* 0x000000080404723c */ /* 0x004ff60000001818 */
[----:B------:R-:W-:Y:S04]  /*2bf00*/  @!UPT UIADD3 URZ, URZ, URZ, URZ ;  /* 0x0000003f3f3ff290 */ /* 0x000fe8000fffe03f */
[----:B------:R-:W-:Y:S01]  /*2bf10*/  STL.64 [R1+0x50], R16 ;  /* 0x0000501001007387 */ /* 0x000fe20000100a00 */
[----:B------:R0:W-:Y:S02]  /*2bf20*/  STL [R1+0x58], R18 ;  /* 0x0000581201007387 */ /* 0x0001e40000100800 */
[----:B------:R-:W-:Y:S02]  /*2bf30*/  IMAD.MOV.U32 R0, RZ, RZ, R19 ;  /* 0x000000ffff007224 */ /* 0x000fe400078e0013 */
[----:B0-----:R-:W2:Y:S01]  /*2bf40*/  LDL.LU.64 R18, [R1+0xda8] ;  /* 0x000da80001127983 */ /* 0x001ea20000300a00 */
[----:B------:R-:W2:Y:S02]  /*2bf50*/  LDL.LU.64 R16, [R1+0xda0] ;  /* 0x000da00001107983 */ /* 0x000ea40000300a00 */
[----:B------:R0:W-:Y:S02]  /*2bf60*/  STL.64 [R1+0xd98], R14 ;  /* 0x000d980e01007387 */ /* 0x0001e40000100a00 */
[----:B0-----:R-:W3:Y:S01]  /*2bf70*/  LDL.LU.64 R14, [R1+0x48] ;  /* 0x00004800010e7983 */ /* 0x001ee20000300a00 */
[----:B------:R-:W4:Y:S03]  /*2bf80*/  LDL.LU.64 R26, [R1+0x28] ;  /* 0x00002800011a7983 */ /* 0x000f260000300a00 */
[----:B----4-:R0:W-:Y:S01]  /*2bf90*/  STL.64 [R1+0xd78], R26 ;  /* 0x000d781a01007387 */ /* 0x0101e20000100a00 */
[----:B------:R-:W4:Y:S02]  /*2bfa0*/  LDL.LU R24, [R1+0x140] ;  /* 0x0001400001187983 */ /* 0x000f240000300800 */
[----:B------:R-:W4:Y:S01]  /*2bfb0*/  LDL.LU R25, [R1+0x144] ;  /* 0x0001440001197983 */ /* 0x000f220000300800 */
[----:B0-----:R-:W4:Y:S01]  /*2bfc0*/  LDL.LU R26, [R1+0x148] ;  /* 0x00014800011a7983 */ /* 0x001f220000300800 */
[----:B------:R-:W4:Y:S02]  /*2bfd0*/  LDL.LU R27, [R1+0x14c] ;  /* 0x00014c00011b7983 */ /* 0x000f240000300800 */
[----:B------:R-:W-:Y:S02]  /*2bfe0*/  STL.64 [R1+0xc70], R6 ;  /* 0x000c700601007387 */ /* 0x000fe40000100a00 */
[----:B------:R0:W-:Y:S02]  /*2bff0*/  STL.64 [R1+0xc68], R4 ;  /* 0x000c680401007387 */ /* 0x0001e40000100a00 */
[----:B0-----:R-:W2:Y:S01]  /*2c000*/  LDL.LU R4, [R1+0x150] ;  /* 0x0001500001047983 */ /* 0x001ea20000300800 */
[----:B------:R-:W2:Y:S02]  /*2c010*/  LDL.LU R5, [R1+0x154] ;  /* 0x0001540001057983 */ /* 0x000ea40000300800 */
[----:B------:R-:W2:Y:S02]  /*2c020*/  LDL.LU R6, [R1+0x158] ;  /* 0x0001580001067983 */ /* 0x000ea40000300800 */
[----:B------:R-:W-:-:S02]  /*2c030*/  IMAD.MOV.U32 R7, RZ, RZ, R2 ;  /* 0x000000ffff077224 */ /* 0x000fc400078e0002 */
[----:B---3--:R-:W-:Y:S02]  /*2c040*/  IMAD.MOV.U32 R22, RZ, RZ, R14 ;  /* 0x000000ffff167224 */ /* 0x008fe400078e000e */
[----:B------:R-:W-:-:S03]  /*2c050*/  IMAD.MOV.U32 R23, RZ, RZ, R15 ;  /* 0x000000ffff177224 */ /* 0x000fc600078e000f */
[----:B--2---:R-:W-:Y:S01]  /*2c060*/  HMMA.16816.F32 R4, R16, R14, R4 ;  /* 0x0000000e1004723c */ /* 0x004fe20000001804 */
[----:B------:R-:W2:Y:S11]  /*2c070*/  LDL.LU.64 R14, [R1+0xd98] ;  /* 0x000d9800010e7983 */ /* 0x000eb60000300a00 */
[----:B------:R-:W-:Y:S11]  /*2c080*/  @!UPT UIADD3 URZ, URZ, URZ, URZ ;  /* 0x0000003f3f3ff290 */ /* 0x000ff6000fffe03f */
[----:B------:R0:W-:Y:S01]  /*2c090*/  STL.64 [R1+0x290], R4 ;  /* 0x0002900401007387 */ /* 0x0001e20000100a00 */
[----:B------:R1:W-:Y:S02]  /*2c0a0*/  STL.64 [R1+0x298], R6 ;  /* 0x0002980601007387 */ /* 0x0003e40000100a00 */
[----:B------:R-:W-:Y:S02]  /*2c0b0*/  IMAD.MOV.U32 R2, RZ, RZ, R4 ;  /* 0x000000ffff027224 */ /* 0x000fe400078e0004 */
[----:B------:R-:W-:Y:S01]  /*2c0c0*/  IMAD.MOV.U32 R12, RZ, RZ, R7 ;  /* 0x000000ffff0c7224 */ /* 0x000fe200078e0007 */
[----:B0-----:R-:W3:Y:S01]  /*2c0d0*/  LDL.LU R4, [R1+0x100] ;  /* 0x0001000001047983 */ /* 0x001ee20000300800 */
[----:B------:R-:W3:Y:S02]  /*2c0e0*/  LDL.LU R5, [R1+0x104] ;  /* 0x0001040001057983 */ /* 0x000ee40000300800 */
[----:B-1----:R-:W2:Y:S02]  /*2c0f0*/  LDL.LU R6, [R1+0x108] ;  /* 0x0001080001067983 */ /* 0x002ea40000300800 */
[----:B------:R-:W2:Y:S02]  /*2c100*/  LDL.LU R7, [R1+0x10c] ;  /* 0x00010c0001077983 */ /* 0x000ea40000300800 */
[----:B--2---:R-:W-:Y:S01]  /*2c110*/  STL.64 [R1+0xd38], R6 ;  /* 0x000d380601007387 */ /* 0x004fe20000100a00 */
[----:B---3--:R0:W-:Y:S03]  /*2c120*/  STL.64 [R1+0xd30], R4 ;  /* 0x000d300401007387 */ /* 0x0081e60000100a00 */
[----:B0-----:R-:W2:Y:S01]  /*2c130*/  LDL.LU R4, [R1+0x110] ;  /* 0x0001100001047983 */ /* 0x001ea20000300800 */
[----:B------:R-:W2:Y:S02]  /*2c140*/  LDL.LU R5, [R1+0x114] ;  /* 0x0001140001057983 */ /* 0x000ea40000300800 */
[----:B------:R-:W3:Y:S02]  /*2c150*/  LDL.LU R6, [R1+0x118] ;  /* 0x0001180001067983 */ /* 0x000ee40000300800 */
[----:B------:R-:W-:-:S02]  /*2c160*/  IMAD.MOV.U32 R7, RZ, RZ, R3 ;  /* 0x000000ffff077224 */ /* 0x000fc400078e0003 */
[----:B------:R-:W4:Y:S04]  /*2c170*/  LDL.LU R3, [R1+0xd90] ;  /* 0x000d900001037983 */ /* 0x000f280000300800 */
[----:B---3--:R-:W-:Y:S01]  /*2c180*/  STL.64 [R1+0xd58], R6 ;  /* 0x000d580601007387 */ /* 0x008fe20000100a00 */
[----:B--2---:R0:W-:Y:S03]  /*2c190*/  STL.64 [R1+0xd50], R4 ;  /* 0x000d500401007387 */ /* 0x0041e60000100a00 */
[----:B0-----:R-:W2:Y:S01]  /*2c1a0*/  LDL.LU R4, [R1+0x120] ;  /* 0x0001200001047983 */ /* 0x001ea20000300800 */
[----:B------:R-:W2:Y:S02]  /*2c1b0*/  LDL.LU R5, [R1+0x124] ;  /* 0x0001240001057983 */ /* 0x000ea40000300800 */
[----:B------:R-:W3:Y:S02]  /*2c1c0*/  LDL.LU R6, [R1+0x128] ;  /* 0x0001280001067983 */ /* 0x000ee40000300800 */
[----:B------:R-:W3:Y:S02]  /*2c1d0*/  LDL.LU R7, [R1+0x12c] ;  /* 0x00012c0001077983 */ /* 0x000ee40000300800 */
[----:B---3--:R0:W-:Y:S01]  /*2c1e0*/  STL.64 [R1+0xd88], R6 ;  /* 0x000d880601007387 */ /* 0x0081e20000100a00 */
[----:B--2---:R-:W-:Y:S03]  /*2c1f0*/  STL.64 [R1+0xd80], R4 ;  /* 0x000d800401007387 */ /* 0x004fe60000100a00 */
[----:B0-----:R-:W4:Y:S01]  /*2c200*/  LDL.LU.64 R6, [R1+0x38] ;  /* 0x0000380001067983 */ /* 0x001f220000300a00 */
[----:B------:R-:W-:Y:S02]  /*2c210*/  STL.64 [R1+0xd08], R22 ;  /* 0x000d081601007387 */ /* 0x000fe40000100a00 */
[----:B------:R0:W-:Y:S02]  /*2c220*/  STL.64 [R1+0xd00], R20 ;  /* 0x000d001401007387 */ /* 0x0001e40000100a00 */
[----:B0-----:R-:W2:Y:S01]  /*2c230*/  LDL.LU R20, [R1+0x130] ;  /* 0x0001300001147983 */ /* 0x001ea20000300800 */
[----:B------:R-:W2:Y:S02]  /*2c240*/  LDL.LU R21, [R1+0x134] ;  /* 0x0001340001157983 */ /* 0x000ea40000300800 */
[----:B------:R-:W2:Y:S02]  /*2c250*/  LDL.LU R22, [R1+0x138] ;  /* 0x0001380001167983 */ /* 0x000ea40000300800 */
[----:B------:R0:W-:Y:S01]  /*2c260*/  STL [R1+0xbb4], R2 ;  /* 0x000bb40201007387 */ /* 0x0001e20000100800 */
[----:B------:R-:W-:Y:S01]  /*2c270*/  STL [R1+0xbb0], R12 ;  /* 0x000bb00c01007387 */ /* 0x000fe20000100800 */
[----:B----4-:R-:W-:Y:S01]  /*2c280*/  HMMA.16816.F32 R24, R16, R6, R24 ;  /* 0x000000061018723c */ /* 0x010fe20000001818 */
[----:B------:R-:W-:-:S02]  /*2c290*/  IMAD.MOV.U32 R9, RZ, RZ, R6 ;  /* 0x000000ffff097224 */ /* 0x000fc400078e0006 */
[----:B0-----:R-:W-:Y:S02]  /*2c2a0*/  IMAD.MOV.U32 R2, RZ, RZ, R7 ;  /* 0x000000ffff027224 */ /* 0x001fe400078e0007 */
[----:B------:R-:W3:Y:S01]  /*2c2b0*/  LDL.LU.64 R6, [R1+0xd88] ;  /* 0x000d880001067983 */ /* 0x000ee20000300a00 */
[----:B------:R-:W3:Y:S11]  /*2c2c0*/  LDL.LU.64 R4, [R1+0xd80] ;  /* 0x000d800001047983 */ /* 0x000ef60000300a00 */
[----:B------:R-:W-:Y:S06]  /*2c2d0*/  @!UPT UIADD3 URZ, URZ, URZ, URZ ;  /* 0x0000003f3f3ff290 */ /* 0x000fec000fffe03f */
[----:B------:R-:W-:Y:S01]  /*2c2e0*/  STL.64 [R1+0x280], R24 ;  /* 0x0002801801007387 */ /* 0x000fe20000100a00 */
[----:B------:R0:W-:Y:S03]  /*2c2f0*/  STL.64 [R1+0x288], R26 ;  /* 0x0002881a01007387 */ /* 0x0001e60000100a00 */
[----:B0-----:R-:W2:Y:S01]  /*2c300*/  LDL.LU.64 R26, [R1+0xd78] ;  /* 0x000d7800011a7983 */ /* 0x001ea20000300a00 */
[----:B------:R-:W-:Y:S02]  /*2c310*/  IMAD.MOV.U32 R23, RZ, RZ, R3 ;  /* 0x000000ffff177224 */ /* 0x000fe400078e0003 */
[----:B------:R-:W-:-:S05]  /*2c320*/  IMAD.MOV.U32 R3, RZ, RZ, R24 ;  /* 0x000000ffff037224 */ /* 0x000fca00078e0018 */
[----:B------:R0:W-:Y:S01]  /*2c330*/  STL [R1+0xbb8], R3 ;  /* 0x000bb80301007387 */ /* 0x0001e20000100800 */
[----:B--2---:R-:W-:Y:S01]  /*2c340*/  HMMA.16816.F32 R20, R16, R26, R20 ;  /* 0x0000001a1014723c */ /* 0x004fe20000001814 */
[----:B------:R-:W-:Y:S02]  /*2c350*/  IMAD.MOV.U32 R8, RZ, RZ, R26 ;  /* 0x000000ffff087224 */ /* 0x000fe400078e001a */
[----:B0-----:R-:W-:Y:S02]  /*2c360*/  IMAD.MOV.U32 R3, RZ, RZ, R27 ;  /* 0x000000ffff037224 */ /* 0x001fe400078e001b */
[----:B------:R-:W2:Y:S11]  /*2c370*/  LDL.LU.64 R26, [R1+0xd70] ;  /* 0x000d7000011a7983 */ /* 0x000eb60000300a00 */
[----:B------:R-:W-:Y:S07]  /*2c380*/  @!UPT UIADD3 URZ, URZ, URZ, URZ ;  /* 0x0000003f3f3ff290 */ /* 0x000fee000fffe03f */
[----:B------:R-:W-:Y:S01]  /*2c390*/  STL.64 [R1+0x270], R20 ;  /* 0x0002701401007387 */ /* 0x000fe20000100a00 */
[----:B------:R-:W-:Y:S02]  /*2c3a0*/  STL.64 [R1+0x278], R22 ;  /* 0x0002781601007387 */ /* 0x000fe40000100a00 */
[----:B------:R0:W-:Y:S02]  /*2c3b0*/  STL.64 [R1+0xd48], R10 ;  /* 0x000d480a01007387 */ /* 0x0001e40000100a00 */
[----:B------:R-:W-:Y:S01]  /*2c3c0*/  STL.64 [R1+0xd40], R8 ;  /* 0x000d400801007387 */ /* 0x000fe20000100a00 */
[----:B0-----:R-:W4:Y:S04]  /*2c3d0*/  LDL.LU.64 R10, [R1+0x8] ;  /* 0x00000800010a7983 */ /* 0x001f280000300a00 */
[----:B----4-:R0:W-:Y:S04]  /*2c3e0*/  STL.64 [R1+0xd60], R10 ;  /* 0x000d600a01007387 */ /* 0x0101e80000100a00 */
[----:B0-----:R-:W3:Y:S01]  /*2c3f0*/  LDL.LU.64 R10, [R1+0x18] ;  /* 0x00001800010a7983 */ /* 0x001ee20000300a00 */
[----:B------:R-:W-:-:S02]  /*2c400*/  IMAD.MOV.U32 R24, RZ, RZ, R20 ;  /* 0x000000ffff187224 */ /* 0x000fc400078e0014 */
[----:B------:R-:W-:Y:S02]  /*2c410*/  IMAD.MOV.U32 R13, RZ, RZ, R23 ;  /* 0x000000ffff0d7224 */ /* 0x000fe400078e0017 */
[----:B--2---:R-:W-:Y:S02]  /*2c420*/  IMAD.MOV.U32 R20, RZ, RZ, R26 ;  /* 0x000000ffff147224 */ /* 0x004fe400078e001a */
[----:B------:R-:W-:Y:S01]  /*2c430*/  IMAD.MOV.U32 R21, RZ, RZ, R27 ;  /* 0x000000ffff157224 */ /* 0x000fe200078e001b */
[----:B------:R-:W2:Y:S01]  /*2c440*/  LDL.LU R26, [R1+0xd6c] ;  /* 0x000d6c00011a7983 */ /* 0x000ea20000300800 */
[----:B------:R-:W2:Y:S02]  /*2c450*/  LDL.LU R27, [R1+0xd68] ;  /* 0x000d6800011b7983 */ /* 0x000ea40000300800 */
[----:B------:R-:W-:Y:S02]  /*2c460*/  STL [R1+0xbc0], R24 ;  /* 0x000bc01801007387 */ /* 0x000fe40000100800 */
[----:B------:R0:W-:Y:S01]  /*2c470*/  STL [R1+0xbbc], R13 ;  /* 0x000bbc0d01007387 */ /* 0x0001e20000100800 */
[----:B---3--:R-:W-:Y:S01]  /*2c480*/  HMMA.16816.F32 R4, R16, R10, R4 ;  /* 0x0000000a1004723c */ /* 0x008fe20000001804 */
[----:B0-----:R-:W-:-:S02]  /*2c490*/  IMAD.MOV.U32 R13, RZ, RZ, R10 ;  /* 0x000000ffff0d7224 */ /* 0x001fc400078e000a */
[----:B------:R-:W-:Y:S02]  /*2c4a0*/  IMAD.MOV.U32 R12, RZ, RZ, R11 ;  /* 0x000000ffff0c7224 */ /* 0x000fe400078e000b */
[----:B------:R-:W3:Y:S11]  /*2c4b0*/  LDL.LU.64 R10, [R1+0xd60] ;  /* 0x000d6000010a7983 */ /* 0x000ef60000300a00 */
[----:B------:R-:W-:Y:S07]  /*2c4c0*/  @!UPT UIADD3 URZ, URZ, URZ, URZ ;  /* 0x0000003f3f3ff290 */ /* 0x000fee000fffe03f */
[----:B------:R-:W-:Y:S01]  /*2c4d0*/  STL.64 [R1+0x260], R4 ;  /* 0x0002600401007387 */ /* 0x000fe20000100a00 */
[----:B------:R0:W-:Y:S02]  /*2c4e0*/  STL.64 [R1+0x268], R6 ;  /* 0x0002680601007387 */ /* 0x0001e40000100a00 */
[----:B------:R-:W-:Y:S01]  /*2c4f0*/  IMAD.MOV.U32 R25, RZ, RZ, R4 ;  /* 0x000000ffff197224 */ /* 0x000fe200078e0004 */
[----:B0-----:R-:W4:Y:S01]  /*2c500*/  LDL.LU.64 R6, [R1+0xd58] ;  /* 0x000d580001067983 */ /* 0x001f220000300a00 */
[----:B------:R-:W4:Y:S03]  /*2c510*/  LDL.LU.64 R4, [R1+0xd50] ;  /* 0x000d500001047983 */ /* 0x000f260000300a00 */
[----:B------:R3:W-:Y:S02]  /*2c520*/  STL [R1+0xbc4], R25 ;  /* 0x000bc41901007387 */ /* 0x0007e40000100800 */
[----:B------:R-:W-:-:S02]  /*2c530*/  IMAD.MOV.U32 R23, RZ, RZ, R28 ;  /* 0x000000ffff177224 */ /* 0x000fc400078e001c */
[----:B---3--:R-:W-:Y:S02]  /*2c540*/  IMAD.MOV.U32 R25, RZ, RZ, R10 ;  /* 0x000000ffff197224 */ /* 0x008fe400078e000a */
[----:B------:R-:W-:Y:S01]  /*2c550*/  IMAD.MOV.U32 R24, RZ, RZ, R11 ;  /* 0x000000ffff187224 */ /* 0x000fe200078e000b */
[C---:B----4-:R-:W-:Y:S01]  /*2c560*/  HMMA.16816.F32 R4, R16.reuse, R10, R4 ;  /* 0x0000000a1004723c */ /* 0x050fe20000001804 */
[----:B------:R-:W3:Y:S01]  /*2c570*/  LDL.LU.64 R10, [R1+0xd48] ;  /* 0x000d4800010a7983 */ /* 0x000ee20000300a00 */
[----:B------:R-:W4:Y:S11]  /*2c580*/  LDL.LU.64 R8, [R1+0xd40] ;  /* 0x000d400001087983 */ /* 0x000f360000300a00 */
[----:B------:R-:W-:Y:S10]  /*2c590*/  @!UPT UIADD3 URZ, URZ, URZ, URZ ;  /* 0x0000003f3f3ff290 */ /* 0x000ff4000fffe03f */
[----:B------:R-:W-:Y:S01]  /*2c5a0*/  STL.64 [R1+0x250], R4 ;  /* 0x0002500401007387 */ /* 0x000fe20000100a00 */
[----:B------:R0:W-:Y:S02]  /*2c5b0*/  STL.64 [R1+0x258], R6 ;  /* 0x0002580601007387 */ /* 0x0001e40000100a00 */
[----:B------:R-:W-:Y:S01]  /*2c5c0*/  IMAD.MOV.U32 R28, RZ, RZ, R4 ;  /* 0x000000ffff1c7224 */ /* 0x000fe200078e0004 */
[----:B0-----:R-:W2:Y:S01]  /*2c5d0*/  LDL.LU.64 R6, [R1+0xd38] ;  /* 0x000d380001067983 */ /* 0x001ea20000300a00 */
[----:B------:R-:W2:Y:S03]  /*2c5e0*/  LDL.LU.64 R4, [R1+0xd30] ;  /* 0x000d300001047983 */ /* 0x000ea60000300a00 */
[----:B------:R-:W-:Y:S02]  /*2c5f0*/  STL [R1+0xbc8], R28 ;  /* 0x000bc81c01007387 */ /* 0x000fe40000100800 */
[----:B------:R-:W-:Y:S01]  /*2c600*/  IMAD.MOV.U32 R22, RZ, RZ, R29 ;  /* 0x000000ffff167224 */ /* 0x000fe200078e001d */
[----:B--2---:R-:W-:Y:S11]  /*2c610*/  HMMA.16816.F32 R4, R16, R26, R4 ;  /* 0x0000001a1004723c */ /* 0x004ff60000001804 */
[----:B------:R-:W-:Y:S11]  /*2c620*/  @!UPT UIADD3 URZ, URZ, URZ, URZ ;  /* 0x0000003f3f3ff290 */ /* 0x000ff6000fffe03f */
[----:B------:R-:W-:Y:S01]  /*2c630*/  @!UPT UIADD3 URZ, URZ, URZ, URZ ;  /* 0x0000003f3f3ff290 */ /* 0x000fe2000fffe03f */
[----:B------:R0:W-:Y:S01]  /*2c640*/  STL.64 [R1+0x240], R4 ;  /* 0x0002400401007387 */ /* 0x0001e20000100a00 */
[----:B------:R1:W-:Y:S02]  /*2c650*/  STL.64 [R1+0x248], R6 ;  /* 0x0002480601007387 */ /* 0x0003e40000100a00 */
[----:B------:R-:W-:Y:S02]  /*2c660*/  IMAD.MOV.U32 R29, RZ, RZ, R4 ;  /* 0x000000ffff1d7224 */ /* 0x000fe400078e0004 */
[----:B0-----:R-:W2:Y:S01]  /*2c670*/  LDL.LU R4, [R1+0x50] ;  /* 0x0000500001047983 */ /* 0x001ea20000300800 */
[----:B------:R-:W2:Y:S02]  /*2c680*/  LDL.LU R5, [R1+0x54] ;  /* 0x0000540001057983 */ /* 0x000ea40000300800 */
[----:B-1----:R-:W2:Y:S02]  /*2c690*/  LDL.LU R6, [R1+0x58] ;  /* 0x0000580001067983 */ /* 0x002ea40000300800 */
[----:B------:R-:W-:-:S02]  /*2c6a0*/  IMAD.MOV.U32 R7, RZ, RZ, R0 ;  /* 0x000000ffff077224 */ /* 0x000fc400078e0000 */
[----:B------:R-:W3:Y:S04]  /*2c6b0*/  LDL.LU R0, [R1+0xd28] ;  /* 0x000d280001007983 */ /* 0x000ee80000300800 */
[----:B--2---:R-:W-:Y:S01]  /*2c6c0*/  STL.64 [R1+0xc80], R6 ;  /* 0x000c800601007387 */ /* 0x004fe20000100a00 */
[----:B------:R3:W-:Y:S02]  /*2c6d0*/  STL.64 [R1+0xc78], R4 ;  /* 0x000c780401007387 */ /* 0x0007e40000100a00 */
[----:B---3--:R-:W-:Y:S02]  /*2c6e0*/  IMAD.MOV.U32 R4, RZ, RZ, R11 ;  /* 0x000000ffff047224 */ /* 0x008fe400078e000b */
[----:B------:R-:W-:Y:S01]  /*2c6f0*/  IMAD.MOV.U32 R5, RZ, RZ, R10 ;  /* 0x000000ffff057224 */ /* 0x000fe200078e000a */
[----:B------:R-:W2:Y:S01]  /*2c700*/  LDL.LU R11, [R1+0xd24] ;  /* 0x000d2400010b7983 */ /* 0x000ea20000300800 */
[----:B------:R-:W3:Y:S02]  /*2c710*/  LDL.LU R10, [R1+0xd20] ;  /* 0x000d2000010a7983 */ /* 0x000ee40000300800 */
[----:B------:R-:W-:-:S02]  /*2c720*/  IMAD.MOV.U32 R6, RZ, RZ, R14 ;  /* 0x000000ffff067224 */ /* 0x000fc400078e000e */
[----:B------:R-:W-:Y:S01]  /*2c730*/  IMAD.MOV.U32 R7, RZ, RZ, R15 ;  /* 0x000000ffff077224 */ /* 0x000fe200078e000f */
[----:B------:R-:W4:Y:S01]  /*2c740*/  LDL.LU R14, [R1+0xd1c] ;  /* 0x000d1c00010e7983 */ /* 0x000f220000300800 */
[----:B------:R-:W4:Y:S03]  /*2c750*/  LDL.LU R15, [R1+0xd18] ;  /* 0x000d1800010f7983 */ /* 0x000f260000300800 */
[----:B------:R0:W-:Y:S01]  /*2c760*/  STL.64 [R1+0xc90], R6 ;  /* 0x000c900601007387 */ /* 0x0001e20000100a00 */
[----:B------:R-:W-:Y:S02]  /*2c770*/  STL.64 [R1+0xc88], R4 ;  /* 0x000c880401007387 */ /* 0x000fe40000100a00 */
[----:B0-----:R-:W-:Y:S02]  /*2c780*/  IMAD.MOV.U32 R6, RZ, RZ, R25 ;  /* 0x000000ffff067224 */ /* 0x001fe400078e0019 */
[----:B------:R-:W-:-:S05]  /*2c790*/  IMAD.MOV.U32 R7, RZ, RZ, R24 ;  /* 0x000000ffff077224 */ /* 0x000fca00078e0018 */
[----:B------:R0:W-:Y:S02]  /*2c7a0*/  STL.64 [R1+0xca8], R6 ;  /* 0x000ca80601007387 */ /* 0x0001e40000100a00 */
[----:B0-----:R-:W-:Y:S02]  /*2c7b0*/  IMAD.MOV.U32 R6, RZ, RZ, R13 ;  /* 0x000000ffff067224 */ /* 0x001fe400078e000d */
[----:B------:R-:W-:-:S05]  /*2c7c0*/  IMAD.MOV.U32 R7, RZ, RZ, R12 ;  /* 0x000000ffff077224 */ /* 0x000fca00078e000c */
[----:B------:R0:W-:Y:S01]  /*2c7d0*/  STL.64 [R1+0xcc0], R6 ;  /* 0x000cc00601007387 */ /* 0x0001e20000100a00 */
[----:B--2---:R-:W-:Y:S02]  /*2c7e0*/  IMAD.MOV.U32 R5, RZ, RZ, R11 ;  /* 0x000000ffff057224 */ /* 0x004fe400078e000b */
[----:B---3--:R-:W-:Y:S02]  /*2c7f0*/  IMAD.MOV.U32 R4, RZ, RZ, R10 ;  /* 0x000000ffff047224 */ /* 0x008fe400078e000a */
[----:B------:R-:W2:Y:S01]  /*2c800*/  LDL.LU R10, [R1+0xd14] ;  /* 0x000d1400010a7983 */ /* 0x000ea20000300800 */
[----:B------:R-:W2:Y:S01]  /*2c810*/  LDL.LU R11, [R1+0xd10] ;  /* 0x000d1000010b7983 */ /* 0x000ea20000300800 */
[C---:B----4-:R-:W-:Y:S01]  /*2c820*/  HMMA.16816.F32 R20, R16.reuse, R14, R20 ;  /* 0x0000000e1014723c */ /* 0x050fe20000001814 */
[----:B0-----:R-:W2:Y:S01]  /*2c830*/  LDL.LU R6, [R1+0xc8] ;  /* 0x0000c80001067983 */ /* 0x001ea20000300800 */
[----:B------:R-:W2:Y:S01]  /*2c840*/  LDL.LU R7, [R1+0xcc] ;  /* 0x0000cc0001077983 */ /* 0x000ea20000300800 */
[----:B------:R-:W-:Y:S11]  /*2c850*/  STL [R1+0xbcc], R29 ;  /* 0x000bcc1d01007387 */ /* 0x000ff60000100800 */
[----:B------:R-:W-:Y:S09]  /*2c860*/  @!UPT UIADD3 URZ, URZ, URZ, URZ ;  /* 0x0000003f3f3ff290 */ /* 0x000ff2000fffe03f */
[----:B------:R-:W-:Y:S01]  /*2c870*/  STL.64 [R1+0x220], R20 ;  /* 0x0002201401007387 */ /* 0x000fe20000100a00 */
[----:B------:R0:W-:Y:S03]  /*2c880*/  STL.64 [R1+0x228], R22 ;  /* 0x0002281601007387 */ /* 0x0001e60000100a00 */
[----:B0-----:R-:W3:Y:S01]  /*2c890*/  LDL.LU.64 R22, [R1+0xd08] ;  /* 0x000d080001167983 */ /* 0x001ee20000300a00 */
[----:B------:R-:W4:Y:S01]  /*2c8a0*/  LDL.LU.64 R20, [R1+0xd00] ;  /* 0x000d000001147983 */ /* 0x000f220000300a00 */
[----:B--2---:R-:W-:Y:S07]  /*2c8b0*/  HMMA.16816.F32 R4, R16, R10, R4 ;  /* 0x0000000a1004723c */ /* 0x004fee0000001804 */
[----:B---3--:R-:W-:-:S02]  /*2c8c0*/  IMAD.MOV.U32 R18, RZ, RZ, R22 ;  /* 0x000000ffff127224 */ /* 0x008fc400078e0016 */
[----:B------:R-:W4:Y:S11]  /*2c8d0*/  LDL.LU R22, [R1+0xcf8] ;  /* 0x000cf80001167983 */ /* 0x000f360000300800 */
[----:B------:R-:W-:Y:S03]  /*2c8e0*/  @!UPT UIADD3 URZ, URZ, URZ, URZ ;  /* 0x0000003f3f3ff290 */ /* 0x000fe6000fffe03f */
[----:B------:R-:W-:Y:S02]  /*2c8f0*/  STL.64 [R1+0x210], R4 ;  /* 0x0002100401007387 */ /* 0x000fe40000100a00 */
[----:B------:R0:W-:Y:S02]  /*2c900*/  STL.64 [R1+0x218], R6 ;  /* 0x0002180601007387 */ /* 0x0001e40000100a00 */
[----:B------:R-:W-:Y:S02]  /*2c910*/  IMAD.MOV.U32 R19, RZ, RZ, R23 ;  /* 0x000000ffff137224 */ /* 0x000fe400078e0017 */
[----:B------:R-:W4:Y:S01]  /*2c920*/  LDL.LU R23, [R1+0xcf4] ;  /* 0x000cf40001177983 */ /* 0x000f220000300800 */
[----:B0-----:R-:W-:Y:S02]  /*2c930*/  IMAD.MOV.U32 R6, RZ, RZ, R8 ;  /* 0x000000ffff067224 */ /* 0x001fe400078e0008 */
[----:B------:R-:W-:-:S05]  /*2c940*/  IMAD.MOV.U32 R7, RZ, RZ, R3 ;  /* 0x000000ffff077224 */ /* 0x000fca00078e0003 */
[----:B------:R0:W-:Y:S01]  /*2c950*/  STL.64 [R1+0xcd8], R6 ;  /* 0x000cd80601007387 */ /* 0x0001e20000100a00 */
[----:B------:R-:W4:Y:S02]  /*2c960*/  LDL.LU R4, [R1+0xb0] ;  /* 0x0000b00001047983 */ /* 0x000f240000300800 */
[----:B------:R-:W4:Y:S01]  /*2c970*/  LDL.LU R5, [R1+0xb4] ;  /* 0x0000b40001057983 */ /* 0x000f220000300800 */
[----:B0-----:R-:W4:Y:S01]  /*2c980*/  LDL.LU R6, [R1+0xb8] ;  /* 0x0000b80001067983 */ /* 0x001f220000300800 */
[----:B------:R-:W4:Y:S02]  /*2c990*/  LDL.LU R7, [R1+0xbc] ;  /* 0x0000bc0001077983 */ /* 0x000f240000300800 */
[----:B----4-:R-:W-:Y:S11]  /*2c9a0*/  HMMA.16816.F32 R16, R20, R18, R4 ;  /* 0x000000121410723c */ /* 0x010ff60000001804 */
[----:B------:R-:W-:Y:S11]  /*2c9b0*/  @!UPT UIADD3 URZ, URZ, URZ, URZ ;  /* 0x0000003f3f3ff290 */ /* 0x000ff6000fffe03f */
[----:B------:R-:W-:Y:S01]  /*2c9c0*/  @!UPT UIADD3 URZ, URZ, URZ, URZ ;  /* 0x0000003f3f3ff290 */ /* 0x000fe2000fffe03f */
[----:B------:R0:W-:Y:S01]  /*2c9d0*/  STL.64 [R1+0x200], R16 ;  /* 0x0002001001007387 */ /* 0x0001e20000100a00 */
[----:B------:R1:W-:Y:S02]  /*2c9e0*/  STL.64 [R1+0x208], R18 ;  /* 0x0002081201007387 */ /* 0x0003e40000100a00 */
[----:B------:R-:W-:Y:S02]  /*2c9f0*/  IMAD.MOV.U32 R8, RZ, RZ, R16 ;  /* 0x000000ffff087224 */ /* 0x000fe400078e0010 */
[----:B0-----:R-:W2:Y:S01]  /*2ca00*/  LDL.LU R16, [R1+0x31c] ;  /* 0x00031c0001107983 */ /* 0x001ea20000300800 */
[----:B------:R-:W2:Y:S02]  /*2ca10*/  LDL.LU R17, [R1+0x308] ;  /* 0x0003080001117983 */ /* 0x000ea40000300800 */
[----:B-1----:R-:W3:Y:S02]  /*2ca20*/  LDL.LU R18, [R1+0x2fc] ;  /* 0x0002fc0001127983 */ /* 0x002ee40000300800 */
[----:B------:R-:W3:Y:S02]  /*2ca30*/  LDL.LU R19, [R1+0x304] ;  /* 0x0003040001137983 */ /* 0x000ee40000300800 */
[----:B---3--:R-:W-:Y:S01]  /*2ca40*/  STL.64 [R1+0xca0], R18 ;  /* 0x000ca01201007387 */ /* 0x008fe20000100a00 */
[----:B--2---:R0:W-:Y:S03]  /*2ca50*/  STL.64 [R1+0xc98], R16 ;  /* 0x000c981001007387 */ /* 0x0041e60000100a00 */
[----:B0-----:R-:W2:Y:S01]  /*2ca60*/  LDL.LU R16, [R1+0x70] ;  /* 0x0000700001107983 */ /* 0x001ea20000300800 */
[----:B------:R-:W2:Y:S02]  /*2ca70*/  LDL.LU R17, [R1+0x74] ;  /* 0x0000740001117983 */ /* 0x000ea40000300800 */
[----:B------:R-:W3:Y:S02]  /*2ca80*/  LDL.LU R18, [R1+0x78] ;  /* 0x0000780001127983 */ /* 0x000ee40000300800 */
[----:B------:R-:W3:Y:S02]  /*2ca90*/  LDL.LU R19, [R1+0x7c] ;  /* 0x00007c0001137983 */ /* 0x000ee40000300800 */
[----:B---3--:R-:W-:Y:S01]  /*2caa0*/  STL.64 [R1+0xcb8], R18 ;  /* 0x000cb81201007387 */ /* 0x008fe20000100a00 */
[----:B--2---:R0:W-:Y:S03]  /*2cab0*/  STL.64 [R1+0xcb0], R16 ;  /* 0x000cb01001007387 */ /* 0x0041e60000100a00 */
        /* <DEDUP_REMOVED lines=11> */
[----:B------:R-:W-:-:S02]  /*2cb70*/  IMAD.MOV.U32 R6, RZ, RZ, R9 ;  /* 0x000000ffff067224 */ /* 0x000fc400078e0009 */
[----:B------:R-:W-:Y:S01]  /*2cb80*/  IMAD.MOV.U32 R7, RZ, RZ, R2 ;  /* 0x000000ffff077224 */ /* 0x000fe200078e0002 */
[----:B---3--:R-:W-:Y:S01]  /*2cb90*/  STL.64 [R1+0xce8], R18 ;  /* 0x000ce81201007387 */ /* 0x008fe20000100a00 */
[----:B--2---:R0:W-:Y:S03]  /*2cba0*/  STL.64 [R1+0xce0], R16 ;  /* 0x000ce01001007387 */ /* 0x0041e60000100a00 */
[----:B0-----:R-:W2:Y:S01]  /*2cbb0*/  LDL.LU R16, [R1+0xa0] ;  /* 0x0000a00001107983 */ /* 0x001ea20000300800 */
[----:B------:R-:W2:Y:S02]  /*2cbc0*/  LDL.LU R17, [R1+0xa4] ;  /* 0x0000a40001117983 */ /* 0x000ea40000300800 */
[----:B------:R-:W2:Y:S02]  /*2cbd0*/  LDL.LU R18, [R1+0xa8] ;  /* 0x0000a80001127983 */ /* 0x000ea40000300800 */
[----:B----4-:R-:W-:Y:S01]  /*2cbe0*/  IMAD.MOV.U32 R19, RZ, RZ, R0 ;  /* 0x000000ffff137224 */ /* 0x010fe200078e0000 */
[----:B------:R-:W3:Y:S01]  /*2cbf0*/  LDL.LU R29, [R1+0x2f4] ;  /* 0x0002f400011d7983 */ /* 0x000ee20000300800 */
[----:B------:R-:W4:Y:S02]  /*2cc00*/  LDL.LU R28, [R1+0x314] ;  /* 0x00031400011c7983 */ /* 0x000f240000300800 */
[----:B------:R-:W3:Y:S02]  /*2cc10*/  LDL.LU R25, [R1+0x2ec] ;  /* 0x0002ec0001197983 */ /* 0x000ee40000300800 */
[----:B------:R-:W3:Y:S01]  /*2cc20*/  LDL.LU R13, [R1+0x310] ;  /* 0x00031000010d7983 */ /* 0x000ee20000300800 */
[----:B------:R-:W3:Y:S01]  /*2cc30*/  LDL.LU R24, [R1+0x2e4] ;  /* 0x0002e40001187983 */ /* 0x000ee20000300800 */
[----:B------:R-:W3:Y:S02]  /*2cc40*/  LDL.LU R3, [R1+0x30c] ;  /* 0x00030c0001037983 */ /* 0x000ee40000300800 */
[----:B------:R-:W3:Y:S02]  /*2cc50*/  LDL.LU R12, [R1+0x2dc] ;  /* 0x0002dc00010c7983 */ /* 0x000ee40000300800 */
[----:B------:R-:W3:Y:S01]  /*2cc60*/  LDL.LU R2, [R1+0x300] ;  /* 0x0003000001027983 */ /* 0x000ee20000300800 */
[----:B------:R-:W3:Y:S01]  /*2cc70*/  LDL.LU R0, [R1+0x2d4] ;  /* 0x0002d40001007983 */ /* 0x000ee20000300800 */
[----:B------:R0:W-:Y:S03]  /*2cc80*/  STL [R1+0xbd0], R8 ;  /* 0x000bd00801007387 */ /* 0x0001e60000100800 */
[----:B0-----:R-:W3:Y:S01]  /*2cc90*/  LDL.LU R8, [R1+0x320] ;  /* 0x0003200001087983 */ /* 0x001ee20000300800 */
[C---:B--2---:R-:W-:Y:S03]  /*2cca0*/  HMMA.16816.F32 R4, R20.reuse, R6, R16 ;  /* 0x000000061404723c */ /* 0x044fe60000001810 */
[----:B------:R-:W2:Y:S01]  /*2ccb0*/  LDL.LU.64 R18, [R1+0xce8] ;  /* 0x000ce80001127983 */ /* 0x000ea20000300a00 */
[----:B------:R-:W2:Y:S11]  /*2ccc0*/  LDL.LU.64 R16, [R1+0xce0] ;  /* 0x000ce00001107983 */ /* 0x000eb60000300a00 */
[----:B------:R-:W-:Y:S08]  /*2ccd0*/  @!UPT UIADD3 URZ, URZ, URZ, URZ ;  /* 0x0000003f3f3ff290 */ /* 0x000ff0000fffe03f */
[----:B------:R-:W-:Y:S01]  /*2cce0*/  STL.64 [R1+0x1f0], R4 ;  /* 0x0001f00401007387 */ /* 0x000fe20000100a00 */
[----:B------:R0:W-:Y:S03]  /*2ccf0*/  STL.64 [R1+0x1f8], R6 ;  /* 0x0001f80601007387 */ /* 0x0001e60000100a00 */
[----:B0-----:R-:W2:Y:S02]  /*2cd00*/  LDL.LU.64 R6, [R1+0xcd8] ;  /* 0x000cd80001067983 */ /* 0x001ea40000300a00 */
[----:B--2---:R-:W-:Y:S02]  /*2cd10*/  HMMA.16816.F32 R4, R20, R6, R16 ;  /* 0x000000061404723c */ /* 0x004fe40000001810 */
[----:B------:R-:W2:Y:S01]  /*2cd20*/  LDL.LU.64 R18, [R1+0xcd0] ;  /* 0x000cd00001127983 */ /* 0x000ea20000300a00 */
[----:B------:R-:W2:Y:S11]  /*2cd30*/  LDL.LU.64 R16, [R1+0xcc8] ;  /* 0x000cc80001107983 */ /* 0x000eb60000300a00 */
[----:B------:R-:W-:Y:S09]  /*2cd40*/  @!UPT UIADD3 URZ, URZ, URZ, URZ ;  /* 0x0000003f3f3ff290 */ /* 0x000ff2000fffe03f */
[----:B------:R-:W-:Y:S01]  /*2cd50*/  STL.64 [R1+0x1e0], R4 ;  /* 0x0001e00401007387 */ /* 0x000fe20000100a00 */
[----:B------:R0:W-:Y:S03]  /*2cd60*/  STL.64 [R1+0x1e8], R6 ;  /* 0x0001e80601007387 */ /* 0x0001e60000100a00 */
[----:B0-----:R-:W2:Y:S01]  /*2cd70*/  LDL.LU.64 R6, [R1+0xcc0] ;  /* 0x000cc00001067983 */ /* 0x001ea20000300a00 */
[----:B------:R-:W-:-:S05]  /*2cd80*/  IMAD.MOV.U32 R9, RZ, RZ, R4 ;  /* 0x000000ffff097224 */ /* 0x000fca00078e0004 */
[----:B------:R0:W-:Y:S04]  /*2cd90*/  STL [R1+0xbd4], R9 ;  /* 0x000bd40901007387 */ /* 0x0001e80000100800 */
        /* <DEDUP_REMOVED lines=19> */
[----:B------:R-:W-:Y:S01]  /*2ced0*/  STL.64 [R1+0x1b0], R4 ;  /* 0x0001b00401007387 */ /* 0x000fe20000100a00 */
[----:B------:R0:W-:Y:S03]  /*2cee0*/  STL.64 [R1+0x1b8], R6 ;  /* 0x0001b80601007387 */ /* 0x0001e60000100a00 */
[----:B0-----:R-:W2:Y:S01]  /*2cef0*/  LDL.LU.64 R6, [R1+0xc80] ;  /* 0x000c800001067983 */ /* 0x001ea20000300a00 */
[----:B------:R-:W2:Y:S02]  /*2cf00*/  LDL.LU.64 R4, [R1+0xc78] ;  /* 0x000c780001047983 */ /* 0x000ea40000300a00 */
[----:B------:R-:W3:Y:S02]  /*2cf10*/  LDL R26, [R1+0xb34] ;  /* 0x000b3400011a7983 */ /* 0x000ee40000100800 */
[----:B------:R-:W3:Y:S01]  /*2cf20*/  LDL.LU R27, [R1+0x318] ;  /* 0x00031800011b7983 */ /* 0x000ee20000300800 */
[----:B--2---:R-:W-:Y:S11]  /*2cf30*/  HMMA.16816.F32 R4, R20, R14, R4 ;  /* 0x0000000e1404723c */ /* 0x004ff60000001804 */
[----:B------:R-:W-:Y:S11]  /*2cf40*/  @!UPT UIADD3 URZ, URZ, URZ, URZ ;  /* 0x0000003f3f3ff290 */ /* 0x000ff6000fffe03f */
[----:B------:R-:W-:Y:S01]  /*2cf50*/  @!UPT UIADD3 URZ, URZ, URZ, URZ ;  /* 0x0000003f3f3ff290 */ /* 0x000fe2000fffe03f */
[----:B------:R-:W-:Y:S01]  /*2cf60*/  STL.64 [R1+0x1a0], R4 ;  /* 0x0001a00401007387 */ /* 0x000fe20000100a00 */
[----:B------:R0:W-:Y:S02]  /*2cf70*/  STL.64 [R1+0x1a8], R6 ;  /* 0x0001a80601007387 */ /* 0x0001e40000100a00 */
[----:B------:R-:W-:Y:S02]  /*2cf80*/  IMAD.MOV.U32 R14, RZ, RZ, R7 ;  /* 0x000000ffff0e7224 */ /* 0x000fe400078e0007 */
[----:B0-----:R-:W2:Y:S01]  /*2cf90*/  LDL.LU.64 R6, [R1+0xc70] ;  /* 0x000c700001067983 */ /* 0x001ea20000300a00 */
[----:B------:R-:W2:Y:S02]  /*2cfa0*/  LDL.LU.64 R4, [R1+0xc68] ;  /* 0x000c680001047983 */ /* 0x000ea40000300a00 */
[----:B------:R-:W-:Y:S01]  /*2cfb0*/  STL [R1+0xbd8], R14 ;  /* 0x000bd80e01007387 */ /* 0x000fe20000100800 */
[----:B---3--:R-:W-:Y:S02]  /*2cfc0*/  IADD3 R27, P6, R27, UR12, RZ ;  /* 0x0000000c1b1b7c10 */ /* 0x008fe4000ffde0ff */
[----:B------:R-:W-:-:S02]  /*2cfd0*/  IADD3 R9, P1, R9, UR12, RZ ;  /* 0x0000000c09097c10 */ /* 0x000fc4000ff3e0ff */
[----:B------:R-:W-:Y:S02]  /*2cfe0*/  IADD3 R8, P2, R8, UR12, RZ ;  /* 0x0000000c08087c10 */ /* 0x000fe4000ff5e0ff */
[----:B------:R-:W-:Y:S02]  /*2cff0*/  IADD3 R16, P3, R16, UR12, RZ ;  /* 0x0000000c10107c10 */ /* 0x000fe4000ff7e0ff */
[----:B------:R-:W-:Y:S02]  /*2d000*/  IADD3 R17, P4, R17, UR12, RZ ;  /* 0x0000000c11117c10 */ /* 0x000fe4000ff9e0ff */
[----:B------:R-:W-:Y:S02]  /*2d010*/  IADD3 R18, P5, R18, UR12, RZ ;  /* 0x0000000c12127c10 */ /* 0x000fe4000ffbe0ff */
[----:B------:R-:W-:Y:S01]  /*2d020*/  IADD3.X R19, R19, UR6, RZ, P6, !PT ;  /* 0x0000000613137c10 */ /* 0x000fe2000b7fe4ff */
[----:B------:R-:W-:Y:S01]  /*2d030*/  IADD3 R29, P6, R29, UR12, RZ ;  /* 0x0000000c1d1d7c10 */ /* 0x000fe2000ffde0ff */
[----:B----4-:R-:W-:Y:S01]  /*2d040*/  IADD3.X R28, R28, UR6, RZ, P1, !PT ;  /* 0x000000061c1c7c10 */ /* 0x010fe20008ffe4ff */
[----:B------:R-:W-:Y:S01]  /*2d050*/  IADD3 R25, P1, R25, UR12, RZ ;  /* 0x0000000c19197c10 */ /* 0x000fe2000ff3e0ff */
[----:B------:R-:W-:Y:S01]  /*2d060*/  IADD3.X R13, R13, UR6, RZ, P2, !PT ;  /* 0x000000060d0d7c10 */ /* 0x000fe200097fe4ff */
[----:B------:R-:W-:Y:S01]  /*2d070*/  IADD3 R24, P2, R24, UR12, RZ ;  /* 0x0000000c18187c10 */ /* 0x000fe2000ff5e0ff */
[----:B------:R-:W-:Y:S01]  /*2d080*/  IADD3.X R3, R3, UR6, RZ, P3, !PT ;  /* 0x0000000603037c10 */ /* 0x000fe20009ffe4ff */
[----:B--2---:R-:W-:Y:S11]  /*2d090*/  HMMA.16816.F32 R4, R20, R10, R4 ;  /* 0x0000000a1404723c */ /* 0x004ff60000001804 */
[----:B------:R-:W-:Y:S11]  /*2d0a0*/  @!UPT UIADD3 URZ, URZ, URZ, URZ ;  /* 0x0000003f3f3ff290 */ /* 0x000ff6000fffe03f */
[----:B------:R-:W-:Y:S01]  /*2d0b0*/  @!UPT UIADD3 URZ, URZ, URZ, URZ ;  /* 0x0000003f3f3ff290 */ /* 0x000fe2000fffe03f */
[----:B------:R0:W-:Y:S01]  /*2d0c0*/  STL.64 [R1+0x190], R4 ;  /* 0x0001900401007387 */ /* 0x0001e20000100a00 */
[----:B------:R-:W-:Y:S02]  /*2d0d0*/  STL.64 [R1+0x198], R6 ;  /* 0x0001980601007387 */ /* 0x000fe40000100a00 */
[----:B0-----:R-:W-:-:S05]  /*2d0e0*/  IMAD.MOV.U32 R4, RZ, RZ, R7 ;  /* 0x000000ffff047224 */ /* 0x001fca00078e0007 */
[----:B------:R0:W-:Y:S01]  /*2d0f0*/  STL [R1+0xbdc], R4 ;  /* 0x000bdc0401007387 */ /* 0x0001e20000100800 */
[----:B------:R-:W-:Y:S02]  /*2d100*/  STL [R1+0x318], R27 ;  /* 0x0003181b01007387 */ /* 0x000fe40000100800 */
[----:B------:R-:W-:Y:S02]  /*2d110*/  STL [R1+0x324], R9 ;  /* 0x0003240901007387 */ /* 0x000fe40000100800 */
[----:B------:R-:W-:Y:S01]  /*2d120*/  STL [R1+0x320], R8 ;  /* 0x0003200801007387 */ /* 0x000fe20000100800 */
[----:B------:R-:W-:Y:S01]  /*2d130*/  STL [R1+0x31c], R16 ;  /* 0x00031c1001007387 */ /* 0x000fe20000100800 */
        /* <DEDUP_REMOVED lines=9> */
[----:B0-----:R-:W2:Y:S01]  /*2d1d0*/  LDL.LU R4, [R1+0x2f0] ;  /* 0x0002f00001047983 */ /* 0x001ea20000300800 */
[----:B------:R-:W-:-:S02]  /*2d1e0*/  IADD3 R12, P3, R12, UR12, RZ ;  /* 0x0000000c0c0c7c10 */ /* 0x000fc4000ff7e0ff */
[----:B------:R-:W-:-:S03]  /*2d1f0*/  IADD3.X R2, R2, UR6, RZ, P4, !PT ;  /* 0x0000000602027c10 */ /* 0x000fc6000a7fe4ff */
[----:B------:R-:W-:Y:S04]  /*2d200*/  STL [R1+0x2dc], R12 ;  /* 0x0002dc0c01007387 */ /* 0x000fe80000100800 */
[----:B--2---:R0:W-:Y:S01]  /*2d210*/  STL [R1+0xc60], R4 ;  /* 0x000c600401007387 */ /* 0x0041e20000100800 */
[----:B------:R-:W-:Y:S03]  /*2d220*/  STL [R1+0x300], R2 ;  /* 0x0003000201007387 */ /* 0x000fe60000100800 */
[----:B0-----:R-:W2:Y:S01]  /*2d230*/  LDL.LU R4, [R1+0x2cc] ;  /* 0x0002cc0001047983 */ /* 0x001ea20000300800 */
[----:B------:R-:W-:-:S05]  /*2d240*/  IADD3 R0, P4, R0, UR12, RZ ;  /* 0x0000000c00007c10 */ /* 0x000fca000ff9e0ff */
[----:B------:R-:W-:Y:S01]  /*2d250*/  STL [R1+0x2d4], R0 ;  /* 0x0002d40001007387 */ /* 0x000fe20000100800 */
[----:B------:R-:W-:-:S03]  /*2d260*/  UIADD3 UR4, UR4, 0x1, URZ ;  /* 0x0000000104047890 */ /* 0x000fc6000fffe03f */
        /* <DEDUP_REMOVED lines=9> */
[----:B------:R-:W3:Y:S01]  /*2d300*/  LDL.LU R6, [R1+0x2d0] ;  /* 0x0002d00001067983 */ /* 0x000ee20000300800 */
[----:B------:R-:W3:Y:S02]  /*2d310*/  LDL.LU R7, [R1+0xb20] ;  /* 0x000b200001077983 */ /* 0x000ee40000300800 */
[----:B------:R-:W3:Y:S01]  /*2d320*/  LDL.LU R14, [R1+0x2c8] ;  /* 0x0002c800010e7983 */ /* 0x000ee20000300800 */
[----:B------:R-:W-:Y:S01]  /*2d330*/  ISETP.NE.U32.AND P0, PT, R26, UR4, PT ;  /* 0x000000041a007c0c */ /* 0x000fe2000bf05070 */
[----:B------:R-:W3:Y:S01]  /*2d340*/  LDL.LU R15, [R1+0x340] ;  /* 0x00034000010f7983 */ /* 0x000ee20000300800 */
        /* <DEDUP_REMOVED lines=16> */
[----:B------:R-:W3:Y:S01]  /*2d450*/  LDL.LU R0, [R1+0x334] ;  /* 0x0003340001007983 */ /* 0x000ee20000300800 */
[----:B--2---:R-:W-:-:S05]  /*2d460*/  IADD3.X R4, R4, UR6, RZ, P5, !PT ;  /* 0x0000000604047c10 */ /* 0x004fca000affe4ff */
[----:B------:R0:W-:Y:S04]  /*2d470*/  STL [R1+0x2f8], R4 ;  /* 0x0002f80401007387 */ /* 0x0001e80000100800 */
[----:B0-----:R-:W2:Y:S02]  /*2d480*/  LDL.LU R4, [R1+0xc64] ;  /* 0x000c640001047983 */ /* 0x001ea40000300800 */
[----:B--2---:R-:W-:-:S05]  /*2d490*/  IADD3 R4, P5, R4, UR12, RZ ;  /* 0x0000000c04047c10 */ /* 0x004fca000ffbe0ff */
[----:B------:R0:W-:Y:S04]  /*2d4a0*/  STL [R1+0x2cc], R4 ;  /* 0x0002cc0401007387 */ /* 0x0001e80000100800 */
[----:B0-----:R-:W2:Y:S01]  /*2d4b0*/  LDL.LU R4, [R1+0xc60] ;  /* 0x000c600001047983 */ /* 0x001ea20000300800 */
[----:B----4-:R-:W-:Y:S01]  /*2d4c0*/  IADD3.X R21, R21, UR6, RZ, P1, !PT ;  /* 0x0000000615157c10 */ /* 0x010fe20008ffe4ff */
[----:B---3--:R-:W-:Y:S01]  /*2d4d0*/  IADD3 R22, P1, R22, UR12, RZ ;  /* 0x0000000c16167c10 */ /* 0x008fe2000ff3e0ff */
[----:B------:R-:W-:Y:S01]  /*2d4e0*/  IADD3.X R23, R23, UR6, RZ, P2, !PT ;  /* 0x0000000617177c10 */ /* 0x000fe200097fe4ff */
[----:B------:R-:W-:Y:S01]  /*2d4f0*/  IADD3 R10, P2, R10, UR12, RZ ;  /* 0x0000000c0a0a7c10 */ /* 0x000fe2000ff5e0ff */
        /* <DEDUP_REMOVED lines=16> */
[----:B--2---:R-:W-:Y:S01]  /*2d600*/  IADD3.X R4, R4, UR6, RZ, P6, !PT ;  /* 0x0000000604047c10 */ /* 0x004fe2000b7fe4ff */
[----:B------:R-:W-:-:S04]  /*2d610*/  IADD3 R20, P6, R20, UR12, RZ ;  /* 0x0000000c14147c10 */ /* 0x000fc8000ffde0ff */
        /* <DEDUP_REMOVED lines=8> */
[----:B------:R-:W-:Y:S01]  /*2d6a0*/  IADD3.X R26, R26, UR6, RZ, P6, !PT ;  /* 0x000000061a1a7c10 */ /* 0x000fe2000b7fe4ff */
[----:B------:R-:W-:Y:S01]  /*2d6b0*/  STL [R1+0x2d0], R6 ;  /* 0x0002d00601007387 */ /* 0x000fe20000100800 */
[----:B------:R-:W-:Y:S01]  /*2d6c0*/  IADD3 R27, P6, R27, UR9, RZ ;  /* 0x000000091b1b7c10 */ /* 0x000fe2000ffde0ff */
        /* <DEDUP_REMOVED lines=11> */
[----:B------:R-:W-:Y:S01]  /*2d780*/  IADD3.X R24, R24, UR7, RZ, P6, !PT ;  /* 0x0000000718187c10 */ /* 0x000fe2000b7fe4ff */
[----:B------:R-:W-:Y:S01]  /*2d790*/  STL [R1+0xb1c], R29 ;  /* 0x000b1c1d01007387 */ /* 0x000fe20000100800 */
[----:B------:R-:W-:Y:S01]  /*2d7a0*/  IADD3 R3, P6, R3, UR9, RZ ;  /* 0x0000000903037c10 */ /* 0x000fe2000ffde0ff */
[----:B------:R-:W-:Y:S01]  /*2d7b0*/  STL [R1+0xb08], R28 ;  /* 0x000b081c01007387 */ /* 0x000fe20000100800 */
[----:B------:R-:W-:Y:S02]  /*2d7c0*/  STL [R1+0x2a4], R25 ;  /* 0x0002a41901007387 */ /* 0x000fe40000100800 */
[----:B------:R-:W-:Y:S02]  /*2d7d0*/  STL [R1+0xb04], R13 ;  /* 0x000b040d01007387 */ /* 0x000fe40000100800 */
[----:B------:R-:W-:Y:S01]  /*2d7e0*/  STL [R1+0x33c], R24 ;  /* 0x00033c1801007387 */ /* 0x000fe20000100800 */
[----:B------:R-:W-:Y:S01]  /*2d7f0*/  STL [R1+0xb00], R3 ;  /* 0x000b000301007387 */ /* 0x000fe20000100800 */
[----:B0-----:R-:W2:Y:S01]  /*2d800*/  LDL.LU R4, [R1+0xae8] ;  /* 0x000ae80001047983 */ /* 0x001ea20000300800 */
[----:B------:R-:W-:Y:S01]  /*2d810*/  IADD3.X R12, R12, UR7, RZ, P1, !PT ;  /* 0x000000070c0c7c10 */ /* 0x000fe20008ffe4ff */
[----:B------:R-:W-:-:S04]  /*2d820*/  IADD3 R2, P1, R2, UR9, RZ ;  /* 0x0000000902027c10 */ /* 0x000fc8000ff3e0ff */
[----:B------:R-:W-:Y:S04]  /*2d830*/  STL [R1+0x338], R12 ;  /* 0x0003380c01007387 */ /* 0x000fe80000100800 */
[----:B--2---:R0:W-:Y:S01]  /*2d840*/  STL [R1+0xc58], R4 ;  /* 0x000c580401007387 */ /* 0x0041e20000100800 */
[----:B------:R-:W-:Y:S03]  /*2d850*/  STL [R1+0xaf8], R2 ;  /* 0x000af80201007387 */ /* 0x000fe60000100800 */
[----:B0-----:R-:W2:Y:S01]  /*2d860*/  LDL.LU R4, [R1+0x330] ;  /* 0x0003300001047983 */ /* 0x001ea20000300800 */
[----:B------:R-:W-:-:S05]  /*2d870*/  IADD3.X R0, R0, UR7, RZ, P2, !PT ;  /* 0x0000000700007c10 */ /* 0x000fca00097fe4ff */
[----:B------:R-:W-:Y:S04]  /*2d880*/  STL [R1+0x334], R0 ;  /* 0x0003340001007387 */ /* 0x000fe80000100800 */
        /* <DEDUP_REMOVED lines=30> */
[----:B--2---:R-:W-:-:S05]  /*2da70*/  IADD3 R4, P2, R4, UR9, RZ ;  /* 0x0000000904047c10 */ /* 0x004fca000ff5e0ff */
[----:B------:R0:W-:Y:S04]  /*2da80*/  STL [R1+0xaf0], R4 ;  /* 0x000af00401007387 */ /* 0x0001e80000100800 */
[----:B0-----:R-:W2:Y:S02]  /*2da90*/  LDL.LU R4, [R1+0xc5c] ;  /* 0x000c5c0001047983 */ /* 0x001ea40000300800 */
[----:B--2---:R-:W-:-:S05]  /*2daa0*/  IADD3.X R4, R4, UR7, RZ, P3, !PT ;  /* 0x0000000704047c10 */ /* 0x004fca0009ffe4ff */
[----:B------:R0:W-:Y:S04]  /*2dab0*/  STL [R1+0x330], R4 ;  /* 0x0003300401007387 */ /* 0x0001e80000100800 */
[----:B0-----:R-:W2:Y:S01]  /*2dac0*/  LDL.LU R4, [R1+0xc58] ;  /* 0x000c580001047983 */ /* 0x001ea20000300800 */
[----:B---3--:R-:W-:Y:S01]  /*2dad0*/  IADD3.X R20, R20, UR7, RZ, P4, !PT ;  /* 0x0000000714147c10 */ /* 0x008fe2000a7fe4ff */
[----:B----4-:R-:W-:Y:S01]  /*2dae0*/  IADD3 R21, P4, R21, UR9, RZ ;  /* 0x0000000915157c10 */ /* 0x010fe2000ff9e0ff */
        /* <DEDUP_REMOVED lines=18> */
[----:B------:R-:W-:-:S02]  /*2dc10*/  IADD3.X R3, R3, UR7, RZ, P4, !PT ;  /* 0x0000000703037c10 */ /* 0x000fc4000a7fe4ff */
[----:B--2---:R-:W-:-:S05]  /*2dc20*/  IADD3 R4, P3, R4, UR9, RZ ;  /* 0x0000000904047c10 */ /* 0x004fca000ff7e0ff */
[----:B------:R0:W-:Y:S01]  /*2dc30*/  STL [R1+0xae8], R4 ;  /* 0x000ae80401007387 */ /* 0x0001e20000100800 */
[----:B------:R-:W-:Y:S02]  /*2dc40*/  STL [R1+0x32c], R20 ;  /* 0x00032c1401007387 */ /* 0x000fe40000100800 */
[----:B------:R-:W-:Y:S02]  /*2dc50*/  STL [R1+0xae0], R21 ;  /* 0x000ae01501007387 */ /* 0x000fe40000100800 */
[----:B------:R-:W-:Y:S01]  /*2dc60*/  STL [R1+0x328], R22 ;  /* 0x0003281601007387 */ /* 0x000fe20000100800 */
[----:B------:R-:W-:Y:S01]  /*2dc70*/  STL [R1+0xad8], R23 ;  /* 0x000ad81701007387 */ /* 0x000fe20000100800 */
        /* <DEDUP_REMOVED lines=1440> */
[----:B------:R0:W-:Y:S04]  /*33680*/  STL [R1+0x3cc], R4 ;  /* 0x0003cc0401007387 */ /* 0x0001e80000100800 */
[----:B0-----:R0:W5:Y:S01]  /*33690*/  LDL.LU R4, [R1+0xbdc] ;  /* 0x000bdc0001047983 */ /* 0x0011620000300800 */
[----:B------:R1:W-:Y:S03]  /*336a0*/  STL [R1+0x3a0], R14 ;  /* 0x0003a00e01007387 */ /* 0x0003e60000100800 */
[----:B-1----:R0:W5:Y:S01]  /*336b0*/  LDL.LU R14, [R1+0xbd8] ;  /* 0x000bd800010e7983 */ /* 0x0021620000300800 */
[----:B------:R1:W-:Y:S03]  /*336c0*/  STL [R1+0x3c4], R9 ;  /* 0x0003c40901007387 */ /* 0x0003e60000100800 */
[----:B-1----:R0:W5:Y:S01]  /*336d0*/  LDL.LU R9, [R1+0xbd4] ;  /* 0x000bd40001097983 */ /* 0x0021620000300800 */
[----:B------:R1:W-:Y:S03]  /*336e0*/  STL [R1+0x398], R8 ;  /* 0x0003980801007387 */ /* 0x0003e60000100800 */
[----:B-1----:R0:W5:Y:S01]  /*336f0*/  LDL.LU R8, [R1+0xbd0] ;  /* 0x000bd00001087983 */ /* 0x0021620000300800 */
[----:B------:R1:W-:Y:S03]  /*33700*/  STL [R1+0x3bc], R29 ;  /* 0x0003bc1d01007387 */ /* 0x0003e60000100800 */
[----:B-1----:R0:W5:Y:S01]  /*33710*/  LDL.LU R29, [R1+0xbcc] ;  /* 0x000bcc00011d7983 */ /* 0x0021620000300800 */
[----:B------:R1:W-:Y:S01]  /*33720*/  STL [R1+0x390], R28 ;  /* 0x0003901c01007387 */ /* 0x0003e20000100800 */
[----:B------:R-:W-:-:S02]  /*33730*/  IADD3.X R0, R0, UR7, RZ, P2, !PT ;  /* 0x0000000700007c10 */ /* 0x000fc400097fe4ff */
[----:B-1----:R0:W5:Y:S01]  /*33740*/  LDL.LU R28, [R1+0xbc8] ;  /* 0x000bc800011c7983 */ /* 0x0021620000300800 */
        /* <DEDUP_REMOVED lines=13> */
[----:B-1----:R-:W2:Y:S01]  /*33820*/  LDL.LU R0, [R1+0xbac] ;  /* 0x000bac0001007983 */ /* 0x002ea20000300800 */
[----:B------:R-:W-:-:S02]  /*33830*/  IADD3 R20, P2, R20, UR9, RZ ;  /* 0x0000000914147c10 */ /* 0x000fc4000ff5e0ff */
[----:B------:R-:W-:Y:S01]  /*33840*/  IADD3.X R21, R21, UR7, RZ, P3, !PT ;  /* 0x0000000715157c10 */ /* 0x000fe20009ffe4ff */
[----:B------:R-:W-:Y:S01]  /*33850*/  IADD3 R22, P3, R22, UR9, RZ ;  /* 0x0000000916167c10 */ /* 0x000fe2000ff7e0ff */
[----:B------:R-:W-:Y:S01]  /*33860*/  IADD3.X R23, R23, UR7, RZ, P4, !PT ;  /* 0x0000000717177c10 */ /* 0x000fe2000a7fe4ff */
[----:B------:R-:W-:Y:S01]  /*33870*/  IADD3 R10, P4, R10, UR9, RZ ;  /* 0x000000090a0a7c10 */ /* 0x000fe2000ff9e0ff */
[----:B------:R-:W-:Y:S01]  /*33880*/  STL [R1+0x370], R20 ;  /* 0x0003701401007387 */ /* 0x000fe20000100800 */
[----:B------:R-:W-:Y:S01]  /*33890*/  IADD3.X R11, R11, UR7, RZ, P5, !PT ;  /* 0x000000070b0b7c10 */ /* 0x000fe2000affe4ff */
[----:B------:R-:W-:Y:S01]  /*338a0*/  STL [R1+0x394], R21 ;  /* 0x0003941501007387 */ /* 0x000fe20000100800 */
        /* <DEDUP_REMOVED lines=12> */
[----:B------:R-:W-:Y:S01]  /*33970*/  IADD3.X R16, R16, UR7, RZ, P3, !PT ;  /* 0x0000000710107c10 */ /* 0x000fe20009ffe4ff */
[----:B------:R-:W-:Y:S01]  /*33980*/  STL [R1+0x350], R7 ;  /* 0x0003500701007387 */ /* 0x000fe20000100800 */
[----:B------:R-:W-:Y:S01]  /*33990*/  IADD3.X R17, R17, UR7, RZ, P4, !PT ;  /* 0x0000000711117c10 */ /* 0x000fe2000a7fe4ff */
[----:B------:R-:W-:Y:S02]  /*339a0*/  STL [R1+0x374], R15 ;  /* 0x0003740f01007387 */ /* 0x000fe40000100800 */
[----:B------:R-:W-:Y:S01]  /*339b0*/  STL [R1+0x348], R26 ;  /* 0x0003481a01007387 */ /* 0x000fe20000100800 */
[----:B------:R-:W-:Y:S01]  /*339c0*/  IADD3.X R18, R18, UR7, RZ, P5, !PT ;  /* 0x0000000712127c10 */ /* 0x000fe2000affe4ff */
[----:B------:R-:W-:Y:S01]  /*339d0*/  STL [R1+0x36c], R27 ;  /* 0x00036c1b01007387 */ /* 0x000fe20000100800 */
[----:B------:R-:W-:Y:S01]  /*339e0*/  IADD3.X R19, R19, UR7, RZ, P6, !PT ;  /* 0x0000000713137c10 */ /* 0x000fe2000b7fe4ff */
[----:B------:R-:W-:Y:S02]  /*339f0*/  STL [R1+0x364], R16 ;  /* 0x0003641001007387 */ /* 0x000fe40000100800 */
[----:B------:R-:W-:Y:S01]  /*33a00*/  STL [R1+0x35c], R17 ;  /* 0x00035c1101007387 */ /* 0x000fe20000100800 */
[----:B--2---:R-:W-:-:S05]  /*33a10*/  IADD3.X R0, R0, UR7, RZ, P1, !PT ;  /* 0x0000000700007c10 */ /* 0x004fca0008ffe4ff */
[----:B------:R1:W-:Y:S01]  /*33a20*/  STL [R1+0x344], R0 ;  /* 0x0003440001007387 */ /* 0x0003e20000100800 */
[----:B------:R0:W-:Y:S03]  /*33a30*/  STL [R1+0x354], R18 ;  /* 0x0003541201007387 */ /* 0x0001e60000100800 */
[----:B-1----:R0:W5:Y:S01]  /*33a40*/  LDL.LU R0, [R1+0xba8] ;  /* 0x000ba80001007983 */ /* 0x0021620000300800 */
[----:B------:R0:W-:Y:S01]  /*33a50*/  STL [R1+0x34c], R19 ;  /* 0x00034c1301007387 */ /* 0x0001e20000100800 */
[----:B------:R-:W-:Y:S01]  /*33a60*/  @!P0 CALL.REL.NOINC `(.L_x_2) ;  /* 0x0000001000008944 */ /* 0x000fe20003c00000 */
[----:B------:R-:W-:Y:S05]  /*33a70*/  BRA `(.L_x_3) ;  /* 0xfffe602000007947 */ /* 0x000fea000383ffff */
.L_x_2:
[----:B------:R-:W2:Y:S04]  /*33a80*/  LDL.LU R7, [R1+0x1a4] ;  /* 0x0001a40001077983 */ /* 0x000ea80000300800 */
[----:B--2---:R1:W-:Y:S04]  /*33a90*/  STL [R1+0xbf4], R7 ;  /* 0x000bf40701007387 */ /* 0x0043e80000100800 */
[----:B-1----:R-:W2:Y:S04]  /*33aa0*/  LDL.LU R7, [R1+0x208] ;  /* 0x0002080001077983 */ /* 0x002ea80000300800 */
        /* <DEDUP_REMOVED lines=13> */
[----:B------:R-:W2:Y:S01]  /*33b80*/  LDL.LU R6, [R1+0x1c4] ;  /* 0x0001c40001067983 */ /* 0x000ea20000300800 */
[----:B-1---5:R-:W-:-:S03]  /*33b90*/  IMAD.MOV.U32 R7, RZ, RZ, R14 ;  /* 0x000000ffff077224 */ /* 0x022fc600078e000e */
        /* <DEDUP_REMOVED lines=18> */
[----:B-1----:R-:W-:-:S03]  /*33cc0*/  IMAD.MOV.U32 R6, RZ, RZ, R4 ;  /* 0x000000ffff067224 */ /* 0x002fc600078e0004 */
[----:B--2---:R1:W-:Y:S04]  /*33cd0*/  STL [R1+0xbec], R5 ;  /* 0x000bec0501007387 */ /* 0x0043e80000100800 */
[----:B-1----:R-:W2:Y:S04]  /*33ce0*/  LDL.LU R5, [R1+0x1b4] ;  /* 0x0001b40001057983 */ /* 0x002ea80000300800 */
[----:B------:R-:W3:Y:S04]  /*33cf0*/  LDL.LU R4, [R1+0x204] ;  /* 0x0002040001047983 */ /* 0x000ee80000300800 */
[----:B---3--:R1:W-:Y:S04]  /*33d00*/  STL [R1+0xbe8], R4 ;  /* 0x000be80401007387 */ /* 0x0083e80000100800 */
[----:B-1----:R-:W3:Y:S04]  /*33d10*/  LDL.LU R4, [R1+0x1d4] ;  /* 0x0001d40001047983 */ /* 0x002ee80000300800 */
[----:B------:R-:W4:Y:S04]  /*33d20*/  LDL.LU R11, [R1+0x1a0] ;  /* 0x0001a000010b7983 */ /* 0x000f280000300800 */
[----:B----4-:R1:W-:Y:S04]  /*33d30*/  STL [R1+0xbe4], R11 ;  /* 0x000be40b01007387 */ /* 0x0103e80000100800 */
[----:B-1----:R-:W4:Y:S04]  /*33d40*/  LDL.LU R11, [R1+0x1f4] ;  /* 0x0001f400010b7983 */ /* 0x002f280000300800 */
[----:B------:R1:W-:Y:S04]  /*33d50*/  STL [R1+0xbdc], R9 ;  /* 0x000bdc0901007387 */ /* 0x0003e80000100800 */
[----:B-1----:R-:W2:Y:S04]  /*33d60*/  LDL.LU R9, [R1+0x1b0] ;  /* 0x0001b00001097983 */ /* 0x002ea80000300800 */
[----:B--2---:R1:W-:Y:S04]  /*33d70*/  STL [R1+0xbe0], R9 ;  /* 0x000be00901007387 */ /* 0x0043e80000100800 */
[----:B-1----:R-:W2:Y:S04]  /*33d80*/  LDL.LU R9, [R1+0x190] ;  /* 0x0001900001097983 */ /* 0x002ea80000300800 */
[----:B------:R-:W2:Y:S04]  /*33d90*/  LDL.LU R10, [R1+0x1c0] ;  /* 0x0001c000010a7983 */ /* 0x000ea80000300800 */
[----:B------:R1:W-:Y:S04]  /*33da0*/  STL [R1+0xbd8], R8 ;  /* 0x000bd80801007387 */ /* 0x0003e80000100800 */
[----:B-1----:R-:W2:Y:S04]  /*33db0*/  LDL.LU R8, [R1+0x1d0] ;  /* 0x0001d00001087983 */ /* 0x002ea80000300800 */
[----:B------:R-:W2:Y:S04]  /*33dc0*/  LDL.LU R15, [R1+0x22c] ;  /* 0x00022c00010f7983 */ /* 0x000ea80000300800 */
[----:B--2---:R1:W-:Y:S04]  /*33dd0*/  STL [R1+0xbd4], R15 ;  /* 0x000bd40f01007387 */ /* 0x0043e80000100800 */
[----:B-1----:R-:W2:Y:S04]  /*33de0*/  LDL.LU R15, [R1+0x1f0] ;  /* 0x0001f000010f7983 */ /* 0x002ea80000300800 */
[----:B------:R1:W-:Y:S04]  /*33df0*/  STL [R1+0xbcc], R13 ;  /* 0x000bcc0d01007387 */ /* 0x0003e80000100800 */
[----:B-1----:R-:W2:Y:S04]  /*33e00*/  LDL.LU R13, [R1+0x24c] ;  /* 0x00024c00010d7983 */ /* 0x002ea80000300800 */
[----:B--2---:R1:W-:Y:S04]  /*33e10*/  STL [R1+0xbd0], R13 ;  /* 0x000bd00d01007387 */ /* 0x0043e80000100800 */
[----:B-1----:R-:W2:Y:S04]  /*33e20*/  LDL.LU R13, [R1+0x21c] ;  /* 0x00021c00010d7983 */ /* 0x002ea80000300800 */
[----:B------:R-:W2:Y:S04]  /*33e30*/  LDL.LU R14, [R1+0x25c] ;  /* 0x00025c00010e7983 */ /* 0x000ea80000300800 */
[----:B------:R1:W-:Y:S04]  /*33e40*/  STL [R1+0xbc8], R12 ;  /* 0x000bc80c01007387 */ /* 0x0003e80000100800 */
[----:B-1----:R-:W2:Y:S04]  /*33e50*/  LDL.LU R12, [R1+0x26c] ;  /* 0x00026c00010c7983 */ /* 0x002ea80000300800 */
[----:B0-----:R-:W2:Y:S04]  /*33e60*/  LDL.LU R19, [R1+0x228] ;  /* 0x0002280001137983 */ /* 0x001ea80000300800 */
[----:B--2---:R0:W-:Y:S04]  /*33e70*/  STL [R1+0xbc4], R19 ;  /* 0x000bc41301007387 */ /* 0x0041e80000100800 */
[----:B0-----:R-:W2:Y:S04]  /*33e80*/  LDL.LU R19, [R1+0x28c] ;  /* 0x00028c0001137983 */ /* 0x001ea80000300800 */
[----:B------:R0:W-:Y:S04]  /*33e90*/  STL [R1+0xbbc], R28 ;  /* 0x000bbc1c01007387 */ /* 0x0001e80000100800 */
[----:B0-----:R-:W2:Y:S01]  /*33ea0*/  LDL.LU R28, [R1+0x248] ;  /* 0x00024800011c7983 */ /* 0x001ea20000300800 */
[----:B------:R-:W-:-:S03]  /*33eb0*/  F2FP.PACK_AB R7, R6, R7 ;  /* 0x000000070607723e */ /* 0x000fc600000000ff */
[----:B--2---:R0:W-:Y:S04]  /*33ec0*/  STL [R1+0xbc0], R28 ;  /* 0x000bc01c01007387 */ /* 0x0041e80000100800 */
[----:B0-----:R-:W2:Y:S04]  /*33ed0*/  LDL.LU R28, [R1+0x218] ;  /* 0x00021800011c7983 */ /* 0x001ea80000300800 */
[----:B------:R-:W2:Y:S04]  /*33ee0*/  LDL.LU R18, [R1+0x258] ;  /* 0x0002580001127983 */ /* 0x000ea80000300800 */
[----:B------:R0:W-:Y:S04]  /*33ef0*/  STL [R1+0xbb8], R29 ;  /* 0x000bb81d01007387 */ /* 0x0001e80000100800 */
        /* <DEDUP_REMOVED lines=14> */
[----:B------:R-:W2:Y:S04]  /*33fe0*/  LDL.LU R0, [R1+0x284] ;  /* 0x0002840001007983 */ /* 0x000ea80000300800 */
[----:B------:R-:W2:Y:S04]  /*33ff0*/  LDL.LU R20, [R1+0x294] ;  /* 0x0002940001147983 */ /* 0x000ea80000300800 */
[----:B------:R-:W2:Y:S04]  /*34000*/  LDL.LU R26, [R1+0x210] ;  /* 0x00021000011a7983 */ /* 0x000ea80000300800 */
[----:B------:R-:W2:Y:S04]  /*34010*/  LDL.LU R27, [R1+0x220] ;  /* 0x00022000011b7983 */ /* 0x000ea80000300800 */
[----:B------:R-:W2:Y:S04]  /*34020*/  LDL.LU R6, [R1+0xc30] ;  /* 0x000c300001067983 */ /* 0x000ea80000300800 */
[----:B------:R0:W-:Y:S04]  /*34030*/  STL [R1+0x1c], R7 ;  /* 0x00001c0701007387 */ /* 0x0001e80000100800 */
[----:B0-----:R-:W2:Y:S02]  /*34040*/  LDL.LU R7, [R1+0xc2c] ;  /* 0x000c2c0001077983 */ /* 0x001ea40000300800 */
[----:B--2---:R-:W-:-:S02]  /*34050*/  F2FP.PACK_AB R7, R6, R7 ;  /* 0x000000070607723e */ /* 0x004fc400000000ff */
        /* <DEDUP_REMOVED lines=25> */
[----:B------:R0:W-:Y:S04]  /*341f0*/  STL [R1], R7 ;  /* 0x0000000701007387 */ /* 0x0001e80000100800 */
[----:B0-----:R-:W2:Y:S02]  /*34200*/  LDL.LU R7, [R1+0xbf4] ;  /* 0x000bf40001077983 */ /* 0x001ea40000300800 */
[----:B--2---:R-:W-:-:S02]  /*34210*/  F2FP.PACK_AB R7, R6, R7 ;  /* 0x000000070607723e */ /* 0x004fc400000000ff */
[----:B------:R-:W2:Y:S02]  /*34220*/  LDL.LU R6, [R1+0xbf0] ;  /* 0x000bf00001067983 */ /* 0x000ea40000300800 */
[----:B--2---:R-:W-:Y:S02]  /*34230*/  F2FP.PACK_AB R6, R5, R6 ;  /* 0x000000060506723e */ /* 0x004fe400000000ff */
[----:B------:R-:W3:Y:S02]  /*34240*/  LDL.LU R5, [R1+0xbec] ;  /* 0x000bec0001057983 */ /* 0x000ee40000300800 */
[----:B---3--:R-:W-:Y:S02]  /*34250*/  F2FP.PACK_AB R5, R4, R5 ;  /* 0x000000050405723e */ /* 0x008fe400000000ff */
[----:B------:R-:W4:Y:S02]  /*34260*/  LDL.LU R4, [R1+0xbe8] ;  /* 0x000be80001047983 */ /* 0x000f240000300800 */
[----:B----4-:R-:W-:-:S02]  /*34270*/  F2FP.PACK_AB R4, R11, R4 ;  /* 0x000000040b04723e */ /* 0x010fc400000000ff */
[----:B------:R-:W2:Y:S02]  /*34280*/  LDL.LU R11, [R1+0xbe4] ;  /* 0x000be400010b7983 */ /* 0x000ea40000300800 */
[----:B--2---:R-:W-:Y:S02]  /*34290*/  F2FP.PACK_AB R11, R9, R11 ;  /* 0x0000000b090b723e */ /* 0x004fe400000000ff */
[----:B------:R-:W2:Y:S02]  /*342a0*/  LDL.LU R9, [R1+0xbe0] ;  /* 0x000be00001097983 */ /* 0x000ea40000300800 */
[----:B--2---:R-:W-:Y:S02]  /*342b0*/  F2FP.PACK_AB R10, R9, R10 ;  /* 0x0000000a090a723e */ /* 0x004fe400000000ff */
[----:B------:R-:W2:Y:S02]  /*342c0*/  LDL.LU R9, [R1+0xbdc] ;  /* 0x000bdc0001097983 */ /* 0x000ea40000300800 */
[----:B--2---:R-:W-:-:S02]  /*342d0*/  F2FP.PACK_AB R9, R8, R9 ;  /* 0x000000090809723e */ /* 0x004fc400000000ff */
        /* <DEDUP_REMOVED lines=12> */
[----:B------:R-:W2:Y:S01]  /*343a0*/  LDL.LU R28, [R1+0xbc0] ;  /* 0x000bc000011c7983 */ /* 0x000ea20000300800 */
[----:B------:R-:W-:Y:S02]  /*343b0*/  F2FP.PACK_AB R17, R29, R17 ;  /* 0x000000111d11723e */ /* 0x000fe400000000ff */
[----:B------:R-:W-:Y:S02]  /*343c0*/  F2FP.PACK_AB R16, R25, R16 ;  /* 0x000000101910723e */ /* 0x000fe400000000ff */
[----:B------:R-:W-:Y:S02]  /*343d0*/  F2FP.PACK_AB R23, R24, R23 ;  /* 0x000000171817723e */ /* 0x000fe400000000ff */
[----:B------:R-:W-:Y:S02]  /*343e0*/  F2FP.PACK_AB R22, R2, R22 ;  /* 0x000000160216723e */ /* 0x000fe400000000ff */
[----:B------:R-:W-:Y:S02]  /*343f0*/  F2FP.PACK_AB R21, R3, R21 ;  /* 0x000000150315723e */ /* 0x000fe400000000ff */
[----:B--2---:R-:W-:-:S02]  /*34400*/  F2FP.PACK_AB R18, R28, R18 ;  /* 0x000000121c12723e */ /* 0x004fc400000000ff */
[----:B------:R-:W2:Y:S04]  /*34410*/  LDL.LU R28, [R1+0xbbc] ;  /* 0x000bbc00011c7983 */ /* 0x000ea80000300800 */
[----:B------:R-:W2:Y:S04]  /*34420*/  LDL.LU R29, [R1+0xbb8] ;  /* 0x000bb800011d7983 */ /* 0x000ea80000300800 */
[----:B------:R-:W3:Y:S04]  /*34430*/  LDL.LU R25, [R1+0xbb4] ;  /* 0x000bb40001197983 */ /* 0x000ee80000300800 */
[----:B------:R-:W3:Y:S04]  /*34440*/  LDL.LU R24, [R1+0xbb0] ;  /* 0x000bb00001187983 */ /* 0x000ee80000300800 */
[----:B------:R-:W4:Y:S04]  /*34450*/  LDL.LU R2, [R1+0xbac] ;  /* 0x000bac0001027983 */ /* 0x000f280000300800 */
[----:B------:R-:W4:Y:S01]  /*34460*/  LDL.LU R3, [R1+0xba8] ;  /* 0x000ba80001037983 */ /* 0x000f220000300800 */
[----:B------:R-:W-:-:S02]  /*34470*/  F2FP.PACK_AB R27, R26, R27 ;  /* 0x0000001b1a1b723e */ /* 0x000fc400000000ff */
[----:B------:R-:W-:Y:S02]  /*34480*/  F2FP.PACK_AB R20, R0, R20 ;  /* 0x000000140014723e */ /* 0x000fe400000000ff */
[----:B--2---:R-:W-:Y:S02]  /*34490*/  F2FP.PACK_AB R26, R29, R28 ;  /* 0x0000001c1d1a723e */ /* 0x004fe400000000ff */
[----:B---3--:R-:W-:Y:S02]  /*344a0*/  F2FP.PACK_AB R25, R25, R24 ;  /* 0x000000181919723e */ /* 0x008fe400000000ff */
[----:B----4-:R-:W-:Y:S02]  /*344b0*/  F2FP.PACK_AB R24, R3, R2 ;  /* 0x000000020318723e */ /* 0x010fe400000000ff */
.L_x_1:
[----:B-1----:R-:W2:Y:S04]  /*344c0*/  LDL.LU R0, [R1+0xb3c] ;  /* 0x000b3c0001007983 */ /* 0x002ea80000300800 */
[----:B------:R-:W1:Y:S02]  /*344d0*/  S2R R28, SR_TID.X ;  /* 0x00000000001c7919 */ /* 0x000e640000002100 */
[----:B01----:R-:W-:-:S02]  /*344e0*/  IMAD.SHL.U32 R2, R28, 0x4, RZ ;  /* 0x000000041c027824 */ /* 0x003fc400078e00ff */
[C---:B------:R-:W-:Y:S02]  /*344f0*/  IMAD.SHL.U32 R3, R28.reuse, 0x400, RZ ;  /* 0x000004001c037824 */ /* 0x040fe400078e00ff */
[C---:B------:R-:W-:Y:S02]  /*34500*/  IMAD.SHL.U32 R29, R28.reuse, 0x1000, RZ ;  /* 0x000010001c1d7824 */ /* 0x040fe400078e00ff */
[----:B------:R-:W-:Y:S01]  /*34510*/  IMAD.SHL.U32 R28, R28, 0x10, RZ ;  /* 0x000000101c1c7824 */ /* 0x000fe200078e00ff */
[----:B------:R-:W-:Y:S01]  /*34520*/  BAR.SYNC.DEFER_BLOCKING 0x0 ;  /* 0x0000000000007b1d */ /* 0x000fe20000010000 */
[----:B--2---:R-:W-:-:S04]  /*34530*/  LOP3.LUT R0, R0, 0x1c60, RZ, 0xc0, !PT ;  /* 0x00001c6000007812 */ /* 0x004fc800078ec0ff */
[----:B------:R-:W-:Y:S02]  /*34540*/  LOP3.LUT R0, R0, 0x70, R2, 0x78, !PT ;  /* 0x0000007000007812 */ /* 0x000fe400078e7802 */
[----:B------:R-:W-:Y:S02]  /*34550*/  LOP3.LUT R2, R3, 0x6000, RZ, 0xc0, !PT ;  /* 0x0000600003027812 */ /* 0x000fe400078ec0ff */
[----:B------:R-:W-:Y:S02]  /*34560*/  LOP3.LUT R3, R29, 0x6000, RZ, 0xc0, !PT ;  /* 0x000060001d037812 */ /* 0x000fe400078ec0ff */
[----:B------:R-:W2:Y:S01]  /*34570*/  LDL.LU R29, [R1+0xb5c] ;  /* 0x000b5c00011d7983 */ /* 0x000ea20000300800 */
[----:B------:R-:W-:Y:S01]  /*34580*/  IMAD.IADD R0, R2, 0x1, R0 ;  /* 0x0000000102007824 */ /* 0x000fe200078e0200 */
[----:B------:R-:W-:-:S04]  /*34590*/  LOP3.LUT R2, R3, 0x3f0, R28, 0xf8, !PT ;  /* 0x000003f003027812 */ /* 0x000fc800078ef81c */
[----:B------:R0:W-:Y:S04]  /*345a0*/  STS.128 [R0], R24 ;  /* 0x0000001800007388 */ /* 0x0001e80000000c00 */
[----:B0-----:R-:W3:Y:S04]  /*345b0*/  LDL.LU R25, [R1+0x2a0] ;  /* 0x0002a00001197983 */ /* 0x001ee80000300800 */
[----:B------:R0:W-:Y:S04]  /*345c0*/  STS.128 [R0+0x200], R20 ;  /* 0x0002001400007388 */ /* 0x0001e80000000c00 */
[----:B------:R1:W-:Y:S04]  /*345d0*/  STS.128 [R0+0x80], R16 ;  /* 0x0000801000007388 */ /* 0x0003e80000000c00 */
[----:B0-----:R-:W4:Y:S04]  /*345e0*/  LDL.LU R20, [R1+0x10] ;  /* 0x0000100001147983 */ /* 0x001f280000300800 */
[----:B------:R-:W4:Y:S04]  /*345f0*/  LDL.LU R21, [R1+0x14] ;  /* 0x0000140001157983 */ /* 0x000f280000300800 */
[----:B------:R-:W4:Y:S04]  /*34600*/  LDL.LU R22, [R1+0x18] ;  /* 0x0000180001167983 */ /* 0x000f280000300800 */
[----:B------:R-:W4:Y:S04]  /*34610*/  LDL.LU R23, [R1+0x1c] ;  /* 0x00001c0001177983 */ /* 0x000f280000300800 */
[----:B-1----:R-:W5:Y:S04]  /*34620*/  LDL.LU R16, [R1] ;  /* 0x0000000001107983 */ /* 0x002f680000300800 */
[----:B------:R-:W5:Y:S04]  /*34630*/  LDL.LU R17, [R1+0x4] ;  /* 0x0000040001117983 */ /* 0x000f680000300800 */
[----:B------:R-:W5:Y:S04]  /*34640*/  LDL.LU R18, [R1+0x8] ;  /* 0x0000080001127983 */ /* 0x000f680000300800 */
[----:B------:R-:W5:Y:S04]  /*34650*/  LDL.LU R19, [R1+0xc] ;  /* 0x00000c0001137983 */ /* 0x000f680000300800 */
[----:B------:R-:W0:Y:S04]  /*34660*/  S2R R28, SR_TID.X ;  /* 0x00000000001c7919 */ /* 0x000e280000002100 */
[----:B------:R0:W-:Y:S04]  /*34670*/  STS.128 [R0+0x280], R12 ;  /* 0x0002800c00007388 */ /* 0x0001e80000000c00 */
[----:B------:R1:W-:Y:S04]  /*34680*/  STS.128 [R0+0x100], R8 ;  /* 0x0001000800007388 */ /* 0x0003e80000000c00 */
[----:B------:R1:W-:Y:S01]  /*34690*/  STS.128 [R0+0x300], R4 ;  /* 0x0003000400007388 */ /* 0x0003e20000000c00 */
[----:B0-----:R-:W-:-:S02]  /*346a0*/  SHF.R.U32.HI R15, RZ, 0x5, R28 ;  /* 0x00000005ff0f7819 */ /* 0x001fc4000001161c */
[----:B------:R-:W-:Y:S02]  /*346b0*/  SHF.R.U32.HI R3, RZ, 0x1, R28 ;  /* 0x00000001ff037819 */ /* 0x000fe4000001161c */
[----:B------:R-:W-:Y:S02]  /*346c0*/  SGXT.U32 R15, R15, 0x3 ;  /* 0x000000030f0f781a */ /* 0x000fe40000000000 */
[----:B-1----:R-:W-:Y:S02]  /*346d0*/  LOP3.LUT R10, R2, 0x60, R3, 0x78, !PT ;  /* 0x00000060020a7812 */ /* 0x002fe400078e7803 */
[C-C-:B---3--:R-:W-:Y:S02]  /*346e0*/  LOP3.LUT R2, R25.reuse, 0x38, R15.reuse, 0xfe, !PT ;  /* 0x0000003819027812 */ /* 0x148fe400078efe0f */
[C-C-:B------:R-:W-:Y:S02]  /*346f0*/  LOP3.LUT R4, R25.reuse, 0x40, R15.reuse, 0xfe, !PT ;  /* 0x0000004019047812 */ /* 0x140fe400078efe0f */
[C-C-:B------:R-:W-:Y:S01]  /*34700*/  LOP3.LUT R3, R25.reuse, 0x48, R15.reuse, 0xfe, !PT ;  /* 0x0000004819037812 */ /* 0x140fe200078efe0f */
[----:B------:R0:W-:Y:S04]  /*34710*/  STL [R1+0x34], R2 ;  /* 0x0000340201007387 */ /* 0x0001e80000100800 */
[----:B------:R1:W-:Y:S01]  /*34720*/  STL [R1+0x38], R4 ;  /* 0x0000380401007387 */ /* 0x0003e20000100800 */
[----:B0-----:R-:W-:-:S03]  /*34730*/  LOP3.LUT R2, R25, 0x50, R15, 0xfe, !PT ;  /* 0x0000005019027812 */ /* 0x001fc600078efe0f */
[----:B------:R0:W-:Y:S01]  /*34740*/  STL [R1+0x3c], R3 ;  /* 0x00003c0301007387 */ /* 0x0001e20000100800 */
[----:B-1----:R-:W-:-:S03]  /*34750*/  LOP3.LUT R4, R25, 0x58, R15, 0xfe, !PT ;  /* 0x0000005819047812 */ /* 0x002fc600078efe0f */
[----:B------:R1:W-:Y:S04]  /*34760*/  STL [R1+0x40], R2 ;  /* 0x0000400201007387 */ /* 0x0003e80000100800 */
[----:B------:R3:W-:Y:S01]  /*34770*/  STL [R1+0x48], R4 ;  /* 0x0000480401007387 */ /* 0x0007e20000100800 */
[C-C-:B0-----:R-:W-:Y:S02]  /*34780*/  LOP3.LUT R3, R25.reuse, 0x60, R15.reuse, 0xfe, !PT ;  /* 0x0000006019037812 */ /* 0x141fe400078efe0f */
[----:B-1----:R-:W-:-:S03]  /*34790*/  LOP3.LUT R2, R25, 0x68, R15, 0xfe, !PT ;  /* 0x0000006819027812 */ /* 0x002fc600078efe0f */
[----:B------:R0:W-:Y:S01]  /*347a0*/  STL [R1+0x4c], R3 ;  /* 0x00004c0301007387 */ /* 0x0001e20000100800 */
[----:B---3--:R-:W-:-:S03]  /*347b0*/  LOP3.LUT R4, R25, 0x70, R15, 0xfe, !PT ;  /* 0x0000007019047812 */ /* 0x008fc600078efe0f */
        /* <DEDUP_REMOVED lines=9> */
[C-C-:B-1----:R-:W-:Y:S01]  /*34850*/  LOP3.LUT R2, R25.reuse, 0x98, R15.reuse, 0xfe, !PT ;  /* 0x0000009819027812 */ /* 0x142fe200078efe0f */
[----:B-----5:R-:W-:Y:S01]  /*34860*/  STS.128 [R0+0x180], R16 ;  /* 0x0001801000007388 */ /* 0x020fe20000000c00 */
[----:B---3--:R-:W-:-:S03]  /*34870*/  LOP3.LUT R4, R25, 0xa0, R15, 0xfe, !PT ;  /* 0x000000a019047812 */ /* 0x008fc600078efe0f */
[----:B----4-:R-:W-:Y:S04]  /*34880*/  STS.128 [R0+0x380], R20 ;  /* 0x0003801400007388 */ /* 0x010fe80000000c00 */
[----:B------:R0:W-:Y:S04]  /*34890*/  STL [R1+0x64], R3 ;  /* 0x0000640301007387 */ /* 0x0001e80000100800 */
[----:B------:R1:W-:Y:S04]  /*348a0*/  STL [R1+0x68], R2 ;  /* 0x0000680201007387 */ /* 0x0003e80000100800 */
[----:B------:R-:W-:Y:S01]  /*348b0*/  BAR.SYNC.DEFER_BLOCKING 0x0 ;  /* 0x0000000000007b1d */ /* 0x000fe20000010000 */
[----:B0-----:R-:W-:-:S02]  /*348c0*/  LOP3.LUT R3, R25, 0xa8, R15, 0xfe, !PT ;  /* 0x000000a819037812 */ /* 0x001fc400078efe0f */
[----:B-1----:R-:W-:-:S03]  /*348d0*/  LOP3.LUT R2, R25, 0xb0, R15, 0xfe, !PT ;  /* 0x000000b019027812 */ /* 0x002fc600078efe0f */
[----:B------:R0:W-:Y:S04]  /*348e0*/  STL [R1+0x6c], R4 ;  /* 0x00006c0401007387 */ /* 0x0001e80000100800 */
[----:B------:R1:W-:Y:S01]  /*348f0*/  STL [R1+0x70], R3 ;  /* 0x0000700301007387 */ /* 0x0003e20000100800 */
[----:B0-----:R-:W-:-:S03]  /*34900*/  LOP3.LUT R4, R25, 0xb8, R15, 0xfe, !PT ;  /* 0x000000b819047812 */ /* 0x001fc600078efe0f */
[----:B------:R0:W-:Y:S01]  /*34910*/  STL [R1+0x74], R2 ;  /* 0x0000740201007387 */ /* 0x0001e20000100800 */
[----:B-1----:R-:W-:-:S03]  /*34920*/  LOP3.LUT R3, R25, 0xc0, R15, 0xfe, !PT ;  /* 0x000000c019037812 */ /* 0x002fc600078efe0f */
[----:B------:R1:W-:Y:S04]  /*34930*/  STL [R1+0x78], R4 ;  /* 0x0000780401007387 */ /* 0x0003e80000100800 */
[----:B------:R-:W3:Y:S01]  /*34940*/  LDS.128 R16, [R10] ;  /* 0x000000000a107984 */ /* 0x000ee20000000c00 */
[C-C-:B0-----:R-:W-:Y:S02]  /*34950*/  LOP3.LUT R2, R25.reuse, 0xc8, R15.reuse, 0xfe, !PT ;  /* 0x000000c819027812 */ /* 0x141fe400078efe0f */
[----:B------:R-:W-:Y:S01]  /*34960*/  LOP3.LUT R0, R25, R15, RZ, 0xfc, !PT ;  /* 0x0000000f19007212 */ /* 0x000fe200078efcff */
[----:B--2---:R-:W-:Y:S01]  /*34970*/  IMAD R28, R29, c[0x0][0x194], RZ ;  /* 0x000065001d1c7a24 */ /* 0x004fe200078e02ff */
[C-C-:B-1----:R-:W-:Y:S01]  /*34980*/  LOP3.LUT R4, R25.reuse, 0xd0, R15.reuse, 0xfe, !PT ;  /* 0x000000d019047812 */ /* 0x142fe200078efe0f */
[----:B------:R0:W-:Y:S04]  /*34990*/  STL [R1+0x7c], R3 ;  /* 0x00007c0301007387 */ /* 0x0001e80000100800 */
[----:B------:R1:W-:Y:S04]  /*349a0*/  STL [R1+0x80], R2 ;  /* 0x0000800201007387 */ /* 0x0003e80000100800 */
[----:B------:R2:W-:Y:S01]  /*349b0*/  STL [R1+0x84], R4 ;  /* 0x0000840401007387 */ /* 0x0005e20000100800 */
[----:B0-----:R-:W-:-:S02]  /*349c0*/  LOP3.LUT R3, R25, 0xd8, R15, 0xfe, !PT ;  /* 0x000000d819037812 */ /* 0x001fc400078efe0f */
[----:B------:R-:W-:Y:S01]  /*349d0*/  ISETP.GE.AND P0, PT, R29, c[0x0][0x178], PT ;  /* 0x00005e001d007a0c */ /* 0x000fe20003f06270 */
[----:B------:R-:W-:Y:S01]  /*349e0*/  LDS.128 R20, [R10+0x1400] ;  /* 0x001400000a147984 */ /* 0x000fe20000000c00 */
[C-C-:B-1----:R-:W-:Y:S02]  /*349f0*/  LOP3.LUT R2, R25.reuse, 0xe0, R15.reuse, 0xfe, !PT ;  /* 0x000000e019027812 */ /* 0x142fe400078efe0f */
[C-C-:B--2---:R-:W-:Y:S01]  /*34a00*/  LOP3.LUT R4, R25.reuse, 0xe8, R15.reuse, 0xfe, !PT ;  /* 0x000000e819047812 */ /* 0x144fe200078efe0f */
[----:B------:R0:W-:Y:S04]  /*34a10*/  STL [R1+0x88], R3 ;  /* 0x0000880301007387 */ /* 0x0001e80000100800 */
[----:B------:R1:W-:Y:S04]  /*34a20*/  STL [R1+0x8c], R2 ;  /* 0x00008c0201007387 */ /* 0x0003e80000100800 */
[----:B------:R2:W-:Y:S01]  /*34a30*/  STL [R1+0x90], R4 ;  /* 0x0000900401007387 */ /* 0x0005e20000100800 */
[----:B0-----:R-:W-:-:S02]  /*34a40*/  LOP3.LUT R3, R25, 0xf0, R15, 0xfe, !PT ;  /* 0x000000f019037812 */ /* 0x001fc400078efe0f */
[----:B-1----:R-:W-:-:S03]  /*34a50*/  LOP3.LUT R2, R25, 0xf8, R15, 0xfe, !PT ;  /* 0x000000f819027812 */ /* 0x002fc600078efe0f */
[----:B------:R0:W-:Y:S01]  /*34a60*/  STL [R1+0x94], R3 ;  /* 0x0000940301007387 */ /* 0x0001e20000100800 */
[----:B--2---:R-:W-:-:S03]  /*34a70*/  LOP3.LUT R4, R25, 0x100, R15, 0xfe, !PT ;  /* 0x0000010019047812 */ /* 0x004fc600078efe0f */
[----:B------:R1:W-:Y:S04]  /*34a80*/  STL [R1+0x98], R2 ;  /* 0x0000980201007387 */ /* 0x0003e80000100800 */
[----:B------:R2:W-:Y:S01]  /*34a90*/  STL [R1+0x9c], R4 ;  /* 0x00009c0401007387 */ /* 0x0005e20000100800 */
[C-C-:B0-----:R-:W-:Y:S02]  /*34aa0*/  LOP3.LUT R3, R25.reuse, 0x108, R15.reuse, 0xfe, !PT ;  /* 0x0000010819037812 */ /* 0x141fe400078efe0f */
        /* <DEDUP_REMOVED lines=16> */
[----:B------:R-:W-:Y:S04]  /*34bb0*/  STL [R1+0xc4], R4 ;  /* 0x0000c40401007387 */ /* 0x000fe80000100800 */
[----:B------:R-:W2:Y:S01]  /*34bc0*/  LDS.128 R4, [R10+0x400] ;  /* 0x000400000a047984 */ /* 0x000ea20000000c00 */
[C-C-:B0-----:R-:W-:Y:S02]  /*34bd0*/  LOP3.LUT R3, R25.reuse, 0x150, R15.reuse, 0xfe, !PT ;  /* 0x0000015019037812 */ /* 0x141fe400078efe0f */
[----:B-1----:R-:W-:-:S03]  /*34be0*/  LOP3.LUT R2, R25, 0x158, R15, 0xfe, !PT ;  /* 0x0000015819027812 */ /* 0x002fc600078efe0f */
[----:B------:R-:W-:Y:S04]  /*34bf0*/  STL [R1+0xc8], R3 ;  /* 0x0000c80301007387 */ /* 0x000fe80000100800 */
[----:B------:R0:W-:Y:S04]  /*34c00*/  STL [R1+0xcc], R2 ;  /* 0x0000cc0201007387 */ /* 0x0001e80000100800 */
[----:B---3--:R-:W-:Y:S04]  /*34c10*/  STL.64 [R1+0x20], R16 ;  /* 0x0000201001007387 */ /* 0x008fe80000100a00 */
[----:B------:R-:W-:Y:S04]  /*34c20*/  STL.64 [R1+0x28], R18 ;  /* 0x0000281201007387 */ /* 0x000fe80000100a00 */
[----:B------:R-:W1:Y:S01]  /*34c30*/  LDS.128 R16, [R10+0x800] ;  /* 0x000800000a107984 */ /* 0x000e620000000c00 */
[----:B0-----:R-:W-:-:S02]  /*34c40*/  LOP3.LUT R2, R25, 0x160, R15, 0xfe, !PT ;  /* 0x0000016019027812 */ /* 0x001fc400078efe0f */
[----:B------:R-:W-:-:S03]  /*34c50*/  LOP3.LUT R3, R25, 0x168, R15, 0xfe, !PT ;  /* 0x0000016819037812 */ /* 0x000fc600078efe0f */
[----:B------:R0:W-:Y:S02]  /*34c60*/  STL [R1+0xd0], R2 ;  /* 0x0000d00201007387 */ /* 0x0001e40000100800 */
[C-C-:B0-----:R-:W-:Y:S02]  /*34c70*/  LOP3.LUT R2, R25.reuse, 0x170, R15.reuse, 0xfe, !PT ;  /* 0x0000017019027812 */ /* 0x141fe400078efe0f */
[----:B--2---:R0:W-:Y:S04]  /*34c80*/  STL.64 [R1+0x10], R4 ;  /* 0x0000100401007387 */ /* 0x0041e80000100a00 */
[----:B------:R-:W-:Y:S04]  /*34c90*/  STL.64 [R1+0x18], R6 ;  /* 0x0000180601007387 */ /* 0x000fe80000100a00 */
[----:B------:R2:W-:Y:S01]  /*34ca0*/  STL [R1+0xd4], R3 ;  /* 0x0000d40301007387 */ /* 0x0005e20000100800 */
[----:B0-----:R-:W-:-:S03]  /*34cb0*/  LOP3.LUT R4, R25, 0x178, R15, 0xfe, !PT ;  /* 0x0000017819047812 */ /* 0x001fc600078efe0f */
[----:B------:R0:W-:Y:S01]  /*34cc0*/  STL [R1+0xd8], R2 ;  /* 0x0000d80201007387 */ /* 0x0001e20000100800 */
[----:B--2---:R-:W-:-:S03]  /*34cd0*/  LOP3.LUT R3, R25, 0x180, R15, 0xfe, !PT ;  /* 0x0000018019037812 */ /* 0x004fc600078efe0f */
        /* <DEDUP_REMOVED lines=16> */
[----:B------:R2:W-:Y:S04]  /*34de0*/  STL [R1+0xfc], R2 ;  /* 0x0000fc0201007387 */ /* 0x0005e80000100800 */
[----:B-1----:R-:W-:Y:S01]  /*34df0*/  STL.64 [R1], R16 ;  /* 0x0000001001007387 */ /* 0x002fe20000100a00 */
[----:B0-----:R-:W-:-:S03]  /*34e00*/  LOP3.LUT R3, R25, 0x1d0, R15, 0xfe, !PT ;  /* 0x000001d019037812 */ /* 0x001fc600078efe0f */
[----:B------:R-:W-:Y:S01]  /*34e10*/  STL.64 [R1+0x8], R18 ;  /* 0x0000081201007387 */ /* 0x000fe20000100a00 */
[----:B--2---:R-:W-:-:S03]  /*34e20*/  LOP3.LUT R2, R25, 0x1c8, R15, 0xfe, !PT ;  /* 0x000001c819027812 */ /* 0x004fc600078efe0f */
[----:B------:R0:W-:Y:S04]  /*34e30*/  STL [R1+0x100], R4 ;  /* 0x0001000401007387 */ /* 0x0001e80000100800 */
[----:B------:R1:W-:Y:S04]  /*34e40*/  STL [R1+0x104], R2 ;  /* 0x0001040201007387 */ /* 0x0003e80000100800 */
[----:B------:R-:W-:Y:S01]  /*34e50*/  LDS.128 R16, [R10+0x1000] ;  /* 0x001000000a107984 */ /* 0x000fe20000000c00 */
[----:B0-----:R-:W-:-:S03]  /*34e60*/  LOP3.LUT R4, R25, 0x1d8, R15, 0xfe, !PT ;  /* 0x000001d819047812 */ /* 0x001fc600078efe0f */
[----:B------:R0:W-:Y:S04]  /*34e70*/  STL [R1+0x108], R3 ;  /* 0x0001080301007387 */ /* 0x0001e80000100800 */
[----:B------:R-:W-:Y:S04]  /*34e80*/  STL [R1+0x10c], R4 ;  /* 0x00010c0401007387 */ /* 0x000fe80000100800 */
[----:B------:R-:W2:Y:S01]  /*34e90*/  LDS.128 R4, [R10+0xc00] ;  /* 0x000c00000a047984 */ /* 0x000ea20000000c00 */
[C-C-:B-1----:R-:W-:Y:S02]  /*34ea0*/  LOP3.LUT R2, R25.reuse, 0x1e0, R15.reuse, 0xfe, !PT ;  /* 0x000001e019027812 */ /* 0x142fe400078efe0f */
[----:B0-----:R-:W-:-:S03]  /*34eb0*/  LOP3.LUT R3, R25, 0x1e8, R15, 0xfe, !PT ;  /* 0x000001e819037812 */ /* 0x001fc600078efe0f */
[----:B------:R0:W-:Y:S04]  /*34ec0*/  STL [R1+0x110], R2 ;  /* 0x0001100201007387 */ /* 0x0001e80000100800 */
[----:B------:R-:W-:Y:S01]  /*34ed0*/  STL [R1+0x118], R3 ;  /* 0x0001180301007387 */ /* 0x000fe20000100800 */
[----:B0-----:R-:W-:-:S05]  /*34ee0*/  IMAD R2, R0, c[0x0][0x198], RZ ;  /* 0x0000660000027a24 */ /* 0x001fca00078e02ff */
[----:B------:R-:W-:Y:S04]  /*34ef0*/  STL [R1+0x44], R2 ;  /* 0x0000440201007387 */ /* 0x000fe80000100800 */
[----:B--2---:R0:W-:Y:S04]  /*34f00*/  STL [R1+0xbc0], R4 ;  /* 0x000bc00401007387 */ /* 0x0041e80000100800 */
[----:B0-----:R-:W2:Y:S04]  /*34f10*/  LDL.LU R4, [R1+0x5c] ;  /* 0x00005c0001047983 */ /* 0x001ea80000300800 */
[----:B------:R0:W-:Y:S04]  /*34f20*/  STL [R1+0xbb0], R5 ;  /* 0x000bb00501007387 */ /* 0x0001e80000100800 */
[----:B0-----:R-:W3:Y:S04]  /*34f30*/  LDL.LU R5, [R1+0x44] ;  /* 0x0000440001057983 */ /* 0x001ee80000300800 */
[----:B------:R-:W-:Y:S04]  /*34f40*/  STL [R1+0xbac], R6 ;  /* 0x000bac0601007387 */ /* 0x000fe80000100800 */
[----:B------:R-:W-:Y:S04]  /*34f50*/  STL [R1+0xba8], R7 ;  /* 0x000ba80701007387 */ /* 0x000fe80000100800 */
[----:B------:R-:W-:Y:S04]  /*34f60*/  STL [R1+0xbc4], R16 ;  /* 0x000bc41001007387 */ /* 0x000fe80000100800 */
[----:B------:R0:W-:Y:S04]  /*34f70*/  STL [R1+0xbbc], R17 ;  /* 0x000bbc1101007387 */ /* 0x0001e80000100800 */
[----:B0-----:R-:W4:Y:S04]  /*34f80*/  LDL.LU R17, [R1+0x20] ;  /* 0x0000200001117983 */ /* 0x001f280000300800 */
[----:B------:R0:W-:Y:S04]  /*34f90*/  STL [R1+0xbb8], R18 ;  /* 0x000bb81201007387 */ /* 0x0001e80000100800 */
[----:B0-----:R-:W5:Y:S04]  /*34fa0*/  LDL.LU R18, [R1+0x10] ;  /* 0x0000100001127983 */ /* 0x001f680000300800 */
[----:B------:R0:W-:Y:S04]  /*34fb0*/  STL [R1+0xbb4], R19 ;  /* 0x000bb41301007387 */ /* 0x0001e80000100800 */
[----:B0-----:R-:W2:Y:S01]  /*34fc0*/  LDL.LU R19, [R1] ;  /* 0x0000000001137983 */ /* 0x001ea20000300800 */
[----:B------:R-:W-:-:S02]  /*34fd0*/  ISETP.LT.AND P2, PT, R0, c[0x0][0x17c], !P0 ;  /* 0x00005f0000007a0c */ /* 0x000fc40004741270 */
[C-C-:B------:R-:W-:Y:S01]  /*34fe0*/  LOP3.LUT R9, R25.reuse, 0x8, R15.reuse, 0xfe, !PT ;  /* 0x0000000819097812 */ /* 0x140fe200078efe0f */
[----:B------:R-:W2:Y:S01]  /*34ff0*/  LDL.LU R6, [R1+0x38] ;  /* 0x0000380001067983 */ /* 0x000ea20000300800 */
[C---:B------:R-:W-:Y:S02]  /*35000*/  LEA R0, P1, R28.reuse, c[0x0][0x170], 0x1 ;  /* 0x00005c001c007a11 */ /* 0x040fe400078208ff */
[C-C-:B------:R-:W-:Y:S02]  /*35010*/  LOP3.LUT R7, R25.reuse, 0x1f0, R15.reuse, 0xfe, !PT ;  /* 0x000001f019077812 */ /* 0x140fe400078efe0f */
[--C-:B------:R-:W-:Y:S02]  /*35020*/  LOP3.LUT R3, R25, 0x1f8, R15.reuse, 0xfe, !PT ;  /* 0x000001f819037812 */ /* 0x100fe400078efe0f */
[C---:B------:R-:W-:Y:S01]  /*35030*/  ISETP.LT.AND P4, PT, R9.reuse, c[0x0][0x17c], !P0 ;  /* 0x00005f0009007a0c */ /* 0x040fe20004781270 */
[----:B------:R-:W-:Y:S01]  /*35040*/  IMAD R9, R9, c[0x0][0x198], RZ ;  /* 0x0000660009097a24 */ /* 0x000fe200078e02ff */
[----:B------:R-:W-:Y:S01]  /*35050*/  LEA.HI.X.SX32 R28, R28, c[0x0][0x174], 0x1, P1 ;  /* 0x00005d001c1c7a11 */ /* 0x000fe200008f0eff */
[----:B------:R0:W-:Y:S01]  /*35060*/  STL [R1+0x114], R7 ;  /* 0x0001140701007387 */ /* 0x0001e20000100800 */
[----:B------:R-:W-:-:S02]  /*35070*/  LOP3.LUT R11, R25, 0x10, R15, 0xfe, !PT ;  /* 0x00000010190b7812 */ /* 0x000fc400078efe0f */
[C-C-:B------:R-:W-:Y:S02]  /*35080*/  LOP3.LUT R24, R25.reuse, 0x18, R15.reuse, 0xfe, !PT ;  /* 0x0000001819187812 */ /* 0x140fe400078efe0f */
[C-C-:B------:R-:W-:Y:S02]  /*35090*/  LOP3.LUT R26, R25.reuse, 0x20, R15.reuse, 0xfe, !PT ;  /* 0x00000020191a7812 */ /* 0x140fe400078efe0f */
[C-C-:B------:R-:W-:Y:S01]  /*350a0*/  LOP3.LUT R27, R25.reuse, 0x28, R15.reuse, 0xfe, !PT ;  /* 0x00000028191b7812 */ /* 0x140fe200078efe0f */
[----:B0-----:R-:W2:Y:S01]  /*350b0*/  LDL.LU R7, [R1+0x40] ;  /* 0x0000400001077983 */ /* 0x001ea20000300800 */
[----:B------:R-:W-:Y:S01]  /*350c0*/  LOP3.LUT R29, R25, 0x30, R15, 0xfe, !PT ;  /* 0x00000030191d7812 */ /* 0x000fe200078efe0f */
[----:B------:R-:W-:Y:S02]  /*350d0*/  IMAD R25, R11, c[0x0][0x198], RZ ;  /* 0x000066000b197a24 */ /* 0x000fe400078e02ff */
[----:B------:R0:W-:Y:S01]  /*350e0*/  STL [R1+0xa4], R3 ;  /* 0x0000a40301007387 */ /* 0x0001e20000100800 */
[-C--:B------:R-:W-:Y:S01]  /*350f0*/  LEA R8, P3, R9, R0.reuse, 0x1 ;  /* 0x0000000009087211 */ /* 0x080fe200078608ff */
[----:B------:R-:W-:Y:S01]  /*35100*/  IMAD R16, R26, c[0x0][0x198], RZ ;  /* 0x000066001a107a24 */ /* 0x000fe200078e02ff */
[C---:B---3--:R-:W-:Y:S01]  /*35110*/  LEA R2, P1, R5.reuse, R0, 0x1 ;  /* 0x0000000005027211 */ /* 0x048fe200078208ff */
[----:B------:R-:W1:Y:S03]  /*35120*/  LDS.128 R12, [R10+0x1800] ;  /* 0x001800000a0c7984 */ /* 0x000e660000000c00 */
[----:B0-----:R-:W-:-:S02]  /*35130*/  LEA.HI.X.SX32 R3, R5, R28, 0x1, P1 ;  /* 0x0000001c05037211 */ /* 0x001fc400008f0eff */
[----:B------:R-:W-:Y:S02]  /*35140*/  ISETP.LT.AND P1, PT, R11, c[0x0][0x17c], !P0 ;  /* 0x00005f000b007a0c */ /* 0x000fe40004721270 */
[----:B------:R-:W-:Y:S01]  /*35150*/  LEA.HI.X.SX32 R9, R9, R28, 0x1, P3 ;  /* 0x0000001c09097211 */ /* 0x000fe200018f0eff */
[----:B----4-:R0:W-:Y:S02]  /*35160*/  @P2 STG.E.U16 [R2.64], R17 ;  /* 0x0000001102002986 */ /* 0x0101e4000c10150a */
[----:B0-----:R-:W-:Y:S02]  /*35170*/  LEA R2, P2, R25, R0, 0x1 ;  /* 0x0000000019027211 */ /* 0x001fe400078408ff */
[----:B-----5:R-:W-:Y:S01]  /*35180*/  @P4 STG.E.U16 [R8.64], R18 ;  /* 0x0000001208004986 */ /* 0x020fe2000c10150a */
[----:B------:R-:W-:Y:S02]  /*35190*/  ISETP.LT.AND P4, PT, R27, c[0x0][0x17c], !P0 ;  /* 0x00005f001b007a0c */ /* 0x000fe40004781270 */
[----:B------:R-:W-:Y:S01]  /*351a0*/  LEA.HI.X.SX32 R3, R25, R28, 0x1, P2 ;  /* 0x0000001c19037211 */ /* 0x000fe200010f0eff */
[----:B------:R-:W-:Y:S01]  /*351b0*/  IMAD R25, R27, c[0x0][0x198], RZ ;  /* 0x000066001b197a24 */ /* 0x000fe200078e02ff */
[----:B------:R-:W-:Y:S01]  /*351c0*/  ISETP.LT.AND P5, PT, R24, c[0x0][0x17c], !P0 ;  /* 0x00005f0018007a0c */ /* 0x000fe200047a1270 */
[----:B------:R-:W-:Y:S01]  /*351d0*/  IMAD.MOV.U32 R27, RZ, RZ, R16 ;  /* 0x000000ffff1b7224 */ /* 0x000fe200078e0010 */
[----:B------:R-:W-:Y:S01]  /*351e0*/  ISETP.LT.AND P3, PT, R26, c[0x0][0x17c], !P0 ;  /* 0x00005f001a007a0c */ /* 0x000fe20004761270 */
[----:B------:R-:W3:Y:S04]  /*351f0*/  LDL.LU R16, [R1+0xbc4] ;  /* 0x000bc40001107983 */ /* 0x000ee80000300800 */
[----:B------:R-:W0:Y:S04]  /*35200*/  LDS.128 R8, [R10+0x1c00] ;  /* 0x001c00000a087984 */ /* 0x000e280000000c00 */
[----:B--2---:R2:W-:Y:S02]  /*35210*/  @P1 STG.E.U16 [R2.64], R19 ;  /* 0x0000001302001986 */ /* 0x0045e4000c10150a */
[----:B--2---:R-:W-:Y:S01]  /*35220*/  IMAD.MOV.U32 R3, RZ, RZ, R27 ;  /* 0x000000ffff037224 */ /* 0x004fe200078e001b */
[----:B------:R-:W-:-:S04]  /*35230*/  LEA R2, P2, R27, R0, 0x1 ;  /* 0x000000001b027211 */ /* 0x000fc800078408ff */
[----:B------:R-:W-:Y:S02]  /*35240*/  LEA.HI.X.SX32 R3, R3, R28, 0x1, P2 ;  /* 0x0000001c03037211 */ /* 0x000fe400010f0eff */
[----:B------:R-:W-:Y:S02]  /*35250*/  ISETP.LT.AND P2, PT, R4, c[0x0][0x17c], !P0 ;  /* 0x00005f0004007a0c */ /* 0x000fe40004741270 */
[----:B------:R-:W2:Y:S01]  /*35260*/  LDL.LU R4, [R1+0xbc0] ;  /* 0x000bc00001047983 */ /* 0x000ea20000300800 */
[----:B------:R-:W-:-:S05]  /*35270*/  IMAD R24, R24, c[0x0][0x198], RZ ;  /* 0x0000660018187a24 */ /* 0x000fca00078e02ff */
[----:B------:R-:W-:-:S04]  /*35280*/  LEA R26, P6, R24, R0, 0x1 ;  /* 0x00000000181a7211 */ /* 0x000fc800078c08ff */
[----:B------:R-:W-:-:S05]  /*35290*/  LEA.HI.X.SX32 R27, R24, R28, 0x1, P6 ;  /* 0x0000001c181b7211 */ /* 0x000fca00030f0eff */
[----:B--2---:R-:W-:Y:S04]  /*352a0*/  @P5 STG.E.U16 [R26.64], R4 ;  /* 0x000000041a005986 */ /* 0x004fe8000c10150a */
[----:B---3--:R2:W-:Y:S04]  /*352b0*/  @P3 STG.E.U16 [R2.64], R16 ;  /* 0x0000001002003986 */ /* 0x0085e8000c10150a */
[----:B--2---:R-:W2:Y:S01]  /*352c0*/  LDL.LU R3, [R1+0x34] ;  /* 0x0000340001037983 */ /* 0x004ea20000300800 */
[C---:B------:R-:W-:Y:S01]  /*352d0*/  ISETP.LT.AND P1, PT, R29.reuse, c[0x0][0x17c], !P0 ;  /* 0x00005f001d007a0c */ /* 0x040fe20004721270 */
[----:B------:R-:W-:Y:S01]  /*352e0*/  IMAD R29, R29, c[0x0][0x198], RZ ;  /* 0x000066001d1d7a24 */ /* 0x000fe200078e02ff */
[----:B------:R-:W-:-:S04]  /*352f0*/  LEA R24, P6, R25, R0, 0x1 ;  /* 0x0000000019187211 */ /* 0x000fc800078c08ff */
[----:B------:R-:W-:Y:S02]  /*35300*/  LEA R26, P5, R29, R0, 0x1 ;  /* 0x000000001d1a7211 */ /* 0x000fe400078a08ff */
[-C--:B------:R-:W-:Y:S02]  /*35310*/  LEA.HI.X.SX32 R25, R25, R28.reuse, 0x1, P6 ;  /* 0x0000001c19197211 */ /* 0x080fe400030f0eff */
[----:B------:R-:W-:Y:S02]  /*35320*/  LEA.HI.X.SX32 R27, R29, R28, 0x1, P5 ;  /* 0x0000001c1d1b7211 */ /* 0x000fe400028f0eff */
[----:B------:R-:W3:Y:S04]  /*35330*/  LDL.LU R29, [R1+0x50] ;  /* 0x00005000011d7983 */ /* 0x000ee80000300800 */
[----:B------:R4:W-:Y:S01]  /*35340*/  @P4 STG.E.U16 [R24.64], R20 ;  /* 0x0000001418004986 */ /* 0x0009e2000c10150a */
[----:B------:R-:W-:-:S03]  /*35350*/  ISETP.LT.AND P4, PT, R6, c[0x0][0x17c], !P0 ;  /* 0x00005f0006007a0c */ /* 0x000fc60004781270 */
[----:B-1----:R1:W-:Y:S01]  /*35360*/  @P1 STG.E.U16 [R26.64], R12 ;  /* 0x0000000c1a001986 */ /* 0x0023e2000c10150a */
[C---:B--2---:R-:W-:Y:S01]  /*35370*/  ISETP.LT.AND P5, PT, R3.reuse, c[0x0][0x17c], !P0 ;  /* 0x00005f0003007a0c */ /* 0x044fe200047a1270 */
[----:B----4-:R-:W-:Y:S02]  /*35380*/  IMAD R25, R3, c[0x0][0x198], RZ ;  /* 0x0000660003197a24 */ /* 0x010fe400078e02ff */
[----:B------:R-:W-:Y:S02]  /*35390*/  IMAD R3, R6, c[0x0][0x198], RZ ;  /* 0x0000660006037a24 */ /* 0x000fe400078e02ff */
[----:B------:R-:W2:Y:S04]  /*353a0*/  LDL.LU R6, [R1+0x60] ;  /* 0x0000600001067983 */ /* 0x000ea80000300800 */
[----:B-1----:R-:W4:Y:S01]  /*353b0*/  LDL.LU R27, [R1+0x3c] ;  /* 0x00003c00011b7983 */ /* 0x002f220000300800 */
[----:B------:R-:W-:-:S02]  /*353c0*/  LEA R24, P6, R25, R0, 0x1 ;  /* 0x0000000019187211 */ /* 0x000fc400078c08ff */
[----:B------:R-:W-:Y:S02]  /*353d0*/  LEA R2, P1, R3, R0, 0x1 ;  /* 0x0000000003027211 */ /* 0x000fe400078208ff */
[-C--:B------:R-:W-:Y:S01]  /*353e0*/  LEA.HI.X.SX32 R25, R25, R28.reuse, 0x1, P6 ;  /* 0x0000001c19197211 */ /* 0x080fe200030f0eff */
[----:B------:R-:W-:Y:S01]  /*353f0*/  IMAD R26, R7, c[0x0][0x198], RZ ;  /* 0x00006600071a7a24 */ /* 0x000fe200078e02ff */
[----:B------:R-:W-:Y:S02]  /*35400*/  PRMT R4, R17, 0x7632, R4 ;  /* 0x0000763211047816 */ /* 0x000fe40000000004 */
[----:B------:R-:W-:Y:S01]  /*35410*/  LEA.HI.X.SX32 R3, R3, R28, 0x1, P1 ;  /* 0x0000001c03037211 */ /* 0x000fe200008f0eff */
[----:B0-----:R0:W-:Y:S01]  /*35420*/  @P5 STG.E.U16 [R24.64], R8 ;  /* 0x0000000818005986 */ /* 0x0011e2000c10150a */
[----:B------:R-:W-:-:S03]  /*35430*/  ISETP.LT.AND P6, PT, R7, c[0x0][0x17c], !P0 ;  /* 0x00005f0007007a0c */ /* 0x000fc600047c1270 */
[----:B------:R1:W-:Y:S04]  /*35440*/  @P4 STG.E.U16 [R2.64], R4 ;  /* 0x0000000402004986 */ /* 0x0003e8000c10150a */
[----:B------:R-:W5:Y:S04]  /*35450*/  LDL.LU R17, [R1+0xbbc] ;  /* 0x000bbc0001117983 */ /* 0x000f680000300800 */
[----:B------:R-:W2:Y:S01]  /*35460*/  LDL.LU R7, [R1+0x54] ;  /* 0x0000540001077983 */ /* 0x000ea20000300800 */
[----:B0-----:R-:W-:Y:S02]  /*35470*/  PRMT R8, R18, 0x7632, R8 ;  /* 0x0000763212087816 */ /* 0x001fe40000000008 */
[----:B-1----:R-:W-:Y:S01]  /*35480*/  LEA R2, P4, R26, R0, 0x1 ;  /* 0x000000001a027211 */ /* 0x002fe200078808ff */
[----:B------:R-:W2:Y:S01]  /*35490*/  LDL.LU R18, [R1+0xbb8] ;  /* 0x000bb80001127983 */ /* 0x000ea20000300800 */
[----:B------:R-:W-:-:S02]  /*354a0*/  PRMT R4, R19, 0x7632, R4 ;  /* 0x0000763213047816 */ /* 0x000fc40000000004 */
[----:B------:R-:W-:Y:S02]  /*354b0*/  LEA.HI.X.SX32 R3, R26, R28, 0x1, P4 ;  /* 0x0000001c1a037211 */ /* 0x000fe400020f0eff */
[C---:B----4-:R-:W-:Y:S01]  /*354c0*/  ISETP.LT.AND P3, PT, R27.reuse, c[0x0][0x17c], !P0 ;  /* 0x00005f001b007a0c */ /* 0x050fe20004761270 */
[----:B------:R-:W-:-:S05]  /*354d0*/  IMAD R27, R27, c[0x0][0x198], RZ ;  /* 0x000066001b1b7a24 */ /* 0x000fca00078e02ff */
[----:B------:R-:W-:-:S04]  /*354e0*/  LEA R24, P1, R27, R0, 0x1 ;  /* 0x000000001b187211 */ /* 0x000fc800078208ff */
[----:B------:R-:W-:Y:S02]  /*354f0*/  LEA.HI.X.SX32 R25, R27, R28, 0x1, P1 ;  /* 0x0000001c1b197211 */ /* 0x000fe400008f0eff */
[----:B------:R-:W4:Y:S04]  /*35500*/  LDL.LU R27, [R1+0x4c] ;  /* 0x00004c00011b7983 */ /* 0x000f280000300800 */
[----:B------:R-:W5:Y:S04]  /*35510*/  LDL.LU R19, [R1+0xbb4] ;  /* 0x000bb40001137983 */ /* 0x000f680000300800 */
[----:B------:R-:W5:Y:S04]  /*35520*/  LDL.LU R26, [R1+0x48] ;  /* 0x00004800011a7983 */ /* 0x000f680000300800 */
[----:B------:R0:W-:Y:S04]  /*35530*/  @P3 STG.E.U16 [R24.64], R8 ;  /* 0x0000000818003986 */ /* 0x0001e8000c10150a */
[----:B------:R3:W-:Y:S01]  /*35540*/  @P6 STG.E.U16 [R2.64], R4 ;  /* 0x0000000402006986 */ /* 0x0007e2000c10150a */
[----:B------:R-:W-:-:S02]  /*35550*/  PRMT R16, R16, 0x7632, R16 ;  /* 0x0000763210107816 */ /* 0x000fc40000000010 */
[----:B0-----:R-:W-:Y:S01]  /*35560*/  PRMT R8, R4, 0x7632, R8 ;  /* 0x0000763204087816 */ /* 0x001fe20000000008 */
[----:B---3--:R-:W-:Y:S01]  /*35570*/  IMAD R4, R29, c[0x0][0x198], RZ ;  /* 0x000066001d047a24 */ /* 0x008fe200078e02ff */
[----:B--2---:R-:W-:Y:S01]  /*35580*/  ISETP.LT.AND P6, PT, R6, c[0x0][0x17c], !P0 ;  /* 0x00005f0006007a0c */ /* 0x004fe200047c1270 */
[C---:B----4-:R-:W-:Y:S01]  /*35590*/  IMAD R3, R27.reuse, c[0x0][0x198], RZ ;  /* 0x000066001b037a24 */ /* 0x050fe200078e02ff */
[C---:B-----5:R-:W-:Y:S01]  /*355a0*/  ISETP.LT.AND P1, PT, R26.reuse, c[0x0][0x17c], !P0 ;  /* 0x00005f001a007a0c */ /* 0x060fe20004721270 */
[----:B------:R-:W-:Y:S01]  /*355b0*/  IMAD R26, R26, c[0x0][0x198], RZ ;  /* 0x000066001a1a7a24 */ /* 0x000fe200078e02ff */
[----:B------:R-:W-:-:S04]  /*355c0*/  ISETP.LT.AND P3, PT, R27, c[0x0][0x17c], !P0 ;  /* 0x00005f001b007a0c */ /* 0x000fc80004761270 */
[----:B------:R-:W-:-:S04]  /*355d0*/  LEA R24, P4, R26, R0, 0x1 ;  /* 0x000000001a187211 */ /* 0x000fc800078808ff */
[----:B------:R-:W-:Y:S02]  /*355e0*/  LEA.HI.X.SX32 R25, R26, R28, 0x1, P4 ;  /* 0x0000001c1a197211 */ /* 0x000fe400020f0eff */
[C---:B------:R-:W-:Y:S01]  /*355f0*/  LEA R2, P5, R3.reuse, R0, 0x1 ;  /* 0x0000000003027211 */ /* 0x040fe200078a08ff */
[----:B------:R-:W2:Y:S04]  /*35600*/  LDL.LU R26, [R1+0x68] ;  /* 0x00006800011a7983 */ /* 0x000ea80000300800 */
[----:B------:R0:W-:Y:S01]  /*35610*/  @P1 STG.E.U16 [R24.64], R8 ;  /* 0x0000000818001986 */ /* 0x0001e2000c10150a */
[----:B------:R-:W-:Y:S02]  /*35620*/  LEA.HI.X.SX32 R3, R3, R28, 0x1, P5 ;  /* 0x0000001c03037211 */ /* 0x000fe400028f0eff */
[----:B------:R-:W-:Y:S01]  /*35630*/  ISETP.LT.AND P4, PT, R29, c[0x0][0x17c], !P0 ;  /* 0x00005f001d007a0c */ /* 0x000fe20004781270 */
[----:B------:R-:W3:Y:S04]  /*35640*/  LDL.LU R27, [R1+0x70] ;  /* 0x00007000011b7983 */ /* 0x000ee80000300800 */
[----:B------:R-:W4:Y:S01]  /*35650*/  LDL.LU R6, [R1+0x24] ;  /* 0x0000240001067983 */ /* 0x000f220000300800 */
[----:B0-----:R-:W-:-:S03]  /*35660*/  LEA R24, P1, R4, R0, 0x1 ;  /* 0x0000000004187211 */ /* 0x001fc600078208ff */
[----:B------:R-:W5:Y:S01]  /*35670*/  LDL.LU R29, [R1+0x14] ;  /* 0x00001400011d7983 */ /* 0x000f620000300800 */
[----:B------:R-:W-:Y:S01]  /*35680*/  LEA.HI.X.SX32 R25, R4, R28, 0x1, P1 ;  /* 0x0000001c04197211 */ /* 0x000fe200008f0eff */
[C---:B------:R-:W-:Y:S01]  /*35690*/  IMAD R4, R7.reuse, c[0x0][0x198], RZ ;  /* 0x0000660007047a24 */ /* 0x040fe200078e02ff */
[----:B------:R-:W-:Y:S01]  /*356a0*/  ISETP.LT.AND P1, PT, R7, c[0x0][0x17c], !P0 ;  /* 0x00005f0007007a0c */ /* 0x000fe20004721270 */
[----:B------:R0:W-:Y:S04]  /*356b0*/  @P3 STG.E.U16 [R2.64], R16 ;  /* 0x0000001002003986 */ /* 0x0001e8000c10150a */
[----:B------:R-:W2:Y:S04]  /*356c0*/  LDL.LU R7, [R1+0x4] ;  /* 0x0000040001077983 */ /* 0x000ea80000300800 */
[----:B0-----:R-:W2:Y:S04]  /*356d0*/  LDL.LU R3, [R1+0x58] ;  /* 0x0000580001037983 */ /* 0x001ea80000300800 */
[----:B------:R-:W3:Y:S01]  /*356e0*/  LDL.LU R2, [R1+0x64] ;  /* 0x0000640001027983 */ /* 0x000ee20000300800 */
[----:B------:R-:W-:Y:S01]  /*356f0*/  PRMT R20, R20, 0x7632, R20 ;  /* 0x0000763214147816 */ /* 0x000fe20000000014 */
[----:B------:R-:W-:-:S04]  /*35700*/  IMAD.MOV.U32 R16, RZ, RZ, c[0x0][0x198] ;  /* 0x00006600ff107624 */ /* 0x000fc800078e00ff */
[----:B------:R0:W-:Y:S01]  /*35710*/  @P4 STG.E.U16 [R24.64], R20 ;  /* 0x0000001418004986 */ /* 0x0001e2000c10150a */
[----:B------:R-:W-:Y:S02]  /*35720*/  PRMT R12, R12, 0x7632, R12 ;  /* 0x000076320c0c7816 */ /* 0x000fe4000000000c */
[C---:B0-----:R-:W-:Y:S01]  /*35730*/  LEA R24, P3, R4.reuse, R0, 0x1 ;  /* 0x0000000004187211 */ /* 0x041fe200078608ff */
[----:B------:R-:W4:Y:S03]  /*35740*/  LDL.LU R20, [R1+0x78] ;  /* 0x0000780001147983 */ /* 0x000f260000300800 */
[----:B------:R-:W-:Y:S01]  /*35750*/  LEA.HI.X.SX32 R25, R4, R28, 0x1, P3 ;  /* 0x0000001c04197211 */ /* 0x000fe200018f0eff */
[----:B------:R-:W-:Y:S02]  /*35760*/  IMAD R4, R16, 0x80, R5 ;  /* 0x0000008010047824 */ /* 0x000fe400078e0205 */
[----:B------:R-:W5:Y:S04]  /*35770*/  LDL.LU R5, [R1+0xbb0] ;  /* 0x000bb00001057983 */ /* 0x000f680000300800 */
[----:B------:R0:W-:Y:S02]  /*35780*/  @P1 STG.E.U16 [R24.64], R12 ;  /* 0x0000000c18001986 */ /* 0x0001e4000c10150a */
[----:B0-----:R-:W-:-:S02]  /*35790*/  LEA R24, P1, R4, R0, 0x1 ;  /* 0x0000000004187211 */ /* 0x001fc400078208ff */
[----:B------:R-:W-:Y:S01]  /*357a0*/  PRMT R12, R8, 0x7632, R12 ;  /* 0x00007632080c7816 */ /* 0x000fe2000000000c */
[----:B------:R-:W-:Y:S01]  /*357b0*/  IMAD R8, R16, 0x8, R4 ;  /* 0x0000000810087824 */ /* 0x000fe200078e0204 */
[----:B------:R-:W-:Y:S02]  /*357c0*/  LEA.HI.X.SX32 R25, R4, R28, 0x1, P1 ;  /* 0x0000001c04197211 */ /* 0x000fe400008f0eff */
[C---:B--2---:R-:W-:Y:S01]  /*357d0*/  ISETP.LT.AND P4, PT, R3.reuse, c[0x0][0x17c], !P0 ;  /* 0x00005f0003007a0c */ /* 0x044fe20004781270 */
[----:B------:R-:W-:Y:S01]  /*357e0*/  IMAD R3, R3, c[0x0][0x198], RZ ;  /* 0x0000660003037a24 */ /* 0x000fe200078e02ff */
[----:B---3--:R-:W-:-:S04]  /*357f0*/  ISETP.LT.AND P5, PT, R2, c[0x0][0x17c], !P0 ;  /* 0x00005f0002007a0c */ /* 0x008fc800047a1270 */
[----:B------:R-:W-:-:S04]  /*35800*/  LEA R2, P3, R3, R0, 0x1 ;  /* 0x0000000003027211 */ /* 0x000fc800078608ff */
[----:B------:R-:W-:Y:S02]  /*35810*/  LEA.HI.X.SX32 R3, R3, R28, 0x1, P3 ;  /* 0x0000001c03037211 */ /* 0x000fe400018f0eff */
[----:B------:R-:W-:Y:S02]  /*35820*/  ISETP.LT.AND P3, PT, R26, c[0x0][0x17c], !P0 ;  /* 0x00005f001a007a0c */ /* 0x000fe40004761270 */
[----:B------:R-:W2:Y:S04]  /*35830*/  LDL.LU R26, [R1+0x80] ;  /* 0x00008000011a7983 */ /* 0x000ea80000300800 */
[----:B------:R-:W3:Y:S04]  /*35840*/  LDL.LU R4, [R1+0x6c] ;  /* 0x00006c0001047983 */ /* 0x000ee80000300800 */
[----:B------:R0:W-:Y:S04]  /*35850*/  @P4 STG.E.U16 [R2.64], R12 ;  /* 0x0000000c02004986 */ /* 0x0001e8000c10150a */
[----:B----4-:R1:W-:Y:S01]  /*35860*/  @P2 STG.E.U16 [R24.64], R6 ;  /* 0x0000000618002986 */ /* 0x0103e2000c10150a */
[----:B0-----:R-:W-:-:S03]  /*35870*/  LEA R2, P4, R8, R0, 0x1 ;  /* 0x0000000008027211 */ /* 0x001fc600078808ff */
[----:B------:R-:W4:Y:S01]  /*35880*/  LDL.LU R12, [R1+0x7c] ;  /* 0x00007c00010c7983 */ /* 0x000f220000300800 */
[----:B------:R-:W-:Y:S02]  /*35890*/  LEA.HI.X.SX32 R3, R8, R28, 0x1, P4 ;  /* 0x0000001c08037211 */ /* 0x000fe400020f0eff */
[----:B------:R-:W-:Y:S02]  /*358a0*/  ISETP.LT.AND P4, PT, R27, c[0x0][0x17c], !P0 ;  /* 0x00005f001b007a0c */ /* 0x000fe40004781270 */
[----:B------:R-:W2:Y:S01]  /*358b0*/  LDL.LU R27, [R1+0x88] ;  /* 0x00008800011b7983 */ /* 0x000ea20000300800 */
[----:B---3--:R-:W-:Y:S01]  /*358c0*/  ISETP.LT.AND P1, PT, R4, c[0x0][0x17c], !P0 ;  /* 0x00005f0004007a0c */ /* 0x008fe20004721270 */
[----:B------:R-:W-:-:S05]  /*358d0*/  IMAD R4, R16, 0x8, R8 ;  /* 0x0000000810047824 */ /* 0x000fca00078e0208 */
[----:B-1----:R-:W-:Y:S01]  /*358e0*/  LEA R24, P2, R4, R0, 0x1 ;  /* 0x0000000004187211 */ /* 0x002fe200078408ff */
[----:B------:R-:W-:-:S03]  /*358f0*/  IMAD R8, R16, 0x8, R4 ;  /* 0x0000000810087824 */ /* 0x000fc600078e0204 */
[----:B------:R-:W-:Y:S02]  /*35900*/  LEA.HI.X.SX32 R25, R4, R28, 0x1, P2 ;  /* 0x0000001c04197211 */ /* 0x000fe400010f0eff */
[----:B------:R-:W3:Y:S04]  /*35910*/  LDL.LU R4, [R1+0x74] ;  /* 0x0000740001047983 */ /* 0x000ee80000300800 */
[----:B-----5:R0:W-:Y:S04]  /*35920*/  @P6 STG.E.U16 [R2.64], R29 ;  /* 0x0000001d02006986 */ /* 0x0201e8000c10150a */
[----:B------:R1:W-:Y:S01]  /*35930*/  @P5 STG.E.U16 [R24.64], R7 ;  /* 0x0000000718005986 */ /* 0x0003e2000c10150a */
[----:B0-----:R-:W-:-:S04]  /*35940*/  LEA R2, P6, R8, R0, 0x1 ;  /* 0x0000000008027211 */ /* 0x001fc800078c08ff */
[----:B------:R-:W-:-:S05]  /*35950*/  LEA.HI.X.SX32 R3, R8, R28, 0x1, P6 ;  /* 0x0000001c08037211 */ /* 0x000fca00030f0eff */
[----:B------:R0:W-:Y:S01]  /*35960*/  @P3 STG.E.U16 [R2.64], R5 ;  /* 0x0000000502003986 */ /* 0x0001e2000c10150a */
[----:B------:R-:W-:Y:S02]  /*35970*/  ISETP.LT.AND P5, PT, R20, c[0x0][0x17c], !P0 ;  /* 0x00005f0014007a0c */ /* 0x000fe400047a1270 */
[----:B----4-:R-:W-:Y:S01]  /*35980*/  ISETP.LT.AND P3, PT, R12, c[0x0][0x17c], !P0 ;  /* 0x00005f000c007a0c */ /* 0x010fe20004761270 */
[----:B------:R-:W4:Y:S04]  /*35990*/  LDL.LU R20, [R1+0x90] ;  /* 0x0000900001147983 */ /* 0x000f280000300800 */
[----:B------:R-:W5:Y:S01]  /*359a0*/  LDL.LU R12, [R1+0x94] ;  /* 0x00009400010c7983 */ /* 0x000f620000300800 */
[----:B---3--:R-:W-:Y:S01]  /*359b0*/  ISETP.LT.AND P2, PT, R4, c[0x0][0x17c], !P0 ;  /* 0x00005f0004007a0c */ /* 0x008fe20004741270 */
[----:B------:R-:W-:-:S04]  /*359c0*/  IMAD R4, R16, 0x8, R8 ;  /* 0x0000000810047824 */ /* 0x000fc800078e0208 */
[----:B------:R-:W-:Y:S01]  /*359d0*/  IMAD R8, R16, 0x8, R4 ;  /* 0x0000000810087824 */ /* 0x000fe200078e0204 */
[----:B-1----:R-:W-:-:S04]  /*359e0*/  LEA R24, P6, R4, R0, 0x1 ;  /* 0x0000000004187211 */ /* 0x002fc800078c08ff */
[----:B------:R-:W-:Y:S01]  /*359f0*/  LEA.HI.X.SX32 R25, R4, R28, 0x1, P6 ;  /* 0x0000001c04197211 */ /* 0x000fe200030f0eff */
[----:B------:R-:W-:Y:S01]  /*35a00*/  IMAD R4, R16, 0x8, R8 ;  /* 0x0000000810047824 */ /* 0x000fe200078e0208 */
[----:B0-----:R-:W-:-:S03]  /*35a10*/  LEA R2, P6, R8, R0, 0x1 ;  /* 0x0000000008027211 */ /* 0x001fc600078c08ff */
[----:B------:R0:W-:Y:S01]  /*35a20*/  @P1 STG.E.U16 [R24.64], R17 ;  /* 0x0000001118001986 */ /* 0x0001e2000c10150a */
[----:B------:R-:W-:Y:S01]  /*35a30*/  LEA.HI.X.SX32 R3, R8, R28, 0x1, P6 ;  /* 0x0000001c08037211 */ /* 0x000fe200030f0eff */
[----:B------:R-:W-:Y:S01]  /*35a40*/  IMAD R8, R16, 0x8, R4 ;  /* 0x0000000810087824 */ /* 0x000fe200078e0204 */
[----:B--2---:R-:W-:Y:S02]  /*35a50*/  ISETP.LT.AND P1, PT, R26, c[0x0][0x17c], !P0 ;  /* 0x00005f001a007a0c */ /* 0x004fe40004721270 */
[----:B------:R-:W2:Y:S01]  /*35a60*/  LDL.LU R26, [R1+0x98] ;  /* 0x00009800011a7983 */ /* 0x000ea20000300800 */
[----:B0-----:R-:W-:-:S04]  /*35a70*/  LEA R24, P6, R4, R0, 0x1 ;  /* 0x0000000004187211 */ /* 0x001fc800078c08ff */
[----:B------:R-:W-:Y:S02]  /*35a80*/  LEA.HI.X.SX32 R25, R4, R28, 0x1, P6 ;  /* 0x0000001c04197211 */ /* 0x000fe400030f0eff */
[----:B------:R-:W3:Y:S04]  /*35a90*/  LDL.LU R4, [R1+0x84] ;  /* 0x0000840001047983 */ /* 0x000ee80000300800 */
[----:B------:R-:W-:Y:S04]  /*35aa0*/  @P4 STG.E.U16 [R2.64], R21 ;  /* 0x0000001502004986 */ /* 0x000fe8000c10150a */
[----:B------:R0:W-:Y:S01]  /*35ab0*/  @P2 STG.E.U16 [R24.64], R13 ;  /* 0x0000000d18002986 */ /* 0x0001e2000c10150a */
[----:B------:R-:W-:-:S03]  /*35ac0*/  ISETP.LT.AND P2, PT, R27, c[0x0][0x17c], !P0 ;  /* 0x00005f001b007a0c */ /* 0x000fc60004741270 */
[----:B------:R-:W2:Y:S04]  /*35ad0*/  LDL.LU R27, [R1+0x9c] ;  /* 0x00009c00011b7983 */ /* 0x000ea80000300800 */
[----:B0-----:R-:W2:Y:S01]  /*35ae0*/  LDL.LU R25, [R1+0x8c] ;  /* 0x00008c0001197983 */ /* 0x001ea20000300800 */
[----:B------:R-:W-:-:S04]  /*35af0*/  LEA R2, P6, R8, R0, 0x1 ;  /* 0x0000000008027211 */ /* 0x000fc800078c08ff */
[----:B------:R-:W-:Y:S02]  /*35b00*/  LEA.HI.X.SX32 R3, R8, R28, 0x1, P6 ;  /* 0x0000001c08037211 */ /* 0x000fe400030f0eff */
[----:B------:R-:W-:-:S03]  /*35b10*/  PRMT R5, R29, 0x7632, R5 ;  /* 0x000076321d057816 */ /* 0x000fc60000000005 */
[----:B------:R0:W-:Y:S02]  /*35b20*/  @P5 STG.E.U16 [R2.64], R9 ;  /* 0x0000000902005986 */ /* 0x0001e4000c10150a */
[----:B0-----:R-:W-:Y:S02]  /*35b30*/  PRMT R9, R6, 0x7632, R9 ;  /* 0x0000763206097816 */ /* 0x001fe40000000009 */
[----:B------:R-:W4:Y:S04]  /*35b40*/  LDL.LU R6, [R1+0xbac] ;  /* 0x000bac0001067983 */ /* 0x000f280000300800 */
[----:B------:R-:W4:Y:S01]  /*35b50*/  LDL.LU R29, [R1+0xa0] ;  /* 0x0000a000011d7983 */ /* 0x000f220000300800 */
[----:B---3--:R-:W-:Y:S01]  /*35b60*/  ISETP.LT.AND P4, PT, R4, c[0x0][0x17c], !P0 ;  /* 0x00005f0004007a0c */ /* 0x008fe20004781270 */
[----:B------:R-:W-:-:S04]  /*35b70*/  IMAD R4, R16, 0x8, R8 ;  /* 0x0000000810047824 */ /* 0x000fc800078e0208 */
[----:B------:R-:W-:Y:S01]  /*35b80*/  IMAD R8, R16, 0x8, R4 ;  /* 0x0000000810087824 */ /* 0x000fe200078e0204 */
[C---:B------:R-:W-:Y:S02]  /*35b90*/  LEA R24, P6, R4.reuse, R0, 0x1 ;  /* 0x0000000004187211 */ /* 0x040fe400078c08ff */
[----:B--2---:R-:W-:Y:S02]  /*35ba0*/  ISETP.LT.AND P5, PT, R25, c[0x0][0x17c], !P0 ;  /* 0x00005f0019007a0c */ /* 0x004fe400047a1270 */
[----:B------:R-:W-:Y:S01]  /*35bb0*/  LEA.HI.X.SX32 R25, R4, R28, 0x1, P6 ;  /* 0x0000001c04197211 */ /* 0x000fe200030f0eff */
[----:B------:R-:W-:Y:S01]  /*35bc0*/  IMAD R4, R16, 0x8, R8 ;  /* 0x0000000810047824 */ /* 0x000fe200078e0208 */
[----:B------:R-:W-:-:S03]  /*35bd0*/  LEA R2, P6, R8, R0, 0x1 ;  /* 0x0000000008027211 */ /* 0x000fc600078c08ff */
[----:B------:R0:W-:Y:S01]  /*35be0*/  @P3 STG.E.U16 [R24.64], R9 ;  /* 0x0000000918003986 */ /* 0x0001e2000c10150a */
[----:B------:R-:W-:-:S05]  /*35bf0*/  LEA.HI.X.SX32 R3, R8, R28, 0x1, P6 ;  /* 0x0000001c08037211 */ /* 0x000fca00030f0eff */
[----:B------:R1:W-:Y:S01]  /*35c00*/  @P1 STG.E.U16 [R2.64], R5 ;  /* 0x0000000502001986 */ /* 0x0003e2000c10150a */
[----:B0-----:R-:W-:-:S04]  /*35c10*/  LEA R24, P6, R4, R0, 0x1 ;  /* 0x0000000004187211 */ /* 0x001fc800078c08ff */
[----:B------:R-:W-:Y:S01]  /*35c20*/  LEA.HI.X.SX32 R25, R4, R28, 0x1, P6 ;  /* 0x0000001c04197211 */ /* 0x000fe200030f0eff */
[--C-:B-1----:R-:W-:Y:S01]  /*35c30*/  IMAD R3, R16, 0x8, R4.reuse ;  /* 0x0000000810037824 */ /* 0x102fe200078e0204 */
[----:B------:R-:W-:Y:S02]  /*35c40*/  PRMT R4, R7, 0x7632, R4 ;  /* 0x0000763207047816 */ /* 0x000fe40000000004 */
[----:B----4-:R-:W-:Y:S02]  /*35c50*/  ISETP.LT.AND P3, PT, R20, c[0x0][0x17c], !P0 ;  /* 0x00005f0014007a0c */ /* 0x010fe40004761270 */
[----:B------:R-:W2:Y:S04]  /*35c60*/  LDL.LU R20, [R1+0xa8] ;  /* 0x0000a80001147983 */ /* 0x000ea80000300800 */
[----:B------:R0:W-:Y:S01]  /*35c70*/  @P4 STG.E.U16 [R24.64], R4 ;  /* 0x0000000418004986 */ /* 0x0001e2000c10150a */
[----:B------:R-:W-:-:S03]  /*35c80*/  ISETP.LT.AND P4, PT, R26, c[0x0][0x17c], !P0 ;  /* 0x00005f001a007a0c */ /* 0x000fc60004781270 */
[----:B------:R-:W3:Y:S04]  /*35c90*/  LDL.LU R7, [R1+0xba8] ;  /* 0x000ba80001077983 */ /* 0x000ee80000300800 */
[----:B------:R-:W4:Y:S01]  /*35ca0*/  LDL.LU R26, [R1+0xac] ;  /* 0x0000ac00011a7983 */ /* 0x000f220000300800 */
[----:B------:R-:W-:Y:S01]  /*35cb0*/  IMAD R8, R16, 0x8, R3 ;  /* 0x0000000810087824 */ /* 0x000fe200078e0203 */
[C---:B------:R-:W-:Y:S02]  /*35cc0*/  LEA R2, P6, R3.reuse, R0, 0x1 ;  /* 0x0000000003027211 */ /* 0x040fe400078c08ff */
[----:B-----5:R-:W-:Y:S01]  /*35cd0*/  ISETP.LT.AND P1, PT, R12, c[0x0][0x17c], !P0 ;  /* 0x00005f000c007a0c */ /* 0x020fe20004721270 */
[----:B------:R-:W-:Y:S01]  /*35ce0*/  IMAD R12, R16, 0x8, R8 ;  /* 0x00000008100c7824 */ /* 0x000fe200078e0208 */
[----:B------:R-:W-:-:S02]  /*35cf0*/  LEA.HI.X.SX32 R3, R3, R28, 0x1, P6 ;  /* 0x0000001c03037211 */ /* 0x000fc400030f0eff */
[----:B------:R-:W-:Y:S02]  /*35d00*/  PRMT R9, R5, 0x7632, R9 ;  /* 0x0000763205097816 */ /* 0x000fe40000000009 */
[----:B0-----:R-:W-:-:S03]  /*35d10*/  LEA R4, P6, R8, R0, 0x1 ;  /* 0x0000000008047211 */ /* 0x001fc600078c08ff */
[----:B------:R0:W-:Y:S01]  /*35d20*/  @P2 STG.E.U16 [R2.64], R9 ;  /* 0x0000000902002986 */ /* 0x0001e2000c10150a */
[----:B------:R-:W-:Y:S02]  /*35d30*/  LEA.HI.X.SX32 R5, R8, R28, 0x1, P6 ;  /* 0x0000001c08057211 */ /* 0x000fe400030f0eff */
[----:B------:R-:W-:Y:S02]  /*35d40*/  PRMT R17, R17, 0x7632, R17 ;  /* 0x0000763211117816 */ /* 0x000fe40000000011 */
[----:B------:R-:W-:Y:S02]  /*35d50*/  ISETP.LT.AND P2, PT, R27, c[0x0][0x17c], !P0 ;  /* 0x00005f001b007a0c */ /* 0x000fe40004741270 */
[----:B------:R-:W-:Y:S01]  /*35d60*/  PRMT R21, R21, 0x7632, R21 ;  /* 0x0000763215157816 */ /* 0x000fe20000000015 */
[----:B------:R-:W5:Y:S01]  /*35d70*/  LDL.LU R27, [R1+0xb0] ;  /* 0x0000b000011b7983 */ /* 0x000f620000300800 */
[----:B0-----:R-:W-:-:S03]  /*35d80*/  LEA R2, P6, R12, R0, 0x1 ;  /* 0x000000000c027211 */ /* 0x001fc600078c08ff */
[----:B------:R-:W3:Y:S01]  /*35d90*/  LDL.LU R24, [R1+0x18] ;  /* 0x0000180001187983 */ /* 0x000ee20000300800 */
[----:B------:R-:W-:-:S03]  /*35da0*/  LEA.HI.X.SX32 R3, R12, R28, 0x1, P6 ;  /* 0x0000001c0c037211 */ /* 0x000fc600030f0eff */
[----:B------:R0:W-:Y:S01]  /*35db0*/  @P5 STG.E.U16 [R4.64], R17 ;  /* 0x0000001104005986 */ /* 0x0001e2000c10150a */
[----:B------:R-:W-:-:S03]  /*35dc0*/  ISETP.LT.AND P5, PT, R29, c[0x0][0x17c], !P0 ;  /* 0x00005f001d007a0c */ /* 0x000fc600047a1270 */
[----:B------:R1:W-:Y:S04]  /*35dd0*/  @P3 STG.E.U16 [R2.64], R21 ;  /* 0x0000001502003986 */ /* 0x0003e8000c10150a */
[----:B0-----:R-:W3:Y:S04]  /*35de0*/  LDL.LU R17, [R1+0xb4] ;  /* 0x0000b40001117983 */ /* 0x001ee80000300800 */
[----:B------:R-:W3:Y:S04]  /*35df0*/  LDL.LU R29, [R1+0xb8] ;  /* 0x0000b800011d7983 */ /* 0x000ee80000300800 */
[----:B------:R-:W3:Y:S04]  /*35e00*/  LDL.LU R25, [R1+0x8] ;  /* 0x0000080001197983 */ /* 0x000ee80000300800 */
[----:B-1----:R-:W3:Y:S01]  /*35e10*/  LDL.LU R21, [R1+0x28] ;  /* 0x0000280001157983 */ /* 0x002ee20000300800 */
[----:B------:R-:W-:-:S04]  /*35e20*/  IMAD R5, R16, 0x8, R12 ;  /* 0x0000000810057824 */ /* 0x000fc800078e020c */
[----:B------:R-:W-:Y:S01]  /*35e30*/  IMAD R8, R16, 0x8, R5 ;  /* 0x0000000810087824 */ /* 0x000fe200078e0205 */
[----:B------:R-:W-:-:S04]  /*35e40*/  LEA R4, P6, R5, R0, 0x1 ;  /* 0x0000000005047211 */ /* 0x000fc800078c08ff */
[----:B------:R-:W-:Y:S02]  /*35e50*/  LEA.HI.X.SX32 R5, R5, R28, 0x1, P6 ;  /* 0x0000001c05057211 */ /* 0x000fe400030f0eff */
[C---:B------:R-:W-:Y:S02]  /*35e60*/  LEA R2, P6, R8.reuse, R0, 0x1 ;  /* 0x0000000008027211 */ /* 0x040fe400078c08ff */
[----:B------:R-:W-:Y:S02]  /*35e70*/  PRMT R13, R13, 0x7632, R13 ;  /* 0x000076320d0d7816 */ /* 0x000fe4000000000d */
[----:B------:R-:W-:Y:S02]  /*35e80*/  PRMT R12, R9, 0x7632, R12 ;  /* 0x00007632090c7816 */ /* 0x000fe4000000000c */
[----:B------:R-:W-:Y:S01]  /*35e90*/  LEA.HI.X.SX32 R3, R8, R28, 0x1, P6 ;  /* 0x0000001c08037211 */ /* 0x000fe200030f0eff */
[----:B------:R-:W-:Y:S04]  /*35ea0*/  @P1 STG.E.U16 [R4.64], R13 ;  /* 0x0000000d04001986 */ /* 0x000fe8000c10150a */
[----:B------:R0:W-:Y:S01]  /*35eb0*/  @P4 STG.E.U16 [R2.64], R12 ;  /* 0x0000000c02004986 */ /* 0x0001e2000c10150a */
[----:B--2---:R-:W-:-:S03]  /*35ec0*/  ISETP.LT.AND P3, PT, R20, c[0x0][0x17c], !P0 ;  /* 0x00005f0014007a0c */ /* 0x004fc60004761270 */
[----:B------:R-:W2:Y:S04]  /*35ed0*/  LDL.LU R20, [R1+0xc0] ;  /* 0x0000c00001147983 */ /* 0x000ea80000300800 */
[----:B0-----:R-:W2:Y:S04]  /*35ee0*/  LDL.LU R12, [R1+0xbc] ;  /* 0x0000bc00010c7983 */ /* 0x001ea80000300800 */
[----:B------:R-:W2:Y:S01]  /*35ef0*/  LDL.LU R13, [R1+0xc4] ;  /* 0x0000c400010d7983 */ /* 0x000ea20000300800 */
[----:B----4-:R-:W-:-:S03]  /*35f00*/  ISETP.LT.AND P4, PT, R26, c[0x0][0x17c], !P0 ;  /* 0x00005f001a007a0c */ /* 0x010fc60004781270 */
[----:B------:R-:W4:Y:S01]  /*35f10*/  LDL.LU R26, [R1+0xc8] ;  /* 0x0000c800011a7983 */ /* 0x000f220000300800 */
[----:B------:R-:W-:-:S04]  /*35f20*/  IMAD R9, R16, 0x8, R8 ;  /* 0x0000000810097824 */ /* 0x000fc800078e0208 */
[----:B------:R-:W-:Y:S01]  /*35f30*/  IMAD R8, R16, 0x8, R9 ;  /* 0x0000000810087824 */ /* 0x000fe200078e0209 */
[----:B------:R-:W-:-:S04]  /*35f40*/  LEA R4, P1, R9, R0, 0x1 ;  /* 0x0000000009047211 */ /* 0x000fc800078208ff */
[----:B------:R-:W-:Y:S01]  /*35f50*/  LEA.HI.X.SX32 R5, R9, R28, 0x1, P1 ;  /* 0x0000001c09057211 */ /* 0x000fe200008f0eff */
[----:B------:R-:W-:Y:S01]  /*35f60*/  IMAD R9, R16, 0x8, R8 ;  /* 0x0000000810097824 */ /* 0x000fe200078e0208 */
[----:B------:R-:W-:-:S04]  /*35f70*/  LEA R2, P6, R8, R0, 0x1 ;  /* 0x0000000008027211 */ /* 0x000fc800078c08ff */
[----:B------:R-:W-:Y:S01]  /*35f80*/  LEA.HI.X.SX32 R3, R8, R28, 0x1, P6 ;  /* 0x0000001c08037211 */ /* 0x000fe200030f0eff */
[----:B------:R-:W-:Y:S01]  /*35f90*/  IMAD R8, R16, 0x8, R9 ;  /* 0x0000000810087824 */ /* 0x000fe200078e0209 */
[----:B-----5:R-:W-:Y:S02]  /*35fa0*/  ISETP.LT.AND P1, PT, R27, c[0x0][0x17c], !P0 ;  /* 0x00005f001b007a0c */ /* 0x020fe40004721270 */
[----:B------:R-:W5:Y:S04]  /*35fb0*/  LDL.LU R27, [R1+0xcc] ;  /* 0x0000cc00011b7983 */ /* 0x000f680000300800 */
[----:B---3--:R0:W-:Y:S04]  /*35fc0*/  @P2 STG.E.U16 [R4.64], R21 ;  /* 0x0000001504002986 */ /* 0x0081e8000c10150a */
[----:B------:R1:W-:Y:S01]  /*35fd0*/  @P5 STG.E.U16 [R2.64], R24 ;  /* 0x0000001802005986 */ /* 0x0003e2000c10150a */
[----:B------:R-:W-:-:S02]  /*35fe0*/  ISETP.LT.AND P5, PT, R29, c[0x0][0x17c], !P0 ;  /* 0x00005f001d007a0c */ /* 0x000fc400047a1270 */
[----:B0-----:R-:W-:-:S04]  /*35ff0*/  LEA R4, P2, R9, R0, 0x1 ;  /* 0x0000000009047211 */ /* 0x001fc800078408ff */
[----:B------:R-:W-:Y:S01]  /*36000*/  LEA.HI.X.SX32 R5, R9, R28, 0x1, P2 ;  /* 0x0000001c09057211 */ /* 0x000fe200010f0eff */
[----:B------:R-:W-:Y:S01]  /*36010*/  IMAD R9, R16, 0x8, R8 ;  /* 0x0000000810097824 */ /* 0x000fe200078e0208 */
[C---:B-1----:R-:W-:Y:S02]  /*36020*/  LEA R2, P6, R8.reuse, R0, 0x1 ;  /* 0x0000000008027211 */ /* 0x042fe400078c08ff */
[----:B------:R-:W-:Y:S02]  /*36030*/  ISETP.LT.AND P2, PT, R17, c[0x0][0x17c], !P0 ;  /* 0x00005f0011007a0c */ /* 0x000fe40004741270 */
[----:B------:R-:W3:Y:S01]  /*36040*/  LDL.LU R17, [R1+0xd0] ;  /* 0x0000d00001117983 */ /* 0x000ee20000300800 */
[----:B------:R-:W-:-:S03]  /*36050*/  LEA.HI.X.SX32 R3, R8, R28, 0x1, P6 ;  /* 0x0000001c08037211 */ /* 0x000fc600030f0eff */
[----:B------:R-:W3:Y:S01]  /*36060*/  LDL.LU R29, [R1+0xd4] ;  /* 0x0000d400011d7983 */ /* 0x000ee20000300800 */
[----:B------:R-:W-:-:S03]  /*36070*/  IMAD R8, R16, 0x8, R9 ;  /* 0x0000000810087824 */ /* 0x000fc600078e0209 */
[----:B------:R0:W-:Y:S04]  /*36080*/  @P3 STG.E.U16 [R4.64], R25 ;  /* 0x0000001904003986 */ /* 0x0001e8000c10150a */
[----:B------:R1:W-:Y:S01]  /*36090*/  @P4 STG.E.U16 [R2.64], R6 ;  /* 0x0000000602004986 */ /* 0x0003e2000c10150a */
[CC--:B0-----:R-:W-:Y:S02]  /*360a0*/  LEA R4, P3, R9.reuse, R0.reuse, 0x1 ;  /* 0x0000000009047211 */ /* 0x0c1fe400078608ff */
[C---:B-1----:R-:W-:Y:S02]  /*360b0*/  LEA R2, P6, R8.reuse, R0, 0x1 ;  /* 0x0000000008027211 */ /* 0x042fe400078c08ff */
[-C--:B------:R-:W-:Y:S02]  /*360c0*/  LEA.HI.X.SX32 R5, R9, R28.reuse, 0x1, P3 ;  /* 0x0000001c09057211 */ /* 0x080fe400018f0eff */
[----:B------:R-:W-:-:S03]  /*360d0*/  LEA.HI.X.SX32 R3, R8, R28, 0x1, P6 ;  /* 0x0000001c08037211 */ /* 0x000fc600030f0eff */
[----:B------:R0:W-:Y:S04]  /*360e0*/  @P1 STG.E.U16 [R4.64], R18 ;  /* 0x0000001204001986 */ /* 0x0001e8000c10150a */
[----:B------:R1:W-:Y:S01]  /*360f0*/  @P2 STG.E.U16 [R2.64], R22 ;  /* 0x0000001602002986 */ /* 0x0003e2000c10150a */
[----:B--2---:R-:W-:-:S03]  /*36100*/  ISETP.LT.AND P3, PT, R20, c[0x0][0x17c], !P0 ;  /* 0x00005f0014007a0c */ /* 0x004fc60004761270 */
[----:B------:R-:W2:Y:S01]  /*36110*/  LDL.LU R20, [R1+0xd8] ;  /* 0x0000d80001147983 */ /* 0x000ea20000300800 */
[----:B----4-:R-:W-:-:S03]  /*36120*/  ISETP.LT.AND P2, PT, R26, c[0x0][0x17c], !P0 ;  /* 0x00005f001a007a0c */ /* 0x010fc60004741270 */
[----:B------:R-:W4:Y:S01]  /*36130*/  LDL.LU R26, [R1+0xdc] ;  /* 0x0000dc00011a7983 */ /* 0x000f220000300800 */
[----:B------:R-:W-:-:S04]  /*36140*/  IMAD R9, R16, 0x8, R8 ;  /* 0x0000000810097824 */ /* 0x000fc800078e0208 */
[----:B------:R-:W-:Y:S01]  /*36150*/  IMAD R8, R16, 0x8, R9 ;  /* 0x0000000810087824 */ /* 0x000fe200078e0209 */
[C---:B0-----:R-:W-:Y:S02]  /*36160*/  LEA R4, P1, R9.reuse, R0, 0x1 ;  /* 0x0000000009047211 */ /* 0x041fe400078208ff */
[----:B------:R-:W-:Y:S02]  /*36170*/  ISETP.LT.AND P4, PT, R12, c[0x0][0x17c], !P0 ;  /* 0x00005f000c007a0c */ /* 0x000fe40004781270 */
[----:B------:R-:W-:Y:S01]  /*36180*/  LEA.HI.X.SX32 R5, R9, R28, 0x1, P1 ;  /* 0x0000001c09057211 */ /* 0x000fe200008f0eff */
[----:B------:R-:W-:Y:S01]  /*36190*/  IMAD R9, R16, 0x8, R8 ;  /* 0x0000000810097824 */ /* 0x000fe200078e0208 */
[----:B-1----:R-:W-:-:S03]  /*361a0*/  LEA R2, P6, R8, R0, 0x1 ;  /* 0x0000000008027211 */ /* 0x002fc600078c08ff */
[----:B------:R0:W-:Y:S01]  /*361b0*/  @P5 STG.E.U16 [R4.64], R14 ;  /* 0x0000000e04005986 */ /* 0x0001e2000c10150a */
[----:B------:R-:W-:Y:S02]  /*361c0*/  LEA.HI.X.SX32 R3, R8, R28, 0x1, P6 ;  /* 0x0000001c08037211 */ /* 0x000fe400030f0eff */
[----:B------:R-:W-:Y:S02]  /*361d0*/  PRMT R6, R21, 0x7632, R6 ;  /* 0x0000763215067816 */ /* 0x000fe40000000006 */
[----:B-----5:R-:W-:Y:S02]  /*361e0*/  ISETP.LT.AND P5, PT, R27, c[0x0][0x17c], !P0 ;  /* 0x00005f001b007a0c */ /* 0x020fe400047a1270 */
[----:B------:R-:W5:Y:S01]  /*361f0*/  LDL.LU R27, [R1+0xe0] ;  /* 0x0000e000011b7983 */ /* 0x000f620000300800 */
[----:B0-----:R-:W-:-:S04]  /*36200*/  LEA R4, P6, R9, R0, 0x1 ;  /* 0x0000000009047211 */ /* 0x001fc800078c08ff */
[----:B------:R-:W-:Y:S01]  /*36210*/  LEA.HI.X.SX32 R5, R9, R28, 0x1, P6 ;  /* 0x0000001c09057211 */ /* 0x000fe200030f0eff */
[----:B------:R0:W-:Y:S04]  /*36220*/  @P4 STG.E.U16 [R2.64], R10 ;  /* 0x0000000a02004986 */ /* 0x0001e8000c10150a */
[----:B------:R1:W-:Y:S01]  /*36230*/  @P3 STG.E.U16 [R4.64], R6 ;  /* 0x0000000604003986 */ /* 0x0003e2000c10150a */
[----:B------:R-:W-:Y:S01]  /*36240*/  ISETP.LT.AND P1, PT, R13, c[0x0][0x17c], !P0 ;  /* 0x00005f000d007a0c */ /* 0x000fe20004721270 */
[----:B0-----:R-:W-:-:S04]  /*36250*/  IMAD R3, R16, 0x8, R9 ;  /* 0x0000000810037824 */ /* 0x001fc800078e0209 */
[----:B------:R-:W-:Y:S01]  /*36260*/  IMAD R8, R16, 0x8, R3 ;  /* 0x0000000810087824 */ /* 0x000fe200078e0203 */
[----:B------:R-:W-:-:S04]  /*36270*/  LEA R2, P6, R3, R0, 0x1 ;  /* 0x0000000003027211 */ /* 0x000fc800078c08ff */
[----:B------:R-:W-:Y:S02]  /*36280*/  LEA.HI.X.SX32 R3, R3, R28, 0x1, P6 ;  /* 0x0000001c03037211 */ /* 0x000fe400030f0eff */
[----:B-1----:R-:W-:Y:S02]  /*36290*/  LEA R4, P6, R8, R0, 0x1 ;  /* 0x0000000008047211 */ /* 0x002fe400078c08ff */
[----:B------:R-:W-:Y:S02]  /*362a0*/  PRMT R10, R24, 0x7632, R10 ;  /* 0x00007632180a7816 */ /* 0x000fe4000000000a */
[----:B------:R-:W-:Y:S02]  /*362b0*/  PRMT R6, R25, 0x7632, R6 ;  /* 0x0000763219067816 */ /* 0x000fe40000000006 */
[----:B------:R-:W-:Y:S02]  /*362c0*/  LEA.HI.X.SX32 R5, R8, R28, 0x1, P6 ;  /* 0x0000001c08057211 */ /* 0x000fe400030f0eff */
[----:B---3--:R-:W-:-:S02]  /*362d0*/  ISETP.LT.AND P3, PT, R29, c[0x0][0x17c], !P0 ;  /* 0x00005f001d007a0c */ /* 0x008fc40004761270 */
[----:B------:R-:W3:Y:S01]  /*362e0*/  LDL.LU R29, [R1+0xe4] ;  /* 0x0000e400011d7983 */ /* 0x000ee20000300800 */
[----:B------:R-:W-:-:S03]  /*362f0*/  ISETP.LT.AND P4, PT, R17, c[0x0][0x17c], !P0 ;  /* 0x00005f0011007a0c */ /* 0x000fc60004781270 */
[----:B------:R-:W-:Y:S04]  /*36300*/  @P1 STG.E.U16 [R2.64], R10 ;  /* 0x0000000a02001986 */ /* 0x000fe8000c10150a */
[----:B------:R-:W3:Y:S04]  /*36310*/  LDL.LU R17, [R1+0xe8] ;  /* 0x0000e80001117983 */ /* 0x000ee80000300800 */
[----:B------:R0:W-:Y:S04]  /*36320*/  @P2 STG.E.U16 [R4.64], R6 ;  /* 0x0000000604002986 */ /* 0x0001e8000c10150a */
[----:B------:R-:W3:Y:S01]  /*36330*/  LDL.LU R24, [R1+0xec] ;  /* 0x0000ec0001187983 */ /* 0x000ee20000300800 */
[----:B--2---:R-:W-:-:S03]  /*36340*/  ISETP.LT.AND P1, PT, R20, c[0x0][0x17c], !P0 ;  /* 0x00005f0014007a0c */ /* 0x004fc60004721270 */
[----:B------:R-:W2:Y:S01]  /*36350*/  LDL.LU R20, [R1+0xf0] ;  /* 0x0000f00001147983 */ /* 0x000ea20000300800 */
[----:B----4-:R-:W-:-:S03]  /*36360*/  ISETP.LT.AND P2, PT, R26, c[0x0][0x17c], !P0 ;  /* 0x00005f001a007a0c */ /* 0x010fc60004741270 */
[----:B------:R-:W4:Y:S04]  /*36370*/  LDL.LU R26, [R1+0xf4] ;  /* 0x0000f400011a7983 */ /* 0x000f280000300800 */
[----:B------:R-:W4:Y:S01]  /*36380*/  LDL.LU R25, [R1+0x2c] ;  /* 0x00002c0001197983 */ /* 0x000f220000300800 */
[----:B------:R-:W-:-:S04]  /*36390*/  IMAD R9, R16, 0x8, R8 ;  /* 0x0000000810097824 */ /* 0x000fc800078e0208 */
[----:B0-----:R-:W-:Y:S01]  /*363a0*/  IMAD R5, R16, 0x8, R9 ;  /* 0x0000000810057824 */ /* 0x001fe200078e0209 */
[C---:B------:R-:W-:Y:S02]  /*363b0*/  LEA R2, P6, R9.reuse, R0, 0x1 ;  /* 0x0000000009027211 */ /* 0x040fe400078c08ff */
[----:B------:R-:W-:Y:S01]  /*363c0*/  PRMT R8, R6, 0x7632, R8 ;  /* 0x0000763206087816 */ /* 0x000fe20000000008 */
[----:B------:R-:W-:Y:S01]  /*363d0*/  IMAD R6, R16, 0x8, R5 ;  /* 0x0000000810067824 */ /* 0x000fe200078e0205 */
[----:B------:R-:W-:Y:S02]  /*363e0*/  LEA.HI.X.SX32 R3, R9, R28, 0x1, P6 ;  /* 0x0000001c09037211 */ /* 0x000fe400030f0eff */
[----:B------:R-:W-:-:S03]  /*363f0*/  LEA R4, P6, R5, R0, 0x1 ;  /* 0x0000000005047211 */ /* 0x000fc600078c08ff */
[----:B------:R0:W-:Y:S01]  /*36400*/  @P5 STG.E.U16 [R2.64], R8 ;  /* 0x0000000802005986 */ /* 0x0001e2000c10150a */
[----:B------:R-:W-:Y:S02]  /*36410*/  LEA.HI.X.SX32 R5, R5, R28, 0x1, P6 ;  /* 0x0000001c05057211 */ /* 0x000fe400030f0eff */
[----:B------:R-:W-:Y:S02]  /*36420*/  PRMT R18, R18, 0x7632, R18 ;  /* 0x0000763212127816 */ /* 0x000fe40000000012 */
[----:B-----5:R-:W-:Y:S02]  /*36430*/  ISETP.LT.AND P5, PT, R27, c[0x0][0x17c], !P0 ;  /* 0x00005f001b007a0c */ /* 0x020fe400047a1270 */
[----:B------:R-:W-:Y:S01]  /*36440*/  PRMT R22, R22, 0x7632, R22 ;  /* 0x0000763216167816 */ /* 0x000fe20000000016 */
[----:B------:R-:W5:Y:S01]  /*36450*/  LDL.LU R27, [R1+0x1c] ;  /* 0x00001c00011b7983 */ /* 0x000f620000300800 */
[----:B0-----:R-:W-:Y:S01]  /*36460*/  LEA R2, P6, R6, R0, 0x1 ;  /* 0x0000000006027211 */ /* 0x001fe200078c08ff */
[----:B------:R-:W-:-:S02]  /*36470*/  IMAD R8, R16, 0x8, R6 ;  /* 0x0000000810087824 */ /* 0x000fc400078e0206 */
[----:B------:R0:W-:Y:S01]  /*36480*/  @P4 STG.E.U16 [R4.64], R18 ;  /* 0x0000001204004986 */ /* 0x0001e2000c10150a */
[----:B------:R-:W-:-:S03]  /*36490*/  LEA.HI.X.SX32 R3, R6, R28, 0x1, P6 ;  /* 0x0000001c06037211 */ /* 0x000fc600030f0eff */
[----:B------:R-:W5:Y:S04]  /*364a0*/  LDL.LU R21, [R1+0xf8] ;  /* 0x0000f80001157983 */ /* 0x000f680000300800 */
[----:B------:R1:W-:Y:S01]  /*364b0*/  @P3 STG.E.U16 [R2.64], R22 ;  /* 0x0000001602003986 */ /* 0x0003e2000c10150a */
[----:B0-----:R-:W-:Y:S02]  /*364c0*/  LEA R4, P6, R8, R0, 0x1 ;  /* 0x0000000008047211 */ /* 0x001fe400078c08ff */
[----:B------:R-:W-:Y:S02]  /*364d0*/  PRMT R14, R14, 0x7632, R14 ;  /* 0x000076320e0e7816 */ /* 0x000fe4000000000e */
[----:B------:R-:W-:Y:S01]  /*364e0*/  LEA.HI.X.SX32 R5, R8, R28, 0x1, P6 ;  /* 0x0000001c08057211 */ /* 0x000fe200030f0eff */
[----:B-1----:R-:W-:-:S04]  /*364f0*/  IMAD R3, R16, 0x8, R8 ;  /* 0x0000000810037824 */ /* 0x002fc800078e0208 */
[----:B------:R-:W-:Y:S01]  /*36500*/  IMAD R6, R16, 0x8, R3 ;  /* 0x0000000810067824 */ /* 0x000fe200078e0203 */
[C---:B------:R-:W-:Y:S01]  /*36510*/  LEA R2, P6, R3.reuse, R0, 0x1 ;  /* 0x0000000003027211 */ /* 0x040fe200078c08ff */
[----:B------:R0:W-:Y:S03]  /*36520*/  @P1 STG.E.U16 [R4.64], R14 ;  /* 0x0000000e04001986 */ /* 0x0001e6000c10150a */
[----:B------:R-:W-:Y:S02]  /*36530*/  LEA.HI.X.SX32 R3, R3, R28, 0x1, P6 ;  /* 0x0000001c03037211 */ /* 0x000fe400030f0eff */
[----:B---3--:R-:W-:Y:S02]  /*36540*/  ISETP.LT.AND P4, PT, R29, c[0x0][0x17c], !P0 ;  /* 0x00005f001d007a0c */ /* 0x008fe40004781270 */
[----:B------:R-:W3:Y:S01]  /*36550*/  LDL.LU R29, [R1+0xc] ;  /* 0x00000c00011d7983 */ /* 0x000ee20000300800 */
[----:B0-----:R-:W-:-:S02]  /*36560*/  LEA R4, P6, R6, R0, 0x1 ;  /* 0x0000000006047211 */ /* 0x001fc400078c08ff */
[----:B------:R-:W-:Y:S01]  /*36570*/  PRMT R10, R10, 0x7632, R10 ;  /* 0x000076320a0a7816 */ /* 0x000fe2000000000a */
[----:B------:R-:W3:Y:S01]  /*36580*/  LDL.LU R12, [R1+0xfc] ;  /* 0x0000fc00010c7983 */ /* 0x000ee20000300800 */
[----:B------:R-:W-:Y:S02]  /*36590*/  LEA.HI.X.SX32 R5, R6, R28, 0x1, P6 ;  /* 0x0000001c06057211 */ /* 0x000fe400030f0eff */
[----:B------:R-:W-:Y:S01]  /*365a0*/  ISETP.LT.AND P3, PT, R17, c[0x0][0x17c], !P0 ;  /* 0x00005f0011007a0c */ /* 0x000fe20004761270 */
[----:B------:R0:W-:Y:S04]  /*365b0*/  @P2 STG.E.U16 [R2.64], R10 ;  /* 0x0000000a02002986 */ /* 0x0001e8000c10150a */
[----:B------:R-:W3:Y:S01]  /*365c0*/  LDL.LU R17, [R1+0x100] ;  /* 0x0001000001117983 */ /* 0x000ee20000300800 */
[----:B------:R-:W-:-:S03]  /*365d0*/  ISETP.LT.AND P1, PT, R24, c[0x0][0x17c], !P0 ;  /* 0x00005f0018007a0c */ /* 0x000fc60004721270 */
[----:B------:R-:W3:Y:S01]  /*365e0*/  LDL.LU R24, [R1+0x104] ;  /* 0x0001040001187983 */ /* 0x000ee20000300800 */
[----:B--2---:R-:W-:-:S03]  /*365f0*/  ISETP.LT.AND P2, PT, R20, c[0x0][0x17c], !P0 ;  /* 0x00005f0014007a0c */ /* 0x004fc60004741270 */
[----:B------:R-:W2:Y:S04]  /*36600*/  LDL.LU R20, [R1+0x108] ;  /* 0x0001080001147983 */ /* 0x000ea80000300800 */
[----:B----4-:R1:W-:Y:S01]  /*36610*/  @P5 STG.E.U16 [R4.64], R25 ;  /* 0x0000001904005986 */ /* 0x0103e2000c10150a */
[----:B------:R-:W-:-:S03]  /*36620*/  ISETP.LT.AND P5, PT, R26, c[0x0][0x17c], !P0 ;  /* 0x00005f001a007a0c */ /* 0x000fc600047a1270 */
[----:B------:R-:W4:Y:S01]  /*36630*/  LDL.LU R26, [R1+0x10c] ;  /* 0x00010c00011a7983 */ /* 0x000f220000300800 */
[----:B------:R-:W-:-:S04]  /*36640*/  IMAD R8, R16, 0x8, R6 ;  /* 0x0000000810087824 */ /* 0x000fc800078e0206 */
[----:B------:R-:W-:Y:S01]  /*36650*/  IMAD R6, R16, 0x8, R8 ;  /* 0x0000000810067824 */ /* 0x000fe200078e0208 */
[----:B0-----:R-:W-:-:S03]  /*36660*/  LEA R2, P6, R8, R0, 0x1 ;  /* 0x0000000008027211 */ /* 0x001fc600078c08ff */
[----:B------:R-:W-:Y:S01]  /*36670*/  IMAD R9, R16, 0x8, R6 ;  /* 0x0000000810097824 */ /* 0x000fe200078e0206 */
[----:B------:R-:W-:Y:S02]  /*36680*/  LEA.HI.X.SX32 R3, R8, R28, 0x1, P6 ;  /* 0x0000001c08037211 */ /* 0x000fe400030f0eff */
[----:B-1----:R-:W-:Y:S01]  /*36690*/  LEA R4, P6, R6, R0, 0x1 ;  /* 0x0000000006047211 */ /* 0x002fe200078c08ff */
[----:B------:R-:W-:-:S03]  /*366a0*/  IMAD R13, R16, 0x8, R9 ;  /* 0x00000008100d7824 */ /* 0x000fc600078e0209 */
[----:B------:R-:W-:Y:S01]  /*366b0*/  LEA.HI.X.SX32 R5, R6, R28, 0x1, P6 ;  /* 0x0000001c06057211 */ /* 0x000fe200030f0eff */
[----:B-----5:R0:W-:Y:S02]  /*366c0*/  @P4 STG.E.U16 [R2.64], R27 ;  /* 0x0000001b02004986 */ /* 0x0201e4000c10150a */
[----:B0-----:R-:W-:-:S04]  /*366d0*/  LEA R2, P6, R9, R0, 0x1 ;  /* 0x0000000009027211 */ /* 0x001fc800078c08ff */
[----:B------:R-:W-:Y:S01]  /*366e0*/  LEA.HI.X.SX32 R3, R9, R28, 0x1, P6 ;  /* 0x0000001c09037211 */ /* 0x000fe200030f0eff */
[----:B------:R-:W-:Y:S01]  /*366f0*/  IMAD R9, R16, 0x8, R13 ;  /* 0x0000000810097824 */ /* 0x000fe200078e020d */
[----:B------:R-:W-:Y:S02]  /*36700*/  ISETP.LT.AND P4, PT, R21, c[0x0][0x17c], !P0 ;  /* 0x00005f0015007a0c */ /* 0x000fe40004781270 */
[----:B------:R-:W5:Y:S04]  /*36710*/  LDL.LU R21, [R1+0x110] ;  /* 0x0001100001157983 */ /* 0x000f680000300800 */
[----:B---3--:R0:W-:Y:S04]  /*36720*/  @P3 STG.E.U16 [R4.64], R29 ;  /* 0x0000001d04003986 */ /* 0x0081e8000c10150a */
[----:B------:R1:W-:Y:S01]  /*36730*/  @P1 STG.E.U16 [R2.64], R7 ;  /* 0x0000000702001986 */ /* 0x0003e2000c10150a */
[----:B0-----:R-:W-:-:S04]  /*36740*/  LEA R4, P6, R13, R0, 0x1 ;  /* 0x000000000d047211 */ /* 0x001fc800078c08ff */
[----:B------:R-:W-:Y:S01]  /*36750*/  LEA.HI.X.SX32 R5, R13, R28, 0x1, P6 ;  /* 0x0000001c0d057211 */ /* 0x000fe200030f0eff */
[----:B------:R-:W-:Y:S01]  /*36760*/  IMAD R13, R16, 0x8, R9 ;  /* 0x00000008100d7824 */ /* 0x000fe200078e0209 */
[----:B-1----:R-:W-:-:S03]  /*36770*/  LEA R2, P6, R9, R0, 0x1 ;  /* 0x0000000009027211 */ /* 0x002fc600078c08ff */
[----:B------:R0:W-:Y:S01]  /*36780*/  @P2 STG.E.U16 [R4.64], R19 ;  /* 0x0000001304002986 */ /* 0x0001e2000c10150a */
[----:B------:R-:W-:Y:S02]  /*36790*/  LEA.HI.X.SX32 R3, R9, R28, 0x1, P6 ;  /* 0x0000001c09037211 */ /* 0x000fe400030f0eff */
[----:B------:R-:W-:Y:S02]  /*367a0*/  ISETP.LT.AND P2, PT, R24, c[0x0][0x17c], !P0 ;  /* 0x00005f0018007a0c */ /* 0x000fe40004741270 */
[C---:B0-----:R-:W-:Y:S01]  /*367b0*/  LEA R4, P6, R13.reuse, R0, 0x1 ;  /* 0x000000000d047211 */ /* 0x041fe200078c08ff */
[----:B------:R0:W-:Y:S03]  /*367c0*/  @P5 STG.E.U16 [R2.64], R23 ;  /* 0x0000001702005986 */ /* 0x0001e6000c10150a */
[----:B------:R-:W-:-:S05]  /*367d0*/  LEA.HI.X.SX32 R5, R13, R28, 0x1, P6 ;  /* 0x0000001c0d057211 */ /* 0x000fca00030f0eff */
[----:B------:R1:W-:Y:S01]  /*367e0*/  @P4 STG.E.U16 [R4.64], R15 ;  /* 0x0000000f04004986 */ /* 0x0003e2000c10150a */
[----:B--2---:R-:W-:-:S03]  /*367f0*/  ISETP.LT.AND P5, PT, R20, c[0x0][0x17c], !P0 ;  /* 0x00005f0014007a0c */ /* 0x004fc600047a1270 */
[----:B------:R-:W2:Y:S04]  /*36800*/  LDL.LU R20, [R1+0x118] ;  /* 0x0001180001147983 */ /* 0x000ea80000300800 */
[----:B------:R-:W3:Y:S01]  /*36810*/  LDL.LU R24, [R1+0x114] ;  /* 0x0001140001187983 */ /* 0x000ee20000300800 */
[----:B----4-:R-:W-:-:S03]  /*36820*/  ISETP.LT.AND P4, PT, R26, c[0x0][0x17c], !P0 ;  /* 0x00005f001a007a0c */ /* 0x010fc60004781270 */
[----:B------:R-:W4:Y:S01]  /*36830*/  LDL.LU R26, [R1+0xa4] ;  /* 0x0000a400011a7983 */ /* 0x000f220000300800 */
[----:B------:R-:W-:Y:S01]  /*36840*/  IMAD R9, R16, 0x8, R13 ;  /* 0x0000000810097824 */ /* 0x000fe200078e020d */
[----:B------:R-:W-:-:S03]  /*36850*/  ISETP.LT.AND P3, PT, R12, c[0x0][0x17c], !P0 ;  /* 0x00005f000c007a0c */ /* 0x000fc60004761270 */
[C---:B------:R-:W-:Y:S01]  /*36860*/  IMAD R13, R16.reuse, 0x8, R9 ;  /* 0x00000008100d7824 */ /* 0x040fe200078e0209 */
[----:B0-----:R-:W-:Y:S02]  /*36870*/  LEA R2, P6, R9, R0, 0x1 ;  /* 0x0000000009027211 */ /* 0x001fe400078c08ff */
[----:B------:R-:W-:Y:S01]  /*36880*/  ISETP.LT.AND P1, PT, R17, c[0x0][0x17c], !P0 ;  /* 0x00005f0011007a0c */ /* 0x000fe20004721270 */
[C---:B------:R-:W-:Y:S01]  /*36890*/  IMAD R17, R16.reuse, 0x8, R13 ;  /* 0x0000000810117824 */ /* 0x040fe200078e020d */
[----:B------:R-:W-:Y:S02]  /*368a0*/  LEA.HI.X.SX32 R3, R9, R28, 0x1, P6 ;  /* 0x0000001c09037211 */ /* 0x000fe400030f0eff */
[C---:B-1----:R-:W-:Y:S01]  /*368b0*/  LEA R4, P6, R13.reuse, R0, 0x1 ;  /* 0x000000000d047211 */ /* 0x042fe200078c08ff */
[C---:B------:R-:W-:Y:S02]  /*368c0*/  IMAD R9, R16.reuse, 0x8, R17 ;  /* 0x0000000810097824 */ /* 0x040fe400078e0211 */
[----:B------:R0:W-:Y:S01]  /*368d0*/  @P3 STG.E.U16 [R2.64], R11 ;  /* 0x0000000b02003986 */ /* 0x0001e2000c10150a */
[----:B------:R-:W-:Y:S01]  /*368e0*/  LEA.HI.X.SX32 R5, R13, R28, 0x1, P6 ;  /* 0x0000001c0d057211 */ /* 0x000fe200030f0eff */
[----:B------:R-:W-:Y:S01]  /*368f0*/  IMAD R13, R16, 0x8, R9 ;  /* 0x00000008100d7824 */ /* 0x000fe200078e0209 */
[----:B------:R-:W-:-:S02]  /*36900*/  PRMT R6, R25, 0x7632, R6 ;  /* 0x0000763219067816 */ /* 0x000fc40000000006 */
[----:B------:R-:W-:Y:S02]  /*36910*/  PRMT R7, R27, 0x7632, R7 ;  /* 0x000076321b077816 */ /* 0x000fe40000000007 */
[----:B0-----:R-:W-:-:S04]  /*36920*/  LEA R2, P6, R17, R0, 0x1 ;  /* 0x0000000011027211 */ /* 0x001fc800078c08ff */
[----:B------:R-:W-:Y:S01]  /*36930*/  LEA.HI.X.SX32 R3, R17, R28, 0x1, P6 ;  /* 0x0000001c11037211 */ /* 0x000fe200030f0eff */
[C---:B------:R-:W-:Y:S01]  /*36940*/  IMAD R17, R16.reuse, 0x8, R13 ;  /* 0x0000000810117824 */ /* 0x040fe200078e020d */
[----:B------:R-:W-:Y:S01]  /*36950*/  @P1 STG.E.U16 [R4.64], R6 ;  /* 0x0000000604001986 */ /* 0x000fe2000c10150a */
[----:B-----5:R-:W-:Y:S02]  /*36960*/  ISETP.LT.AND P3, PT, R21, c[0x0][0x17c], !P0 ;  /* 0x00005f0015007a0c */ /* 0x020fe40004761270 */
[C---:B------:R-:W-:Y:S01]  /*36970*/  IMAD R21, R16.reuse, 0x8, R17 ;  /* 0x0000000810157824 */ /* 0x040fe200078e0211 */
[----:B------:R0:W-:Y:S03]  /*36980*/  @P2 STG.E.U16 [R2.64], R7 ;  /* 0x0000000702002986 */ /* 0x0001e6000c10150a */
[----:B------:R-:W-:Y:S01]  /*36990*/  IMAD R25, R16, 0x8, R21 ;  /* 0x0000000810197824 */ /* 0x000fe200078e0215 */
[----:B------:R-:W-:-:S02]  /*369a0*/  LEA R8, P6, R17, R0, 0x1 ;  /* 0x0000000011087211 */ /* 0x000fc400078c08ff */
[-C--:B------:R-:W-:Y:S01]  /*369b0*/  LEA R12, P2, R13, R0.reuse, 0x1 ;  /* 0x000000000d0c7211 */ /* 0x080fe200078408ff */
[----:B------:R-:W-:Y:S01]  /*369c0*/  IMAD R27, R16, 0x8, R25 ;  /* 0x00000008101b7824 */ /* 0x000fe200078e0219 */
[----:B0-----:R-:W-:-:S04]  /*369d0*/  LEA R2, P1, R9, R0, 0x1 ;  /* 0x0000000009027211 */ /* 0x001fc800078208ff */
[----:B------:R-:W-:Y:S02]  /*369e0*/  LEA.HI.X.SX32 R3, R9, R28, 0x1, P1 ;  /* 0x0000001c09037211 */ /* 0x000fe400008f0eff */
[----:B------:R-:W-:Y:S02]  /*369f0*/  LEA R16, P1, R25, R0, 0x1 ;  /* 0x0000000019107211 */ /* 0x000fe400078208ff */
[-C--:B------:R-:W-:Y:S02]  /*36a00*/  LEA.HI.X.SX32 R9, R17, R28.reuse, 0x1, P6 ;  /* 0x0000001c11097211 */ /* 0x080fe400030f0eff */
[----:B------:R-:W-:Y:S02]  /*36a10*/  LEA.HI.X.SX32 R13, R13, R28, 0x1, P2 ;  /* 0x0000001c0d0d7211 */ /* 0x000fe400010f0eff */
[----:B------:R-:W-:Y:S02]  /*36a20*/  LEA R4, P6, R21, R0, 0x1 ;  /* 0x0000000015047211 */ /* 0x000fe400078c08ff */
[----:B------:R-:W-:-:S02]  /*36a30*/  LEA.HI.X.SX32 R17, R25, R28, 0x1, P1 ;  /* 0x0000001c19117211 */ /* 0x000fc400008f0eff */
[----:B------:R-:W-:Y:S02]  /*36a40*/  LEA.HI.X.SX32 R5, R21, R28, 0x1, P6 ;  /* 0x0000001c15057211 */ /* 0x000fe400030f0eff */
[----:B------:R-:W-:Y:S02]  /*36a50*/  PRMT R6, R7, 0x7632, R6 ;  /* 0x0000763207067816 */ /* 0x000fe40000000006 */
[----:B------:R-:W-:Y:S02]  /*36a60*/  PRMT R19, R19, 0x7632, R19 ;  /* 0x0000763213137816 */ /* 0x000fe40000000013 */
[----:B------:R-:W-:Y:S02]  /*36a70*/  PRMT R23, R23, 0x7632, R23 ;  /* 0x0000763217177816 */ /* 0x000fe40000000017 */
[----:B------:R-:W-:Y:S02]  /*36a80*/  PRMT R15, R15, 0x7632, R15 ;  /* 0x000076320f0f7816 */ /* 0x000fe4000000000f */
[----:B--2---:R-:W-:-:S02]  /*36a90*/  ISETP.LT.AND P2, PT, R20, c[0x0][0x17c], !P0 ;  /* 0x00005f0014007a0c */ /* 0x004fc40004741270 */
[----:B---3--:R-:W-:Y:S02]  /*36aa0*/  ISETP.LT.AND P1, PT, R24, c[0x0][0x17c], !P0 ;  /* 0x00005f0018007a0c */ /* 0x008fe40004721270 */
[----:B------:R-:W-:Y:S02]  /*36ab0*/  LEA R20, P6, R27, R0, 0x1 ;  /* 0x000000001b147211 */ /* 0x000fe400078c08ff */
[----:B------:R-:W-:Y:S02]  /*36ac0*/  PRMT R0, R29, 0x7632, R0 ;  /* 0x000076321d007816 */ /* 0x000fe40000000000 */
[----:B----4-:R-:W-:-:S03]  /*36ad0*/  ISETP.LT.AND P0, PT, R26, c[0x0][0x17c], !P0 ;  /* 0x00005f001a007a0c */ /* 0x010fc60004701270 */
[----:B------:R0:W-:Y:S04]  /*36ae0*/  @P5 STG.E.U16 [R2.64], R0 ;  /* 0x0000000002005986 */ /* 0x0001e8000c10150a */
[----:B------:R0:W-:Y:S04]  /*36af0*/  @P4 STG.E.U16 [R12.64], R6 ;  /* 0x000000060c004986 */ /* 0x0001e8000c10150a */
[----:B------:R0:W-:Y:S04]  /*36b00*/  @P3 STG.E.U16 [R8.64], R19 ;  /* 0x0000001308003986 */ /* 0x0001e8000c10150a */
[----:B------:R0:W-:Y:S01]  /*36b10*/  @P2 STG.E.U16 [R4.64], R23 ;  /* 0x0000001704002986 */ /* 0x0001e2000c10150a */
[----:B------:R-:W-:-:S03]  /*36b20*/  LEA.HI.X.SX32 R21, R27, R28, 0x1, P6 ;  /* 0x0000001c1b157211 */ /* 0x000fc600030f0eff */
[----:B------:R0:W-:Y:S01]  /*36b30*/  @P1 STG.E.U16 [R16.64], R15 ;  /* 0x0000000f10001986 */ /* 0x0001e2000c10150a */
[----:B------:R-:W-:Y:S05]  /*36b40*/  @!P0 EXIT ;  /* 0x000000000000894d */ /* 0x000fea0003800000 */
[----:B------:R-:W-:-:S05]  /*36b50*/  PRMT R10, R11, 0x7632, R10 ;  /* 0x000076320b0a7816 */ /* 0x000fca000000000a */
[----:B------:R-:W-:Y:S01]  /*36b60*/  STG.E.U16 [R20.64], R10 ;  /* 0x0000000a14007986 */ /* 0x000fe2000c10150a */
[----:B------:R-:W-:Y:S05]  /*36b70*/  EXIT ;  /* 0x000000000000794d */ /* 0x000fea0003800000 */
.L_x_4:
[----:B------:R-:W-:-:S00]  /*36b80*/  BRA `(.L_x_4) ;  /* 0xfffffff000007947 */ /* 0x000fc0000383ffff */
[----:B------:R-:W-:-:S00]  /*36b90*/  NOP ;  /* 0x0000000000007918 */ /* 0x000fc00000000000 */
        /* <DEDUP_REMOVED lines=14> */
.L_x_5:


//--------------------- .nv.shared.matmul_kernel  --------------------------
	.section	.nv.shared.matmul_kernel,"aw",@nobits
	.sectionflags	@""
	.align	16
